//
// Generated by NVIDIA NVVM Compiler
//
// Compiler Build ID: CL-36424714
// Cuda compilation tools, release 13.0, V13.0.88
// Based on NVVM 20.0.0
//

.version 9.0
.target sm_100
.address_size 64

	// .globl	_Z7make_nlPs
.extern .func  (.param .b32 func_retval0) vprintf
(
	.param .b64 vprintf_param_0,
	.param .b64 vprintf_param_1
)
;
.global .align 4 .b8 precalc_xorwow_matrix[102400];
.global .align 4 .b8 precalc_xorwow_offset_matrix[102400];
.global .align 4 .b8 mrg32k3aM1[2304];
.global .align 4 .b8 mrg32k3aM2[2304];
.global .align 4 .b8 mrg32k3aM1SubSeq[2016];
.global .align 4 .b8 mrg32k3aM2SubSeq[2016];
.global .align 4 .b8 mrg32k3aM1Seq[2304];
.global .align 4 .b8 mrg32k3aM2Seq[2304];
.const .align 8 .b8 __cr_lgamma_table[72];
// _ZZ6assignPfS_PsE4r_sh has been demoted
// _ZZ6assignPfS_PsE4n_sh has been demoted
// _ZZ8subSweepPfPsS0_iiiE6presum has been demoted
// _ZZ8subSweepPfPsS0_iiiE5ldisk has been demoted
// _ZZ8subSweepPfPsS0_iiiE7nlist_s has been demoted
// _ZZ8subSweepPfPsS0_iiiE8localn_s has been demoted
// _ZZ8subSweepPfPsS0_iiiE5e_old has been demoted
// _ZZ8subSweepPfPsS0_iiiE5e_new has been demoted
// _ZZ8subSweepPfPsS0_iiiE10totalAtoms has been demoted
// _ZZ8subSweepPfPsS0_iiiE7new_pos has been demoted
// _ZZ8subSweepPfPsS0_iiiE8rejected has been demoted
.global .align 1 .b8 $str[4] = {10, 32, 10};
.global .align 1 .b8 $str$1[4] = {37, 102, 9};
.global .align 1 .b8 $str$2[114] = {10, 10, 79, 114, 105, 103, 105, 110, 97, 108, 32, 108, 100, 105, 115, 107, 32, 98, 101, 102, 111, 114, 101, 32, 115, 104, 117, 102, 102, 108, 101, 58, 10, 40, 110, 117, 109, 98, 101, 114, 32, 111, 102, 32, 97, 116, 111, 109, 115, 32, 105, 110, 32, 99, 117, 114, 114, 101, 110, 116, 32, 98, 108, 111, 99, 107, 32, 61, 32, 37, 105, 10, 32, 9, 9, 9, 110, 117, 109, 98, 101, 114, 32, 111, 102, 32, 97, 116, 111, 109, 115, 32, 105, 110, 32, 99, 117, 114, 114, 101, 110, 116, 32, 99, 101, 108, 108, 32, 61, 32, 37, 105, 10};
.global .align 1 .b8 $str$3[125] = {10, 10, 79, 114, 105, 103, 105, 110, 97, 108, 32, 108, 100, 105, 115, 107, 32, 97, 102, 116, 101, 114, 32, 115, 104, 117, 102, 102, 108, 101, 58, 10, 40, 110, 117, 109, 98, 101, 114, 32, 111, 102, 32, 97, 116, 111, 109, 115, 32, 105, 110, 32, 99, 117, 114, 114, 101, 110, 116, 32, 98, 108, 111, 99, 107, 32, 61, 32, 37, 105, 10, 32, 9, 9, 9, 32, 32, 32, 9, 9, 9, 32, 32, 32, 9, 9, 9, 110, 117, 109, 98, 101, 114, 32, 111, 102, 32, 97, 116, 111, 109, 115, 32, 105, 110, 32, 99, 117, 114, 114, 101, 110, 116, 32, 99, 101, 108, 108, 32, 61, 32, 37, 105, 10};

.visible .entry _Z7make_nlPs(
	.param .u64 .ptr .align 1 _Z7make_nlPs_param_0
)
{
	.reg .pred 	%p<19>;
	.reg .b16 	%rs<64>;
	.reg .b32 	%r<47>;
	.reg .b64 	%rd<6>;

	ld.param.u64 	%rd1, [_Z7make_nlPs_param_0];
	cvta.to.global.u64 	%rd2, %rd1;
	mov.u32 	%r1, %tid.x;
	mov.u32 	%r2, %ctaid.x;
	mov.u32 	%r3, %ntid.x;
	mad.lo.s32 	%r4, %r2, %r3, %r1;
	mov.u32 	%r5, %tid.y;
	mov.u32 	%r6, %ctaid.y;
	mov.u32 	%r7, %ntid.y;
	mad.lo.s32 	%r8, %r6, %r7, %r5;
	mov.u32 	%r9, %tid.z;
	mov.u32 	%r10, %ctaid.z;
	mov.u32 	%r11, %ntid.z;
	mad.lo.s32 	%r12, %r10, %r11, %r9;
	shl.b32 	%r13, %r8, 2;
	add.s32 	%r14, %r13, %r4;
	shl.b32 	%r15, %r12, 4;
	add.s32 	%r16, %r14, %r15;
	cvt.u64.u32 	%rd3, %r16;
	cvt.s64.s16 	%rd4, %rd3;
	cvt.u16.u32 	%rs1, %r12;
	and.b32  	%r17, %r12, 32768;
	setp.eq.s32 	%p1, %r17, 0;
	selp.b16 	%rs2, %rs1, 3, %p1;
	setp.gt.s16 	%p2, %rs2, 3;
	selp.b16 	%rs3, 0, %rs2, %p2;
	mul.wide.s16 	%r18, %rs3, 16;
	cvt.u16.u32 	%rs4, %r8;
	and.b32  	%r19, %r8, 32768;
	setp.eq.s32 	%p3, %r19, 0;
	selp.b16 	%rs5, %rs4, 3, %p3;
	setp.gt.s16 	%p4, %rs5, 3;
	selp.b16 	%rs6, 0, %rs5, %p4;
	mul.wide.s16 	%r20, %rs6, 4;
	add.s32 	%r21, %r20, %r18;
	cvt.u16.u32 	%rs7, %r4;
	and.b32  	%r22, %r4, 32768;
	setp.eq.s32 	%p5, %r22, 0;
	selp.b16 	%rs8, %rs7, 3, %p5;
	setp.gt.s16 	%p6, %rs8, 3;
	selp.b16 	%rs9, 0, %rs8, %p6;
	cvt.u16.u32 	%rs10, %r21;
	add.s16 	%rs11, %rs9, %rs10;
	mad.lo.s64 	%rd5, %rd4, 54, %rd2;
	st.global.u16 	[%rd5], %rs11;
	add.s32 	%r23, %r4, -1;
	cvt.u16.u32 	%rs12, %r23;
	and.b32  	%r24, %r23, 32768;
	setp.eq.s32 	%p7, %r24, 0;
	selp.b16 	%rs13, %rs12, 3, %p7;
	setp.gt.s16 	%p8, %rs13, 3;
	selp.b16 	%rs14, 0, %rs13, %p8;
	add.s16 	%rs15, %rs14, %rs10;
	st.global.u16 	[%rd5+2], %rs15;
	add.s32 	%r25, %r4, 1;
	cvt.u16.u32 	%rs16, %r25;
	and.b32  	%r26, %r25, 32768;
	setp.eq.s32 	%p9, %r26, 0;
	selp.b16 	%rs17, %rs16, 3, %p9;
	setp.gt.s16 	%p10, %rs17, 3;
	selp.b16 	%rs18, 0, %rs17, %p10;
	add.s16 	%rs19, %rs18, %rs10;
	st.global.u16 	[%rd5+4], %rs19;
	add.s32 	%r27, %r8, -1;
	cvt.u16.u32 	%rs20, %r27;
	and.b32  	%r28, %r27, 32768;
	setp.eq.s32 	%p11, %r28, 0;
	selp.b16 	%rs21, %rs20, 3, %p11;
	setp.gt.s16 	%p12, %rs21, 3;
	selp.b16 	%rs22, 0, %rs21, %p12;
	mul.wide.s16 	%r29, %rs22, 4;
	add.s32 	%r30, %r29, %r18;
	cvt.u16.u32 	%rs23, %r30;
	add.s16 	%rs24, %rs9, %rs23;
	st.global.u16 	[%rd5+6], %rs24;
	add.s16 	%rs25, %rs14, %rs23;
	st.global.u16 	[%rd5+8], %rs25;
	add.s16 	%rs26, %rs18, %rs23;
	st.global.u16 	[%rd5+10], %rs26;
	add.s32 	%r31, %r8, 1;
	cvt.u16.u32 	%rs27, %r31;
	and.b32  	%r32, %r31, 32768;
	setp.eq.s32 	%p13, %r32, 0;
	selp.b16 	%rs28, %rs27, 3, %p13;
	setp.gt.s16 	%p14, %rs28, 3;
	selp.b16 	%rs29, 0, %rs28, %p14;
	mul.wide.s16 	%r33, %rs29, 4;
	add.s32 	%r34, %r33, %r18;
	cvt.u16.u32 	%rs30, %r34;
	add.s16 	%rs31, %rs9, %rs30;
	st.global.u16 	[%rd5+12], %rs31;
	add.s16 	%rs32, %rs14, %rs30;
	st.global.u16 	[%rd5+14], %rs32;
	add.s16 	%rs33, %rs18, %rs30;
	st.global.u16 	[%rd5+16], %rs33;
	add.s32 	%r35, %r12, -1;
	cvt.u16.u32 	%rs34, %r35;
	and.b32  	%r36, %r35, 32768;
	setp.eq.s32 	%p15, %r36, 0;
	selp.b16 	%rs35, %rs34, 3, %p15;
	setp.gt.s16 	%p16, %rs35, 3;
	selp.b16 	%rs36, 0, %rs35, %p16;
	mul.wide.s16 	%r37, %rs36, 16;
	add.s32 	%r38, %r20, %r37;
	cvt.u16.u32 	%rs37, %r38;
	add.s16 	%rs38, %rs9, %rs37;
	st.global.u16 	[%rd5+18], %rs38;
	add.s16 	%rs39, %rs14, %rs37;
	st.global.u16 	[%rd5+20], %rs39;
	add.s16 	%rs40, %rs18, %rs37;
	st.global.u16 	[%rd5+22], %rs40;
	add.s32 	%r39, %r29, %r37;
	cvt.u16.u32 	%rs41, %r39;
	add.s16 	%rs42, %rs9, %rs41;
	st.global.u16 	[%rd5+24], %rs42;
	add.s16 	%rs43, %rs14, %rs41;
	st.global.u16 	[%rd5+26], %rs43;
	add.s16 	%rs44, %rs18, %rs41;
	st.global.u16 	[%rd5+28], %rs44;
	add.s32 	%r40, %r33, %r37;
	cvt.u16.u32 	%rs45, %r40;
	add.s16 	%rs46, %rs9, %rs45;
	st.global.u16 	[%rd5+30], %rs46;
	add.s16 	%rs47, %rs14, %rs45;
	st.global.u16 	[%rd5+32], %rs47;
	add.s16 	%rs48, %rs18, %rs45;
	st.global.u16 	[%rd5+34], %rs48;
	add.s32 	%r41, %r12, 1;
	cvt.u16.u32 	%rs49, %r41;
	and.b32  	%r42, %r41, 32768;
	setp.eq.s32 	%p17, %r42, 0;
	selp.b16 	%rs50, %rs49, 3, %p17;
	setp.gt.s16 	%p18, %rs50, 3;
	selp.b16 	%rs51, 0, %rs50, %p18;
	mul.wide.s16 	%r43, %rs51, 16;
	add.s32 	%r44, %r20, %r43;
	cvt.u16.u32 	%rs52, %r44;
	add.s16 	%rs53, %rs9, %rs52;
	st.global.u16 	[%rd5+36], %rs53;
	add.s16 	%rs54, %rs14, %rs52;
	st.global.u16 	[%rd5+38], %rs54;
	add.s16 	%rs55, %rs18, %rs52;
	st.global.u16 	[%rd5+40], %rs55;
	add.s32 	%r45, %r29, %r43;
	cvt.u16.u32 	%rs56, %r45;
	add.s16 	%rs57, %rs9, %rs56;
	st.global.u16 	[%rd5+42], %rs57;
	add.s16 	%rs58, %rs14, %rs56;
	st.global.u16 	[%rd5+44], %rs58;
	add.s16 	%rs59, %rs18, %rs56;
	st.global.u16 	[%rd5+46], %rs59;
	add.s32 	%r46, %r33, %r43;
	cvt.u16.u32 	%rs60, %r46;
	add.s16 	%rs61, %rs9, %rs60;
	st.global.u16 	[%rd5+48], %rs61;
	add.s16 	%rs62, %rs14, %rs60;
	st.global.u16 	[%rd5+50], %rs62;
	add.s16 	%rs63, %rs18, %rs60;
	st.global.u16 	[%rd5+52], %rs63;
	ret;

}
	// .globl	_Z6init_rPfi
.visible .entry _Z6init_rPfi(
	.param .u64 .ptr .align 1 _Z6init_rPfi_param_0,
	.param .u32 _Z6init_rPfi_param_1
)
{
	.reg .pred 	%p<4>;
	.reg .b32 	%r<28>;
	.reg .b32 	%f<11>;
	.reg .b64 	%rd<5>;
	.reg .b64 	%fd<11>;

	ld.param.u64 	%rd1, [_Z6init_rPfi_param_0];
	ld.param.u32 	%r6, [_Z6init_rPfi_param_1];
	mov.u32 	%r7, %tid.x;
	mov.u32 	%r8, %ntid.x;
	mov.u32 	%r9, %ctaid.x;
	mad.lo.s32 	%r10, %r8, %r9, %r7;
	mov.u32 	%r11, %tid.y;
	mov.u32 	%r12, %ntid.y;
	mov.u32 	%r13, %ctaid.y;
	mad.lo.s32 	%r14, %r12, %r13, %r11;
	mov.u32 	%r15, %tid.z;
	mov.u32 	%r16, %ntid.z;
	mov.u32 	%r17, %ctaid.z;
	mad.lo.s32 	%r18, %r16, %r17, %r15;
	mad.lo.s32 	%r19, %r6, %r18, %r14;
	mad.lo.s32 	%r4, %r19, %r6, %r10;
	max.s32 	%r20, %r10, %r14;
	max.s32 	%r21, %r20, %r18;
	setp.ge.s32 	%p1, %r21, %r6;
	setp.gt.s32 	%p2, %r4, 199;
	or.pred  	%p3, %p1, %p2;
	@%p3 bra 	$L__BB1_2;
	cvta.to.global.u64 	%rd2, %rd1;
	shl.b32 	%r22, %r10, 1;
	or.b32  	%r23, %r22, 1;
	cvt.rn.f32.s32 	%f1, %r23;
	cvt.rn.f32.u32 	%f2, %r6;
	div.rn.f32 	%f3, %f1, %f2;
	cvt.f64.f32 	%fd1, %f3;
	mov.f64 	%fd2, 0d3FF0000000000000;
	sub.f64 	%fd3, %fd2, %fd1;
	mul.f64 	%fd4, %fd3, 0d4014000000000000;
	cvt.rn.f32.f64 	%f4, %fd4;
	mul.wide.s32 	%rd3, %r4, 4;
	add.s64 	%rd4, %rd2, %rd3;
	st.global.f32 	[%rd4], %f4;
	shl.b32 	%r24, %r14, 1;
	or.b32  	%r25, %r24, 1;
	cvt.rn.f32.u32 	%f5, %r25;
	div.rn.f32 	%f6, %f5, %f2;
	cvt.f64.f32 	%fd5, %f6;
	sub.f64 	%fd6, %fd2, %fd5;
	mul.f64 	%fd7, %fd6, 0d4014000000000000;
	cvt.rn.f32.f64 	%f7, %fd7;
	st.global.f32 	[%rd4+800], %f7;
	shl.b32 	%r26, %r18, 1;
	or.b32  	%r27, %r26, 1;
	cvt.rn.f32.u32 	%f8, %r27;
	div.rn.f32 	%f9, %f8, %f2;
	cvt.f64.f32 	%fd8, %f9;
	sub.f64 	%fd9, %fd2, %fd8;
	mul.f64 	%fd10, %fd9, 0d4014000000000000;
	cvt.rn.f32.f64 	%f10, %fd10;
	st.global.f32 	[%rd4+1600], %f10;
$L__BB1_2:
	ret;

}
	// .globl	_Z6assignPfS_Ps
.visible .entry _Z6assignPfS_Ps(
	.param .u64 .ptr .align 1 _Z6assignPfS_Ps_param_0,
	.param .u64 .ptr .align 1 _Z6assignPfS_Ps_param_1,
	.param .u64 .ptr .align 1 _Z6assignPfS_Ps_param_2
)
{
	.reg .pred 	%p<41>;
	.reg .b16 	%rs<11>;
	.reg .b32 	%r<39>;
	.reg .b32 	%f<23>;
	.reg .b64 	%rd<19>;
	// demoted variable
	.shared .align 4 .b8 _ZZ6assignPfS_PsE4r_sh[2400];
	// demoted variable
	.shared .align 2 .b8 _ZZ6assignPfS_PsE4n_sh[128];
	ld.param.u64 	%rd2, [_Z6assignPfS_Ps_param_0];
	ld.param.u64 	%rd4, [_Z6assignPfS_Ps_param_1];
	ld.param.u64 	%rd3, [_Z6assignPfS_Ps_param_2];
	cvta.to.global.u64 	%rd1, %rd4;
	mov.u32 	%r7, %tid.x;
	mov.u32 	%r8, %ctaid.x;
	mov.u32 	%r9, %ntid.x;
	mad.lo.s32 	%r1, %r8, %r9, %r7;
	setp.gt.s32 	%p1, %r1, 599;
	@%p1 bra 	$L__BB2_2;
	cvta.to.global.u64 	%rd5, %rd2;
	mul.wide.s32 	%rd6, %r1, 4;
	add.s64 	%rd7, %rd5, %rd6;
	ld.global.f32 	%f19, [%rd7];
	shl.b32 	%r10, %r1, 2;
	mov.u32 	%r11, _ZZ6assignPfS_PsE4r_sh;
	add.s32 	%r12, %r11, %r10;
	st.shared.f32 	[%r12], %f19;
$L__BB2_2:
	bar.sync 	0;
	setp.gt.s32 	%p2, %r1, 63;
	shl.b32 	%r13, %r1, 1;
	mov.u32 	%r14, _ZZ6assignPfS_PsE4n_sh;
	add.s32 	%r2, %r14, %r13;
	@%p2 bra 	$L__BB2_4;
	mov.b16 	%rs1, 0;
	st.shared.u16 	[%r2], %rs1;
$L__BB2_4:
	setp.gt.s32 	%p3, %r1, 63;
	bar.sync 	0;
	@%p3 bra 	$L__BB2_24;
	shr.s32 	%r16, %r1, 31;
	shr.u32 	%r17, %r16, 28;
	add.s32 	%r18, %r1, %r17;
	shr.s32 	%r19, %r18, 4;
	and.b32  	%r20, %r18, -16;
	sub.s32 	%r21, %r1, %r20;
	shr.s32 	%r22, %r21, 31;
	shr.u32 	%r23, %r22, 30;
	add.s32 	%r24, %r21, %r23;
	shr.s32 	%r25, %r24, 2;
	and.b32  	%r26, %r24, -4;
	add.s32 	%r27, %r20, %r26;
	sub.s32 	%r28, %r1, %r27;
	cvt.rn.f32.s32 	%f20, %r28;
	fma.rn.f32 	%f1, %f20, 0f40200000, 0fC0A00000;
	add.f32 	%f2, %f1, 0f40200000;
	cvt.rn.f32.s32 	%f21, %r25;
	fma.rn.f32 	%f3, %f21, 0f40200000, 0fC0A00000;
	add.f32 	%f4, %f3, 0f40200000;
	cvt.rn.f32.s32 	%f22, %r19;
	fma.rn.f32 	%f5, %f22, 0f40200000, 0fC0A00000;
	add.f32 	%f6, %f5, 0f40200000;
	mul.lo.s32 	%r3, %r1, 30;
	mov.b32 	%r38, 808;
$L__BB2_6:
	mov.u32 	%r29, _ZZ6assignPfS_PsE4r_sh;
	add.s32 	%r5, %r29, %r38;
	ld.shared.f32 	%f7, [%r5+-808];
	ld.shared.f32 	%f8, [%r5+-8];
	ld.shared.f32 	%f9, [%r5+792];
	setp.gtu.f32 	%p4, %f7, %f2;
	setp.leu.f32 	%p5, %f7, %f1;
	or.pred  	%p6, %p4, %p5;
	@%p6 bra 	$L__BB2_10;
	setp.gtu.f32 	%p7, %f8, %f4;
	setp.leu.f32 	%p8, %f8, %f3;
	or.pred  	%p9, %p7, %p8;
	@%p9 bra 	$L__BB2_10;
	setp.gtu.f32 	%p10, %f9, %f6;
	setp.leu.f32 	%p11, %f9, %f5;
	or.pred  	%p12, %p10, %p11;
	@%p12 bra 	$L__BB2_10;
	ld.shared.u16 	%rs2, [%r2];
	cvt.s32.s16 	%r30, %rs2;
	add.s32 	%r31, %r3, %r30;
	mul.wide.s32 	%rd8, %r31, 4;
	add.s64 	%rd9, %rd1, %rd8;
	st.global.f32 	[%rd9], %f7;
	st.global.f32 	[%rd9+40], %f8;
	st.global.f32 	[%rd9+80], %f9;
	add.s16 	%rs3, %rs2, 1;
	st.shared.u16 	[%r2], %rs3;
$L__BB2_10:
	ld.shared.f32 	%f10, [%r5+-804];
	ld.shared.f32 	%f11, [%r5+-4];
	ld.shared.f32 	%f12, [%r5+796];
	setp.gtu.f32 	%p13, %f10, %f2;
	setp.leu.f32 	%p14, %f10, %f1;
	or.pred  	%p15, %p13, %p14;
	@%p15 bra 	$L__BB2_14;
	setp.gtu.f32 	%p16, %f11, %f4;
	setp.leu.f32 	%p17, %f11, %f3;
	or.pred  	%p18, %p16, %p17;
	@%p18 bra 	$L__BB2_14;
	setp.gtu.f32 	%p19, %f12, %f6;
	setp.leu.f32 	%p20, %f12, %f5;
	or.pred  	%p21, %p19, %p20;
	@%p21 bra 	$L__BB2_14;
	ld.shared.u16 	%rs4, [%r2];
	cvt.s32.s16 	%r32, %rs4;
	add.s32 	%r33, %r3, %r32;
	mul.wide.s32 	%rd10, %r33, 4;
	add.s64 	%rd11, %rd1, %rd10;
	st.global.f32 	[%rd11], %f10;
	st.global.f32 	[%rd11+40], %f11;
	st.global.f32 	[%rd11+80], %f12;
	add.s16 	%rs5, %rs4, 1;
	st.shared.u16 	[%r2], %rs5;
$L__BB2_14:
	ld.shared.f32 	%f13, [%r5+-800];
	ld.shared.f32 	%f14, [%r5];
	ld.shared.f32 	%f15, [%r5+800];
	setp.gtu.f32 	%p22, %f13, %f2;
	setp.leu.f32 	%p23, %f13, %f1;
	or.pred  	%p24, %p22, %p23;
	@%p24 bra 	$L__BB2_18;
	setp.gtu.f32 	%p25, %f14, %f4;
	setp.leu.f32 	%p26, %f14, %f3;
	or.pred  	%p27, %p25, %p26;
	@%p27 bra 	$L__BB2_18;
	setp.gtu.f32 	%p28, %f15, %f6;
	setp.leu.f32 	%p29, %f15, %f5;
	or.pred  	%p30, %p28, %p29;
	@%p30 bra 	$L__BB2_18;
	ld.shared.u16 	%rs6, [%r2];
	cvt.s32.s16 	%r34, %rs6;
	add.s32 	%r35, %r3, %r34;
	mul.wide.s32 	%rd12, %r35, 4;
	add.s64 	%rd13, %rd1, %rd12;
	st.global.f32 	[%rd13], %f13;
	st.global.f32 	[%rd13+40], %f14;
	st.global.f32 	[%rd13+80], %f15;
	add.s16 	%rs7, %rs6, 1;
	st.shared.u16 	[%r2], %rs7;
$L__BB2_18:
	ld.shared.f32 	%f16, [%r5+-796];
	ld.shared.f32 	%f17, [%r5+4];
	ld.shared.f32 	%f18, [%r5+804];
	setp.gtu.f32 	%p31, %f16, %f2;
	setp.leu.f32 	%p32, %f16, %f1;
	or.pred  	%p33, %p31, %p32;
	@%p33 bra 	$L__BB2_22;
	setp.gtu.f32 	%p34, %f17, %f4;
	setp.leu.f32 	%p35, %f17, %f3;
	or.pred  	%p36, %p34, %p35;
	@%p36 bra 	$L__BB2_22;
	setp.gtu.f32 	%p37, %f18, %f6;
	setp.leu.f32 	%p38, %f18, %f5;
	or.pred  	%p39, %p37, %p38;
	@%p39 bra 	$L__BB2_22;
	ld.shared.u16 	%rs8, [%r2];
	cvt.s32.s16 	%r36, %rs8;
	add.s32 	%r37, %r3, %r36;
	mul.wide.s32 	%rd14, %r37, 4;
	add.s64 	%rd15, %rd1, %rd14;
	st.global.f32 	[%rd15], %f16;
	st.global.f32 	[%rd15+40], %f17;
	st.global.f32 	[%rd15+80], %f18;
	add.s16 	%rs9, %rs8, 1;
	st.shared.u16 	[%r2], %rs9;
$L__BB2_22:
	add.s32 	%r38, %r38, 16;
	setp.ne.s32 	%p40, %r38, 1608;
	@%p40 bra 	$L__BB2_6;
	ld.shared.u16 	%rs10, [%r2];
	cvta.to.global.u64 	%rd16, %rd3;
	mul.wide.s32 	%rd17, %r1, 2;
	add.s64 	%rd18, %rd16, %rd17;
	st.global.u16 	[%rd18], %rs10;
$L__BB2_24:
	ret;

}
	// .globl	_Z8subSweepPfPsS0_iii
.visible .entry _Z8subSweepPfPsS0_iii(
	.param .u64 .ptr .align 1 _Z8subSweepPfPsS0_iii_param_0,
	.param .u64 .ptr .align 1 _Z8subSweepPfPsS0_iii_param_1,
	.param .u64 .ptr .align 1 _Z8subSweepPfPsS0_iii_param_2,
	.param .u32 _Z8subSweepPfPsS0_iii_param_3,
	.param .u32 _Z8subSweepPfPsS0_iii_param_4,
	.param .u32 _Z8subSweepPfPsS0_iii_param_5
)
{
	.local .align 8 .b8 	__local_depot3[64];
	.reg .b64 	%SP;
	.reg .b64 	%SPL;
	.reg .pred 	%p<151>;
	.reg .b16 	%rs<65>;
	.reg .b32 	%r<1897>;
	.reg .b32 	%f<349>;
	.reg .b64 	%rd<117>;
	.reg .b64 	%fd<13>;
	// demoted variable
	.shared .align 2 .b8 _ZZ8subSweepPfPsS0_iiiE6presum[54];
	// demoted variable
	.shared .align 4 .b8 _ZZ8subSweepPfPsS0_iiiE5ldisk[3240];
	// demoted variable
	.shared .align 2 .b8 _ZZ8subSweepPfPsS0_iiiE7nlist_s[54];
	// demoted variable
	.shared .align 2 .b8 _ZZ8subSweepPfPsS0_iiiE8localn_s[54];
	// demoted variable
	.shared .align 4 .b8 _ZZ8subSweepPfPsS0_iiiE5e_old[4096];
	// demoted variable
	.shared .align 4 .b8 _ZZ8subSweepPfPsS0_iiiE5e_new[4096];
	// demoted variable
	.shared .align 4 .u32 _ZZ8subSweepPfPsS0_iiiE10totalAtoms;
	// demoted variable
	.shared .align 4 .b8 _ZZ8subSweepPfPsS0_iiiE7new_pos[12];
	// demoted variable
	.shared .align 1 .u8 _ZZ8subSweepPfPsS0_iiiE8rejected;
	mov.u64 	%SPL, __local_depot3;
	cvta.local.u64 	%SP, %SPL;
	ld.param.u32 	%r759, [_Z8subSweepPfPsS0_iii_param_3];
	ld.param.u32 	%r760, [_Z8subSweepPfPsS0_iii_param_4];
	ld.param.u32 	%r761, [_Z8subSweepPfPsS0_iii_param_5];
	add.u64 	%rd1, %SPL, 8;
	mov.u32 	%r762, %tid.x;
	mov.u32 	%r763, %tid.y;
	mov.u32 	%r764, %tid.z;
	mov.u32 	%r1, %ctaid.x;
	shl.b32 	%r765, %r1, 1;
	add.s32 	%r2, %r759, %r765;
	mov.u32 	%r3, %ctaid.y;
	shl.b32 	%r766, %r3, 1;
	add.s32 	%r4, %r760, %r766;
	mov.u32 	%r5, %ctaid.z;
	shl.b32 	%r767, %r5, 1;
	add.s32 	%r6, %r761, %r767;
	mov.u32 	%r768, %ntid.x;
	mad.lo.s32 	%r769, %r768, %r764, %r763;
	mad.lo.s32 	%r7, %r769, %r768, %r762;
	setp.gt.u32 	%p1, %r7, 26;
	@%p1 bra 	$L__BB3_2;
	ld.param.u64 	%rd115, [_Z8subSweepPfPsS0_iii_param_2];
	ld.param.u64 	%rd114, [_Z8subSweepPfPsS0_iii_param_1];
	cvta.to.global.u64 	%rd18, %rd114;
	cvta.to.global.u64 	%rd19, %rd115;
	shl.b32 	%r770, %r6, 20;
	shl.b32 	%r771, %r4, 18;
	shl.b32 	%r772, %r2, 16;
	add.s32 	%r773, %r771, %r772;
	add.s32 	%r774, %r770, %r773;
	shr.s32 	%r775, %r774, 16;
	mad.lo.s32 	%r776, %r775, 27, %r7;
	mul.wide.s32 	%rd20, %r776, 2;
	add.s64 	%rd21, %rd18, %rd20;
	ld.global.u16 	%rs4, [%rd21];
	shl.b32 	%r777, %r7, 1;
	mov.u32 	%r778, _ZZ8subSweepPfPsS0_iiiE7nlist_s;
	add.s32 	%r779, %r778, %r777;
	st.shared.u16 	[%r779], %rs4;
	cvt.s32.s16 	%r780, %rs4;
	mul.wide.s32 	%rd22, %r780, 2;
	add.s64 	%rd23, %rd19, %rd22;
	ld.global.u16 	%rs5, [%rd23];
	mov.u32 	%r781, _ZZ8subSweepPfPsS0_iiiE8localn_s;
	add.s32 	%r782, %r781, %r777;
	st.shared.u16 	[%r782], %rs5;
$L__BB3_2:
	shl.b32 	%r783, %r7, 2;
	mov.u32 	%r784, _ZZ8subSweepPfPsS0_iiiE5e_old;
	add.s32 	%r8, %r784, %r783;
	mov.b32 	%r785, 0;
	st.shared.u32 	[%r8], %r785;
	mov.u32 	%r786, _ZZ8subSweepPfPsS0_iiiE5e_new;
	add.s32 	%r9, %r786, %r783;
	st.shared.u32 	[%r9], %r785;
	setp.gt.u32 	%p2, %r7, 23;
	@%p2 bra 	$L__BB3_4;
	mov.b32 	%r787, 0;
	st.shared.u32 	[%r8+4000], %r787;
	st.shared.u32 	[%r9+4000], %r787;
$L__BB3_4:
	bar.sync 	0;
	setp.ne.s32 	%p3, %r7, 0;
	@%p3 bra 	$L__BB3_6;
	mov.b16 	%rs6, 0;
	st.shared.u16 	[_ZZ8subSweepPfPsS0_iiiE6presum], %rs6;
	ld.shared.u16 	%rs7, [_ZZ8subSweepPfPsS0_iiiE8localn_s];
	st.shared.u16 	[_ZZ8subSweepPfPsS0_iiiE6presum+2], %rs7;
	ld.shared.u16 	%rs8, [_ZZ8subSweepPfPsS0_iiiE8localn_s+2];
	add.s16 	%rs9, %rs8, %rs7;
	st.shared.u16 	[_ZZ8subSweepPfPsS0_iiiE6presum+4], %rs9;
	ld.shared.u16 	%rs10, [_ZZ8subSweepPfPsS0_iiiE8localn_s+4];
	add.s16 	%rs11, %rs10, %rs9;
	st.shared.u16 	[_ZZ8subSweepPfPsS0_iiiE6presum+6], %rs11;
	ld.shared.u16 	%rs12, [_ZZ8subSweepPfPsS0_iiiE8localn_s+6];
	add.s16 	%rs13, %rs12, %rs11;
	st.shared.u16 	[_ZZ8subSweepPfPsS0_iiiE6presum+8], %rs13;
	ld.shared.u16 	%rs14, [_ZZ8subSweepPfPsS0_iiiE8localn_s+8];
	add.s16 	%rs15, %rs14, %rs13;
	st.shared.u16 	[_ZZ8subSweepPfPsS0_iiiE6presum+10], %rs15;
	ld.shared.u16 	%rs16, [_ZZ8subSweepPfPsS0_iiiE8localn_s+10];
	add.s16 	%rs17, %rs16, %rs15;
	st.shared.u16 	[_ZZ8subSweepPfPsS0_iiiE6presum+12], %rs17;
	ld.shared.u16 	%rs18, [_ZZ8subSweepPfPsS0_iiiE8localn_s+12];
	add.s16 	%rs19, %rs18, %rs17;
	st.shared.u16 	[_ZZ8subSweepPfPsS0_iiiE6presum+14], %rs19;
	ld.shared.u16 	%rs20, [_ZZ8subSweepPfPsS0_iiiE8localn_s+14];
	add.s16 	%rs21, %rs20, %rs19;
	st.shared.u16 	[_ZZ8subSweepPfPsS0_iiiE6presum+16], %rs21;
	ld.shared.u16 	%rs22, [_ZZ8subSweepPfPsS0_iiiE8localn_s+16];
	add.s16 	%rs23, %rs22, %rs21;
	st.shared.u16 	[_ZZ8subSweepPfPsS0_iiiE6presum+18], %rs23;
	ld.shared.u16 	%rs24, [_ZZ8subSweepPfPsS0_iiiE8localn_s+18];
	add.s16 	%rs25, %rs24, %rs23;
	st.shared.u16 	[_ZZ8subSweepPfPsS0_iiiE6presum+20], %rs25;
	ld.shared.u16 	%rs26, [_ZZ8subSweepPfPsS0_iiiE8localn_s+20];
	add.s16 	%rs27, %rs26, %rs25;
	st.shared.u16 	[_ZZ8subSweepPfPsS0_iiiE6presum+22], %rs27;
	ld.shared.u16 	%rs28, [_ZZ8subSweepPfPsS0_iiiE8localn_s+22];
	add.s16 	%rs29, %rs28, %rs27;
	st.shared.u16 	[_ZZ8subSweepPfPsS0_iiiE6presum+24], %rs29;
	ld.shared.u16 	%rs30, [_ZZ8subSweepPfPsS0_iiiE8localn_s+24];
	add.s16 	%rs31, %rs30, %rs29;
	st.shared.u16 	[_ZZ8subSweepPfPsS0_iiiE6presum+26], %rs31;
	ld.shared.u16 	%rs32, [_ZZ8subSweepPfPsS0_iiiE8localn_s+26];
	add.s16 	%rs33, %rs32, %rs31;
	st.shared.u16 	[_ZZ8subSweepPfPsS0_iiiE6presum+28], %rs33;
	ld.shared.u16 	%rs34, [_ZZ8subSweepPfPsS0_iiiE8localn_s+28];
	add.s16 	%rs35, %rs34, %rs33;
	st.shared.u16 	[_ZZ8subSweepPfPsS0_iiiE6presum+30], %rs35;
	ld.shared.u16 	%rs36, [_ZZ8subSweepPfPsS0_iiiE8localn_s+30];
	add.s16 	%rs37, %rs36, %rs35;
	st.shared.u16 	[_ZZ8subSweepPfPsS0_iiiE6presum+32], %rs37;
	ld.shared.u16 	%rs38, [_ZZ8subSweepPfPsS0_iiiE8localn_s+32];
	add.s16 	%rs39, %rs38, %rs37;
	st.shared.u16 	[_ZZ8subSweepPfPsS0_iiiE6presum+34], %rs39;
	ld.shared.u16 	%rs40, [_ZZ8subSweepPfPsS0_iiiE8localn_s+34];
	add.s16 	%rs41, %rs40, %rs39;
	st.shared.u16 	[_ZZ8subSweepPfPsS0_iiiE6presum+36], %rs41;
	ld.shared.u16 	%rs42, [_ZZ8subSweepPfPsS0_iiiE8localn_s+36];
	add.s16 	%rs43, %rs42, %rs41;
	st.shared.u16 	[_ZZ8subSweepPfPsS0_iiiE6presum+38], %rs43;
	ld.shared.u16 	%rs44, [_ZZ8subSweepPfPsS0_iiiE8localn_s+38];
	add.s16 	%rs45, %rs44, %rs43;
	st.shared.u16 	[_ZZ8subSweepPfPsS0_iiiE6presum+40], %rs45;
	ld.shared.u16 	%rs46, [_ZZ8subSweepPfPsS0_iiiE8localn_s+40];
	add.s16 	%rs47, %rs46, %rs45;
	st.shared.u16 	[_ZZ8subSweepPfPsS0_iiiE6presum+42], %rs47;
	ld.shared.u16 	%rs48, [_ZZ8subSweepPfPsS0_iiiE8localn_s+42];
	add.s16 	%rs49, %rs48, %rs47;
	st.shared.u16 	[_ZZ8subSweepPfPsS0_iiiE6presum+44], %rs49;
	ld.shared.u16 	%rs50, [_ZZ8subSweepPfPsS0_iiiE8localn_s+44];
	add.s16 	%rs51, %rs50, %rs49;
	st.shared.u16 	[_ZZ8subSweepPfPsS0_iiiE6presum+46], %rs51;
	ld.shared.u16 	%rs52, [_ZZ8subSweepPfPsS0_iiiE8localn_s+46];
	add.s16 	%rs53, %rs52, %rs51;
	st.shared.u16 	[_ZZ8subSweepPfPsS0_iiiE6presum+48], %rs53;
	ld.shared.u16 	%rs54, [_ZZ8subSweepPfPsS0_iiiE8localn_s+48];
	add.s16 	%rs55, %rs54, %rs53;
	st.shared.u16 	[_ZZ8subSweepPfPsS0_iiiE6presum+50], %rs55;
	ld.shared.u16 	%rs56, [_ZZ8subSweepPfPsS0_iiiE8localn_s+50];
	add.s16 	%rs57, %rs56, %rs55;
	st.shared.u16 	[_ZZ8subSweepPfPsS0_iiiE6presum+52], %rs57;
	cvt.s32.s16 	%r788, %rs57;
	ld.shared.s16 	%r789, [_ZZ8subSweepPfPsS0_iiiE8localn_s+52];
	add.s32 	%r790, %r789, %r788;
	st.shared.u32 	[_ZZ8subSweepPfPsS0_iiiE10totalAtoms], %r790;
$L__BB3_6:
	setp.gt.u32 	%p4, %r7, 26;
	bar.sync 	0;
	@%p4 bra 	$L__BB3_14;
	shl.b32 	%r791, %r7, 1;
	mov.u32 	%r792, _ZZ8subSweepPfPsS0_iiiE8localn_s;
	add.s32 	%r793, %r792, %r791;
	ld.shared.u16 	%rs1, [%r793];
	setp.lt.s16 	%p5, %rs1, 1;
	@%p5 bra 	$L__BB3_14;
	mov.u32 	%r796, _ZZ8subSweepPfPsS0_iiiE6presum;
	add.s32 	%r797, %r796, %r791;
	ld.shared.s16 	%r10, [%r797];
	ld.shared.u32 	%r11, [_ZZ8subSweepPfPsS0_iiiE10totalAtoms];
	mov.u32 	%r798, _ZZ8subSweepPfPsS0_iiiE7nlist_s;
	add.s32 	%r799, %r798, %r791;
	ld.shared.u16 	%rs58, [%r799];
	mul.wide.s16 	%r12, %rs58, 30;
	cvt.u32.u16 	%r13, %rs1;
	and.b32  	%r14, %r13, 3;
	setp.lt.u16 	%p6, %rs1, 4;
	mov.b32 	%r1489, 0;
	@%p6 bra 	$L__BB3_11;
	and.b32  	%r1489, %r13, 32764;
	mov.b32 	%r1487, 0;
$L__BB3_10:
	ld.param.u64 	%rd111, [_Z8subSweepPfPsS0_iii_param_0];
	add.s32 	%r801, %r1487, %r10;
	add.s32 	%r802, %r1487, %r12;
	cvta.to.global.u64 	%rd24, %rd111;
	mul.wide.s32 	%rd25, %r802, 4;
	add.s64 	%rd26, %rd24, %rd25;
	ld.global.f32 	%f27, [%rd26];
	shl.b32 	%r803, %r801, 2;
	mov.u32 	%r804, _ZZ8subSweepPfPsS0_iiiE5ldisk;
	add.s32 	%r805, %r804, %r803;
	st.shared.f32 	[%r805], %f27;
	ld.global.f32 	%f28, [%rd26+40];
	shl.b32 	%r806, %r11, 2;
	add.s32 	%r807, %r805, %r806;
	st.shared.f32 	[%r807], %f28;
	ld.global.f32 	%f29, [%rd26+80];
	add.s32 	%r808, %r807, %r806;
	st.shared.f32 	[%r808], %f29;
	ld.global.f32 	%f30, [%rd26+4];
	st.shared.f32 	[%r805+4], %f30;
	ld.global.f32 	%f31, [%rd26+44];
	st.shared.f32 	[%r807+4], %f31;
	ld.global.f32 	%f32, [%rd26+84];
	st.shared.f32 	[%r808+4], %f32;
	ld.global.f32 	%f33, [%rd26+8];
	st.shared.f32 	[%r805+8], %f33;
	ld.global.f32 	%f34, [%rd26+48];
	st.shared.f32 	[%r807+8], %f34;
	ld.global.f32 	%f35, [%rd26+88];
	st.shared.f32 	[%r808+8], %f35;
	ld.global.f32 	%f36, [%rd26+12];
	st.shared.f32 	[%r805+12], %f36;
	ld.global.f32 	%f37, [%rd26+52];
	st.shared.f32 	[%r807+12], %f37;
	ld.global.f32 	%f38, [%rd26+92];
	st.shared.f32 	[%r808+12], %f38;
	add.s32 	%r1487, %r1487, 4;
	setp.ne.s32 	%p7, %r1487, %r1489;
	@%p7 bra 	$L__BB3_10;
$L__BB3_11:
	setp.eq.s32 	%p8, %r14, 0;
	@%p8 bra 	$L__BB3_14;
	mov.b32 	%r1490, 0;
	mov.u32 	%r813, _ZZ8subSweepPfPsS0_iiiE5ldisk;
	shl.b32 	%r815, %r11, 2;
$L__BB3_13:
	.pragma "nounroll";
	ld.param.u64 	%rd112, [_Z8subSweepPfPsS0_iii_param_0];
	add.s32 	%r810, %r1489, %r10;
	add.s32 	%r811, %r1489, %r12;
	cvta.to.global.u64 	%rd27, %rd112;
	mul.wide.s32 	%rd28, %r811, 4;
	add.s64 	%rd29, %rd27, %rd28;
	ld.global.f32 	%f39, [%rd29];
	shl.b32 	%r812, %r810, 2;
	add.s32 	%r814, %r813, %r812;
	st.shared.f32 	[%r814], %f39;
	ld.global.f32 	%f40, [%rd29+40];
	add.s32 	%r816, %r814, %r815;
	st.shared.f32 	[%r816], %f40;
	ld.global.f32 	%f41, [%rd29+80];
	add.s32 	%r817, %r816, %r815;
	st.shared.f32 	[%r817], %f41;
	add.s32 	%r1489, %r1489, 1;
	add.s32 	%r1490, %r1490, 1;
	setp.ne.s32 	%p9, %r1490, %r14;
	@%p9 bra 	$L__BB3_13;
$L__BB3_14:
	setp.ne.s32 	%p10, %r7, 0;
	bar.sync 	0;
	@%p10 bra 	$L__BB3_33;
	cvt.s32.s16 	%r818, %r2;
	cvt.s32.s16 	%r819, %r4;
	add.s32 	%r820, %r819, %r818;
	cvt.s32.s16 	%r821, %r6;
	add.s32 	%r822, %r820, %r821;
	setp.ne.s32 	%p11, %r822, 9;
	@%p11 bra 	$L__BB3_33;
	ld.shared.u32 	%r823, [_ZZ8subSweepPfPsS0_iiiE10totalAtoms];
	ld.shared.s16 	%r824, [_ZZ8subSweepPfPsS0_iiiE8localn_s];
	add.u64 	%rd30, %SP, 56;
	add.u64 	%rd31, %SPL, 56;
	st.local.v2.u32 	[%rd31], {%r823, %r824};
	mov.u64 	%rd32, $str$2;
	cvta.global.u64 	%rd33, %rd32;
	{ // callseq 0, 0
	.param .b64 param0;
	st.param.b64 	[param0], %rd33;
	.param .b64 param1;
	st.param.b64 	[param1], %rd30;
	.param .b32 retval0;
	call.uni (retval0), 
	vprintf, 
	(
	param0, 
	param1
	);
	ld.param.b32 	%r825, [retval0];
	} // callseq 0
	ld.shared.u32 	%r23, [_ZZ8subSweepPfPsS0_iiiE10totalAtoms];
	setp.lt.s32 	%p12, %r23, 1;
	@%p12 bra 	$L__BB3_33;
	mul.lo.s32 	%r828, %r23, 3;
	max.s32 	%r24, %r828, 1;
	and.b32  	%r25, %r24, 3;
	setp.lt.s32 	%p13, %r828, 4;
	mov.b32 	%r1493, 0;
	@%p13 bra 	$L__BB3_28;
	and.b32  	%r1493, %r24, 2147483644;
	mov.b32 	%r1491, 0;
	mov.u64 	%rd34, $str;
	add.u64 	%rd36, %SP, 0;
	mov.u64 	%rd38, $str$1;
$L__BB3_19:
	rem.u32 	%r830, %r1491, %r23;
	setp.ne.s32 	%p14, %r830, 0;
	@%p14 bra 	$L__BB3_21;
	cvta.global.u64 	%rd35, %rd34;
	{ // callseq 1, 0
	.param .b64 param0;
	st.param.b64 	[param0], %rd35;
	.param .b64 param1;
	st.param.b64 	[param1], 0;
	.param .b32 retval0;
	call.uni (retval0), 
	vprintf, 
	(
	param0, 
	param1
	);
	ld.param.b32 	%r831, [retval0];
	} // callseq 1
$L__BB3_21:
	shl.b32 	%r833, %r1491, 2;
	mov.u32 	%r834, _ZZ8subSweepPfPsS0_iiiE5ldisk;
	add.s32 	%r28, %r834, %r833;
	ld.shared.f32 	%f42, [%r28];
	cvt.f64.f32 	%fd1, %f42;
	cvta.to.local.u64 	%rd37, %rd36;
	st.local.f64 	[%rd37], %fd1;
	cvta.global.u64 	%rd39, %rd38;
	{ // callseq 2, 0
	.param .b64 param0;
	st.param.b64 	[param0], %rd39;
	.param .b64 param1;
	st.param.b64 	[param1], %rd36;
	.param .b32 retval0;
	call.uni (retval0), 
	vprintf, 
	(
	param0, 
	param1
	);
	ld.param.b32 	%r835, [retval0];
	} // callseq 2
	add.s32 	%r837, %r1491, 1;
	rem.u32 	%r838, %r837, %r23;
	setp.ne.s32 	%p15, %r838, 0;
	@%p15 bra 	$L__BB3_23;
	cvta.global.u64 	%rd41, %rd34;
	{ // callseq 3, 0
	.param .b64 param0;
	st.param.b64 	[param0], %rd41;
	.param .b64 param1;
	st.param.b64 	[param1], 0;
	.param .b32 retval0;
	call.uni (retval0), 
	vprintf, 
	(
	param0, 
	param1
	);
	ld.param.b32 	%r839, [retval0];
	} // callseq 3
$L__BB3_23:
	ld.shared.f32 	%f43, [%r28+4];
	cvt.f64.f32 	%fd2, %f43;
	cvta.to.local.u64 	%rd43, %rd36;
	st.local.f64 	[%rd43], %fd2;
	cvta.global.u64 	%rd45, %rd38;
	{ // callseq 4, 0
	.param .b64 param0;
	st.param.b64 	[param0], %rd45;
	.param .b64 param1;
	st.param.b64 	[param1], %rd36;
	.param .b32 retval0;
	call.uni (retval0), 
	vprintf, 
	(
	param0, 
	param1
	);
	ld.param.b32 	%r841, [retval0];
	} // callseq 4
	add.s32 	%r843, %r1491, 2;
	rem.u32 	%r844, %r843, %r23;
	setp.ne.s32 	%p16, %r844, 0;
	@%p16 bra 	$L__BB3_25;
	cvta.global.u64 	%rd47, %rd34;
	{ // callseq 5, 0
	.param .b64 param0;
	st.param.b64 	[param0], %rd47;
	.param .b64 param1;
	st.param.b64 	[param1], 0;
	.param .b32 retval0;
	call.uni (retval0), 
	vprintf, 
	(
	param0, 
	param1
	);
	ld.param.b32 	%r845, [retval0];
	} // callseq 5
$L__BB3_25:
	ld.shared.f32 	%f44, [%r28+8];
	cvt.f64.f32 	%fd3, %f44;
	cvta.to.local.u64 	%rd2, %rd36;
	st.local.f64 	[%rd2], %fd3;
	cvta.global.u64 	%rd50, %rd38;
	{ // callseq 6, 0
	.param .b64 param0;
	st.param.b64 	[param0], %rd50;
	.param .b64 param1;
	st.param.b64 	[param1], %rd36;
	.param .b32 retval0;
	call.uni (retval0), 
	vprintf, 
	(
	param0, 
	param1
	);
	ld.param.b32 	%r847, [retval0];
	} // callseq 6
	add.s32 	%r849, %r1491, 3;
	rem.u32 	%r850, %r849, %r23;
	setp.ne.s32 	%p17, %r850, 0;
	@%p17 bra 	$L__BB3_27;
	cvta.global.u64 	%rd52, %rd34;
	{ // callseq 7, 0
	.param .b64 param0;
	st.param.b64 	[param0], %rd52;
	.param .b64 param1;
	st.param.b64 	[param1], 0;
	.param .b32 retval0;
	call.uni (retval0), 
	vprintf, 
	(
	param0, 
	param1
	);
	ld.param.b32 	%r851, [retval0];
	} // callseq 7
$L__BB3_27:
	ld.shared.f32 	%f45, [%r28+12];
	cvt.f64.f32 	%fd4, %f45;
	st.local.f64 	[%rd2], %fd4;
	cvta.global.u64 	%rd54, %rd38;
	{ // callseq 8, 0
	.param .b64 param0;
	st.param.b64 	[param0], %rd54;
	.param .b64 param1;
	st.param.b64 	[param1], %rd36;
	.param .b32 retval0;
	call.uni (retval0), 
	vprintf, 
	(
	param0, 
	param1
	);
	ld.param.b32 	%r853, [retval0];
	} // callseq 8
	add.s32 	%r1491, %r1491, 4;
	setp.ne.s32 	%p18, %r1491, %r1493;
	@%p18 bra 	$L__BB3_19;
$L__BB3_28:
	setp.eq.s32 	%p19, %r25, 0;
	@%p19 bra 	$L__BB3_33;
	mov.b32 	%r1494, 0;
	mov.u64 	%rd56, $str;
	add.u64 	%rd58, %SP, 0;
	mov.u64 	%rd60, $str$1;
$L__BB3_30:
	.pragma "nounroll";
	rem.u32 	%r856, %r1493, %r23;
	setp.ne.s32 	%p20, %r856, 0;
	@%p20 bra 	$L__BB3_32;
	cvta.global.u64 	%rd57, %rd56;
	{ // callseq 9, 0
	.param .b64 param0;
	st.param.b64 	[param0], %rd57;
	.param .b64 param1;
	st.param.b64 	[param1], 0;
	.param .b32 retval0;
	call.uni (retval0), 
	vprintf, 
	(
	param0, 
	param1
	);
	ld.param.b32 	%r857, [retval0];
	} // callseq 9
$L__BB3_32:
	shl.b32 	%r859, %r1493, 2;
	mov.u32 	%r860, _ZZ8subSweepPfPsS0_iiiE5ldisk;
	add.s32 	%r861, %r860, %r859;
	ld.shared.f32 	%f46, [%r861];
	cvt.f64.f32 	%fd5, %f46;
	cvta.to.local.u64 	%rd59, %rd58;
	st.local.f64 	[%rd59], %fd5;
	cvta.global.u64 	%rd61, %rd60;
	{ // callseq 10, 0
	.param .b64 param0;
	st.param.b64 	[param0], %rd61;
	.param .b64 param1;
	st.param.b64 	[param1], %rd58;
	.param .b32 retval0;
	call.uni (retval0), 
	vprintf, 
	(
	param0, 
	param1
	);
	ld.param.b32 	%r862, [retval0];
	} // callseq 10
	add.s32 	%r1493, %r1493, 1;
	add.s32 	%r1494, %r1494, 1;
	setp.ne.s32 	%p21, %r1494, %r25;
	@%p21 bra 	$L__BB3_30;
$L__BB3_33:
	add.s32 	%r866, %r5, %r3;
	mad.lo.s32 	%r35, %r7, %r1, %r866;
	xor.b32  	%r867, %r7, -1429050551;
	mul.lo.s32 	%r868, %r867, 1099087573;
	add.s32 	%r1865, %r868, -638133224;
	add.s32 	%r1514, %r868, 123456789;
	st.local.v2.u32 	[%rd1], {%r1865, %r1514};
	xor.b32  	%r1513, %r868, 362436069;
	mov.b32 	%r1515, -123459836;
	st.local.v2.u32 	[%rd1+8], {%r1513, %r1515};
	add.s32 	%r1517, %r868, 5783321;
	mov.b32 	%r1516, -589760388;
	st.local.v2.u32 	[%rd1+16], {%r1516, %r1517};
	setp.eq.s32 	%p22, %r35, 0;
	@%p22 bra 	$L__BB3_148;
	cvt.s64.s32 	%rd116, %r35;
	mov.b32 	%r1500, 0;
	mov.b32 	%r1515, -123459836;
	mov.b32 	%r1516, -589760388;
	mov.u64 	%rd64, precalc_xorwow_matrix;
$L__BB3_35:
	mov.u64 	%rd4, %rd116;
	and.b64  	%rd62, %rd4, 3;
	setp.eq.s64 	%p23, %rd62, 0;
	@%p23 bra 	$L__BB3_147;
	mul.wide.u32 	%rd63, %r1500, 3200;
	add.s64 	%rd5, %rd64, %rd63;
	mov.b32 	%r1513, 0;
	mov.u32 	%r1514, %r1513;
	mov.u32 	%r1515, %r1513;
	mov.u32 	%r1516, %r1513;
	mov.u32 	%r1517, %r1513;
	mov.u32 	%r1506, %r1513;
$L__BB3_37:
	mul.wide.u32 	%rd65, %r1506, 4;
	add.s64 	%rd66, %rd1, %rd65;
	ld.local.u32 	%r52, [%rd66+4];
	shl.b32 	%r53, %r1506, 5;
	mov.b32 	%r1512, 0;
$L__BB3_38:
	.pragma "nounroll";
	shr.u32 	%r874, %r52, %r1512;
	and.b32  	%r875, %r874, 1;
	setp.eq.b32 	%p24, %r875, 1;
	not.pred 	%p25, %p24;
	add.s32 	%r876, %r53, %r1512;
	mul.lo.s32 	%r877, %r876, 5;
	mul.wide.u32 	%rd67, %r877, 4;
	add.s64 	%rd6, %rd5, %rd67;
	@%p25 bra 	$L__BB3_40;
	ld.global.u32 	%r878, [%rd6];
	xor.b32  	%r1514, %r1514, %r878;
	ld.global.u32 	%r879, [%rd6+4];
	xor.b32  	%r1513, %r1513, %r879;
	ld.global.u32 	%r880, [%rd6+8];
	xor.b32  	%r1515, %r1515, %r880;
	ld.global.u32 	%r881, [%rd6+12];
	xor.b32  	%r1516, %r1516, %r881;
	ld.global.u32 	%r882, [%rd6+16];
	xor.b32  	%r1517, %r1517, %r882;
$L__BB3_40:
	and.b32  	%r884, %r874, 2;
	setp.eq.s32 	%p26, %r884, 0;
	@%p26 bra 	$L__BB3_42;
	ld.global.u32 	%r885, [%rd6+20];
	xor.b32  	%r1514, %r1514, %r885;
	ld.global.u32 	%r886, [%rd6+24];
	xor.b32  	%r1513, %r1513, %r886;
	ld.global.u32 	%r887, [%rd6+28];
	xor.b32  	%r1515, %r1515, %r887;
	ld.global.u32 	%r888, [%rd6+32];
	xor.b32  	%r1516, %r1516, %r888;
	ld.global.u32 	%r889, [%rd6+36];
	xor.b32  	%r1517, %r1517, %r889;
$L__BB3_42:
	and.b32  	%r891, %r874, 4;
	setp.eq.s32 	%p27, %r891, 0;
	@%p27 bra 	$L__BB3_44;
	ld.global.u32 	%r892, [%rd6+40];
	xor.b32  	%r1514, %r1514, %r892;
	ld.global.u32 	%r893, [%rd6+44];
	xor.b32  	%r1513, %r1513, %r893;
	ld.global.u32 	%r894, [%rd6+48];
	xor.b32  	%r1515, %r1515, %r894;
	ld.global.u32 	%r895, [%rd6+52];
	xor.b32  	%r1516, %r1516, %r895;
	ld.global.u32 	%r896, [%rd6+56];
	xor.b32  	%r1517, %r1517, %r896;
$L__BB3_44:
	and.b32  	%r898, %r874, 8;
	setp.eq.s32 	%p28, %r898, 0;
	@%p28 bra 	$L__BB3_46;
	ld.global.u32 	%r899, [%rd6+60];
	xor.b32  	%r1514, %r1514, %r899;
	ld.global.u32 	%r900, [%rd6+64];
	xor.b32  	%r1513, %r1513, %r900;
	ld.global.u32 	%r901, [%rd6+68];
	xor.b32  	%r1515, %r1515, %r901;
	ld.global.u32 	%r902, [%rd6+72];
	xor.b32  	%r1516, %r1516, %r902;
	ld.global.u32 	%r903, [%rd6+76];
	xor.b32  	%r1517, %r1517, %r903;
$L__BB3_46:
	and.b32  	%r905, %r874, 16;
	setp.eq.s32 	%p29, %r905, 0;
	@%p29 bra 	$L__BB3_48;
	ld.global.u32 	%r906, [%rd6+80];
	xor.b32  	%r1514, %r1514, %r906;
	ld.global.u32 	%r907, [%rd6+84];
	xor.b32  	%r1513, %r1513, %r907;
	ld.global.u32 	%r908, [%rd6+88];
	xor.b32  	%r1515, %r1515, %r908;
	ld.global.u32 	%r909, [%rd6+92];
	xor.b32  	%r1516, %r1516, %r909;
	ld.global.u32 	%r910, [%rd6+96];
	xor.b32  	%r1517, %r1517, %r910;
$L__BB3_48:
	and.b32  	%r912, %r874, 32;
	setp.eq.s32 	%p30, %r912, 0;
	@%p30 bra 	$L__BB3_50;
	ld.global.u32 	%r913, [%rd6+100];
	xor.b32  	%r1514, %r1514, %r913;
	ld.global.u32 	%r914, [%rd6+104];
	xor.b32  	%r1513, %r1513, %r914;
	ld.global.u32 	%r915, [%rd6+108];
	xor.b32  	%r1515, %r1515, %r915;
	ld.global.u32 	%r916, [%rd6+112];
	xor.b32  	%r1516, %r1516, %r916;
	ld.global.u32 	%r917, [%rd6+116];
	xor.b32  	%r1517, %r1517, %r917;
$L__BB3_50:
	and.b32  	%r919, %r874, 64;
	setp.eq.s32 	%p31, %r919, 0;
	@%p31 bra 	$L__BB3_52;
	ld.global.u32 	%r920, [%rd6+120];
	xor.b32  	%r1514, %r1514, %r920;
	ld.global.u32 	%r921, [%rd6+124];
	xor.b32  	%r1513, %r1513, %r921;
	ld.global.u32 	%r922, [%rd6+128];
	xor.b32  	%r1515, %r1515, %r922;
	ld.global.u32 	%r923, [%rd6+132];
	xor.b32  	%r1516, %r1516, %r923;
	ld.global.u32 	%r924, [%rd6+136];
	xor.b32  	%r1517, %r1517, %r924;
$L__BB3_52:
	and.b32  	%r926, %r874, 128;
	setp.eq.s32 	%p32, %r926, 0;
	@%p32 bra 	$L__BB3_54;
	ld.global.u32 	%r927, [%rd6+140];
	xor.b32  	%r1514, %r1514, %r927;
	ld.global.u32 	%r928, [%rd6+144];
	xor.b32  	%r1513, %r1513, %r928;
	ld.global.u32 	%r929, [%rd6+148];
	xor.b32  	%r1515, %r1515, %r929;
	ld.global.u32 	%r930, [%rd6+152];
	xor.b32  	%r1516, %r1516, %r930;
	ld.global.u32 	%r931, [%rd6+156];
	xor.b32  	%r1517, %r1517, %r931;
$L__BB3_54:
	and.b32  	%r933, %r874, 256;
	setp.eq.s32 	%p33, %r933, 0;
	@%p33 bra 	$L__BB3_56;
	ld.global.u32 	%r934, [%rd6+160];
	xor.b32  	%r1514, %r1514, %r934;
	ld.global.u32 	%r935, [%rd6+164];
	xor.b32  	%r1513, %r1513, %r935;
	ld.global.u32 	%r936, [%rd6+168];
	xor.b32  	%r1515, %r1515, %r936;
	ld.global.u32 	%r937, [%rd6+172];
	xor.b32  	%r1516, %r1516, %r937;
	ld.global.u32 	%r938, [%rd6+176];
	xor.b32  	%r1517, %r1517, %r938;
$L__BB3_56:
	and.b32  	%r940, %r874, 512;
	setp.eq.s32 	%p34, %r940, 0;
	@%p34 bra 	$L__BB3_58;
	ld.global.u32 	%r941, [%rd6+180];
	xor.b32  	%r1514, %r1514, %r941;
	ld.global.u32 	%r942, [%rd6+184];
	xor.b32  	%r1513, %r1513, %r942;
	ld.global.u32 	%r943, [%rd6+188];
	xor.b32  	%r1515, %r1515, %r943;
	ld.global.u32 	%r944, [%rd6+192];
	xor.b32  	%r1516, %r1516, %r944;
	ld.global.u32 	%r945, [%rd6+196];
	xor.b32  	%r1517, %r1517, %r945;
$L__BB3_58:
	and.b32  	%r947, %r874, 1024;
	setp.eq.s32 	%p35, %r947, 0;
	@%p35 bra 	$L__BB3_60;
	ld.global.u32 	%r948, [%rd6+200];
	xor.b32  	%r1514, %r1514, %r948;
	ld.global.u32 	%r949, [%rd6+204];
	xor.b32  	%r1513, %r1513, %r949;
	ld.global.u32 	%r950, [%rd6+208];
	xor.b32  	%r1515, %r1515, %r950;
	ld.global.u32 	%r951, [%rd6+212];
	xor.b32  	%r1516, %r1516, %r951;
	ld.global.u32 	%r952, [%rd6+216];
	xor.b32  	%r1517, %r1517, %r952;
$L__BB3_60:
	and.b32  	%r954, %r874, 2048;
	setp.eq.s32 	%p36, %r954, 0;
	@%p36 bra 	$L__BB3_62;
	ld.global.u32 	%r955, [%rd6+220];
	xor.b32  	%r1514, %r1514, %r955;
	ld.global.u32 	%r956, [%rd6+224];
	xor.b32  	%r1513, %r1513, %r956;
	ld.global.u32 	%r957, [%rd6+228];
	xor.b32  	%r1515, %r1515, %r957;
	ld.global.u32 	%r958, [%rd6+232];
	xor.b32  	%r1516, %r1516, %r958;
	ld.global.u32 	%r959, [%rd6+236];
	xor.b32  	%r1517, %r1517, %r959;
$L__BB3_62:
	and.b32  	%r961, %r874, 4096;
	setp.eq.s32 	%p37, %r961, 0;
	@%p37 bra 	$L__BB3_64;
	ld.global.u32 	%r962, [%rd6+240];
	xor.b32  	%r1514, %r1514, %r962;
	ld.global.u32 	%r963, [%rd6+244];
	xor.b32  	%r1513, %r1513, %r963;
	ld.global.u32 	%r964, [%rd6+248];
	xor.b32  	%r1515, %r1515, %r964;
	ld.global.u32 	%r965, [%rd6+252];
	xor.b32  	%r1516, %r1516, %r965;
	ld.global.u32 	%r966, [%rd6+256];
	xor.b32  	%r1517, %r1517, %r966;
$L__BB3_64:
	and.b32  	%r968, %r874, 8192;
	setp.eq.s32 	%p38, %r968, 0;
	@%p38 bra 	$L__BB3_66;
	ld.global.u32 	%r969, [%rd6+260];
	xor.b32  	%r1514, %r1514, %r969;
	ld.global.u32 	%r970, [%rd6+264];
	xor.b32  	%r1513, %r1513, %r970;
	ld.global.u32 	%r971, [%rd6+268];
	xor.b32  	%r1515, %r1515, %r971;
	ld.global.u32 	%r972, [%rd6+272];
	xor.b32  	%r1516, %r1516, %r972;
	ld.global.u32 	%r973, [%rd6+276];
	xor.b32  	%r1517, %r1517, %r973;
$L__BB3_66:
	and.b32  	%r975, %r874, 16384;
	setp.eq.s32 	%p39, %r975, 0;
	@%p39 bra 	$L__BB3_68;
	ld.global.u32 	%r976, [%rd6+280];
	xor.b32  	%r1514, %r1514, %r976;
	ld.global.u32 	%r977, [%rd6+284];
	xor.b32  	%r1513, %r1513, %r977;
	ld.global.u32 	%r978, [%rd6+288];
	xor.b32  	%r1515, %r1515, %r978;
	ld.global.u32 	%r979, [%rd6+292];
	xor.b32  	%r1516, %r1516, %r979;
	ld.global.u32 	%r980, [%rd6+296];
	xor.b32  	%r1517, %r1517, %r980;
$L__BB3_68:
	and.b32  	%r982, %r874, 32768;
	setp.eq.s32 	%p40, %r982, 0;
	@%p40 bra 	$L__BB3_70;
	ld.global.u32 	%r983, [%rd6+300];
	xor.b32  	%r1514, %r1514, %r983;
	ld.global.u32 	%r984, [%rd6+304];
	xor.b32  	%r1513, %r1513, %r984;
	ld.global.u32 	%r985, [%rd6+308];
	xor.b32  	%r1515, %r1515, %r985;
	ld.global.u32 	%r986, [%rd6+312];
	xor.b32  	%r1516, %r1516, %r986;
	ld.global.u32 	%r987, [%rd6+316];
	xor.b32  	%r1517, %r1517, %r987;
$L__BB3_70:
	add.s32 	%r1512, %r1512, 16;
	setp.ne.s32 	%p41, %r1512, 32;
	@%p41 bra 	$L__BB3_38;
	mad.lo.s32 	%r988, %r1506, -31, %r53;
	add.s32 	%r1506, %r988, 1;
	setp.ne.s32 	%p42, %r1506, 5;
	@%p42 bra 	$L__BB3_37;
	st.local.u32 	[%rd1+4], %r1514;
	st.local.v2.u32 	[%rd1+8], {%r1513, %r1515};
	st.local.v2.u32 	[%rd1+16], {%r1516, %r1517};
	setp.eq.s64 	%p43, %rd62, 1;
	@%p43 bra 	$L__BB3_147;
	mov.b32 	%r1513, 0;
	mov.u32 	%r1514, %r1513;
	mov.u32 	%r1515, %r1513;
	mov.u32 	%r1516, %r1513;
	mov.u32 	%r1517, %r1513;
	mov.u32 	%r1598, %r1513;
$L__BB3_74:
	mul.wide.u32 	%rd69, %r1598, 4;
	add.s64 	%rd70, %rd1, %rd69;
	ld.local.u32 	%r228, [%rd70+4];
	shl.b32 	%r229, %r1598, 5;
	mov.b32 	%r1604, 0;
$L__BB3_75:
	.pragma "nounroll";
	shr.u32 	%r991, %r228, %r1604;
	and.b32  	%r992, %r991, 1;
	setp.eq.b32 	%p44, %r992, 1;
	not.pred 	%p45, %p44;
	add.s32 	%r993, %r229, %r1604;
	mul.lo.s32 	%r994, %r993, 5;
	mul.wide.u32 	%rd71, %r994, 4;
	add.s64 	%rd7, %rd5, %rd71;
	@%p45 bra 	$L__BB3_77;
	ld.global.u32 	%r995, [%rd7];
	xor.b32  	%r1514, %r1514, %r995;
	ld.global.u32 	%r996, [%rd7+4];
	xor.b32  	%r1513, %r1513, %r996;
	ld.global.u32 	%r997, [%rd7+8];
	xor.b32  	%r1515, %r1515, %r997;
	ld.global.u32 	%r998, [%rd7+12];
	xor.b32  	%r1516, %r1516, %r998;
	ld.global.u32 	%r999, [%rd7+16];
	xor.b32  	%r1517, %r1517, %r999;
$L__BB3_77:
	and.b32  	%r1001, %r991, 2;
	setp.eq.s32 	%p46, %r1001, 0;
	@%p46 bra 	$L__BB3_79;
	ld.global.u32 	%r1002, [%rd7+20];
	xor.b32  	%r1514, %r1514, %r1002;
	ld.global.u32 	%r1003, [%rd7+24];
	xor.b32  	%r1513, %r1513, %r1003;
	ld.global.u32 	%r1004, [%rd7+28];
	xor.b32  	%r1515, %r1515, %r1004;
	ld.global.u32 	%r1005, [%rd7+32];
	xor.b32  	%r1516, %r1516, %r1005;
	ld.global.u32 	%r1006, [%rd7+36];
	xor.b32  	%r1517, %r1517, %r1006;
$L__BB3_79:
	and.b32  	%r1008, %r991, 4;
	setp.eq.s32 	%p47, %r1008, 0;
	@%p47 bra 	$L__BB3_81;
	ld.global.u32 	%r1009, [%rd7+40];
	xor.b32  	%r1514, %r1514, %r1009;
	ld.global.u32 	%r1010, [%rd7+44];
	xor.b32  	%r1513, %r1513, %r1010;
	ld.global.u32 	%r1011, [%rd7+48];
	xor.b32  	%r1515, %r1515, %r1011;
	ld.global.u32 	%r1012, [%rd7+52];
	xor.b32  	%r1516, %r1516, %r1012;
	ld.global.u32 	%r1013, [%rd7+56];
	xor.b32  	%r1517, %r1517, %r1013;
$L__BB3_81:
	and.b32  	%r1015, %r991, 8;
	setp.eq.s32 	%p48, %r1015, 0;
	@%p48 bra 	$L__BB3_83;
	ld.global.u32 	%r1016, [%rd7+60];
	xor.b32  	%r1514, %r1514, %r1016;
	ld.global.u32 	%r1017, [%rd7+64];
	xor.b32  	%r1513, %r1513, %r1017;
	ld.global.u32 	%r1018, [%rd7+68];
	xor.b32  	%r1515, %r1515, %r1018;
	ld.global.u32 	%r1019, [%rd7+72];
	xor.b32  	%r1516, %r1516, %r1019;
	ld.global.u32 	%r1020, [%rd7+76];
	xor.b32  	%r1517, %r1517, %r1020;
$L__BB3_83:
	and.b32  	%r1022, %r991, 16;
	setp.eq.s32 	%p49, %r1022, 0;
	@%p49 bra 	$L__BB3_85;
	ld.global.u32 	%r1023, [%rd7+80];
	xor.b32  	%r1514, %r1514, %r1023;
	ld.global.u32 	%r1024, [%rd7+84];
	xor.b32  	%r1513, %r1513, %r1024;
	ld.global.u32 	%r1025, [%rd7+88];
	xor.b32  	%r1515, %r1515, %r1025;
	ld.global.u32 	%r1026, [%rd7+92];
	xor.b32  	%r1516, %r1516, %r1026;
	ld.global.u32 	%r1027, [%rd7+96];
	xor.b32  	%r1517, %r1517, %r1027;
$L__BB3_85:
	and.b32  	%r1029, %r991, 32;
	setp.eq.s32 	%p50, %r1029, 0;
	@%p50 bra 	$L__BB3_87;
	ld.global.u32 	%r1030, [%rd7+100];
	xor.b32  	%r1514, %r1514, %r1030;
	ld.global.u32 	%r1031, [%rd7+104];
	xor.b32  	%r1513, %r1513, %r1031;
	ld.global.u32 	%r1032, [%rd7+108];
	xor.b32  	%r1515, %r1515, %r1032;
	ld.global.u32 	%r1033, [%rd7+112];
	xor.b32  	%r1516, %r1516, %r1033;
	ld.global.u32 	%r1034, [%rd7+116];
	xor.b32  	%r1517, %r1517, %r1034;
$L__BB3_87:
	and.b32  	%r1036, %r991, 64;
	setp.eq.s32 	%p51, %r1036, 0;
	@%p51 bra 	$L__BB3_89;
	ld.global.u32 	%r1037, [%rd7+120];
	xor.b32  	%r1514, %r1514, %r1037;
	ld.global.u32 	%r1038, [%rd7+124];
	xor.b32  	%r1513, %r1513, %r1038;
	ld.global.u32 	%r1039, [%rd7+128];
	xor.b32  	%r1515, %r1515, %r1039;
	ld.global.u32 	%r1040, [%rd7+132];
	xor.b32  	%r1516, %r1516, %r1040;
	ld.global.u32 	%r1041, [%rd7+136];
	xor.b32  	%r1517, %r1517, %r1041;
$L__BB3_89:
	and.b32  	%r1043, %r991, 128;
	setp.eq.s32 	%p52, %r1043, 0;
	@%p52 bra 	$L__BB3_91;
	ld.global.u32 	%r1044, [%rd7+140];
	xor.b32  	%r1514, %r1514, %r1044;
	ld.global.u32 	%r1045, [%rd7+144];
	xor.b32  	%r1513, %r1513, %r1045;
	ld.global.u32 	%r1046, [%rd7+148];
	xor.b32  	%r1515, %r1515, %r1046;
	ld.global.u32 	%r1047, [%rd7+152];
	xor.b32  	%r1516, %r1516, %r1047;
	ld.global.u32 	%r1048, [%rd7+156];
	xor.b32  	%r1517, %r1517, %r1048;
$L__BB3_91:
	and.b32  	%r1050, %r991, 256;
	setp.eq.s32 	%p53, %r1050, 0;
	@%p53 bra 	$L__BB3_93;
	ld.global.u32 	%r1051, [%rd7+160];
	xor.b32  	%r1514, %r1514, %r1051;
	ld.global.u32 	%r1052, [%rd7+164];
	xor.b32  	%r1513, %r1513, %r1052;
	ld.global.u32 	%r1053, [%rd7+168];
	xor.b32  	%r1515, %r1515, %r1053;
	ld.global.u32 	%r1054, [%rd7+172];
	xor.b32  	%r1516, %r1516, %r1054;
	ld.global.u32 	%r1055, [%rd7+176];
	xor.b32  	%r1517, %r1517, %r1055;
$L__BB3_93:
	and.b32  	%r1057, %r991, 512;
	setp.eq.s32 	%p54, %r1057, 0;
	@%p54 bra 	$L__BB3_95;
	ld.global.u32 	%r1058, [%rd7+180];
	xor.b32  	%r1514, %r1514, %r1058;
	ld.global.u32 	%r1059, [%rd7+184];
	xor.b32  	%r1513, %r1513, %r1059;
	ld.global.u32 	%r1060, [%rd7+188];
	xor.b32  	%r1515, %r1515, %r1060;
	ld.global.u32 	%r1061, [%rd7+192];
	xor.b32  	%r1516, %r1516, %r1061;
	ld.global.u32 	%r1062, [%rd7+196];
	xor.b32  	%r1517, %r1517, %r1062;
$L__BB3_95:
	and.b32  	%r1064, %r991, 1024;
	setp.eq.s32 	%p55, %r1064, 0;
	@%p55 bra 	$L__BB3_97;
	ld.global.u32 	%r1065, [%rd7+200];
	xor.b32  	%r1514, %r1514, %r1065;
	ld.global.u32 	%r1066, [%rd7+204];
	xor.b32  	%r1513, %r1513, %r1066;
	ld.global.u32 	%r1067, [%rd7+208];
	xor.b32  	%r1515, %r1515, %r1067;
	ld.global.u32 	%r1068, [%rd7+212];
	xor.b32  	%r1516, %r1516, %r1068;
	ld.global.u32 	%r1069, [%rd7+216];
	xor.b32  	%r1517, %r1517, %r1069;
$L__BB3_97:
	and.b32  	%r1071, %r991, 2048;
	setp.eq.s32 	%p56, %r1071, 0;
	@%p56 bra 	$L__BB3_99;
	ld.global.u32 	%r1072, [%rd7+220];
	xor.b32  	%r1514, %r1514, %r1072;
	ld.global.u32 	%r1073, [%rd7+224];
	xor.b32  	%r1513, %r1513, %r1073;
	ld.global.u32 	%r1074, [%rd7+228];
	xor.b32  	%r1515, %r1515, %r1074;
	ld.global.u32 	%r1075, [%rd7+232];
	xor.b32  	%r1516, %r1516, %r1075;
	ld.global.u32 	%r1076, [%rd7+236];
	xor.b32  	%r1517, %r1517, %r1076;
$L__BB3_99:
	and.b32  	%r1078, %r991, 4096;
	setp.eq.s32 	%p57, %r1078, 0;
	@%p57 bra 	$L__BB3_101;
	ld.global.u32 	%r1079, [%rd7+240];
	xor.b32  	%r1514, %r1514, %r1079;
	ld.global.u32 	%r1080, [%rd7+244];
	xor.b32  	%r1513, %r1513, %r1080;
	ld.global.u32 	%r1081, [%rd7+248];
	xor.b32  	%r1515, %r1515, %r1081;
	ld.global.u32 	%r1082, [%rd7+252];
	xor.b32  	%r1516, %r1516, %r1082;
	ld.global.u32 	%r1083, [%rd7+256];
	xor.b32  	%r1517, %r1517, %r1083;
$L__BB3_101:
	and.b32  	%r1085, %r991, 8192;
	setp.eq.s32 	%p58, %r1085, 0;
	@%p58 bra 	$L__BB3_103;
	ld.global.u32 	%r1086, [%rd7+260];
	xor.b32  	%r1514, %r1514, %r1086;
	ld.global.u32 	%r1087, [%rd7+264];
	xor.b32  	%r1513, %r1513, %r1087;
	ld.global.u32 	%r1088, [%rd7+268];
	xor.b32  	%r1515, %r1515, %r1088;
	ld.global.u32 	%r1089, [%rd7+272];
	xor.b32  	%r1516, %r1516, %r1089;
	ld.global.u32 	%r1090, [%rd7+276];
	xor.b32  	%r1517, %r1517, %r1090;
$L__BB3_103:
	and.b32  	%r1092, %r991, 16384;
	setp.eq.s32 	%p59, %r1092, 0;
	@%p59 bra 	$L__BB3_105;
	ld.global.u32 	%r1093, [%rd7+280];
	xor.b32  	%r1514, %r1514, %r1093;
	ld.global.u32 	%r1094, [%rd7+284];
	xor.b32  	%r1513, %r1513, %r1094;
	ld.global.u32 	%r1095, [%rd7+288];
	xor.b32  	%r1515, %r1515, %r1095;
	ld.global.u32 	%r1096, [%rd7+292];
	xor.b32  	%r1516, %r1516, %r1096;
	ld.global.u32 	%r1097, [%rd7+296];
	xor.b32  	%r1517, %r1517, %r1097;
$L__BB3_105:
	and.b32  	%r1099, %r991, 32768;
	setp.eq.s32 	%p60, %r1099, 0;
	@%p60 bra 	$L__BB3_107;
	ld.global.u32 	%r1100, [%rd7+300];
	xor.b32  	%r1514, %r1514, %r1100;
	ld.global.u32 	%r1101, [%rd7+304];
	xor.b32  	%r1513, %r1513, %r1101;
	ld.global.u32 	%r1102, [%rd7+308];
	xor.b32  	%r1515, %r1515, %r1102;
	ld.global.u32 	%r1103, [%rd7+312];
	xor.b32  	%r1516, %r1516, %r1103;
	ld.global.u32 	%r1104, [%rd7+316];
	xor.b32  	%r1517, %r1517, %r1104;
$L__BB3_107:
	add.s32 	%r1604, %r1604, 16;
	setp.ne.s32 	%p61, %r1604, 32;
	@%p61 bra 	$L__BB3_75;
	mad.lo.s32 	%r1105, %r1598, -31, %r229;
	add.s32 	%r1598, %r1105, 1;
	setp.ne.s32 	%p62, %r1598, 5;
	@%p62 bra 	$L__BB3_74;
	st.local.u32 	[%rd1+4], %r1514;
	st.local.v2.u32 	[%rd1+8], {%r1513, %r1515};
	st.local.v2.u32 	[%rd1+16], {%r1516, %r1517};
	setp.ne.s64 	%p63, %rd62, 3;
	@%p63 bra 	$L__BB3_147;
	mov.b32 	%r1513, 0;
	mov.u32 	%r1514, %r1513;
	mov.u32 	%r1515, %r1513;
	mov.u32 	%r1516, %r1513;
	mov.u32 	%r1517, %r1513;
	mov.u32 	%r1690, %r1513;
$L__BB3_111:
	mul.wide.u32 	%rd73, %r1690, 4;
	add.s64 	%rd74, %rd1, %rd73;
	ld.local.u32 	%r404, [%rd74+4];
	shl.b32 	%r405, %r1690, 5;
	mov.b32 	%r1696, 0;
$L__BB3_112:
	.pragma "nounroll";
	shr.u32 	%r1108, %r404, %r1696;
	and.b32  	%r1109, %r1108, 1;
	setp.eq.b32 	%p64, %r1109, 1;
	not.pred 	%p65, %p64;
	add.s32 	%r1110, %r405, %r1696;
	mul.lo.s32 	%r1111, %r1110, 5;
	mul.wide.u32 	%rd75, %r1111, 4;
	add.s64 	%rd8, %rd5, %rd75;
	@%p65 bra 	$L__BB3_114;
	ld.global.u32 	%r1112, [%rd8];
	xor.b32  	%r1514, %r1514, %r1112;
	ld.global.u32 	%r1113, [%rd8+4];
	xor.b32  	%r1513, %r1513, %r1113;
	ld.global.u32 	%r1114, [%rd8+8];
	xor.b32  	%r1515, %r1515, %r1114;
	ld.global.u32 	%r1115, [%rd8+12];
	xor.b32  	%r1516, %r1516, %r1115;
	ld.global.u32 	%r1116, [%rd8+16];
	xor.b32  	%r1517, %r1517, %r1116;
$L__BB3_114:
	and.b32  	%r1118, %r1108, 2;
	setp.eq.s32 	%p66, %r1118, 0;
	@%p66 bra 	$L__BB3_116;
	ld.global.u32 	%r1119, [%rd8+20];
	xor.b32  	%r1514, %r1514, %r1119;
	ld.global.u32 	%r1120, [%rd8+24];
	xor.b32  	%r1513, %r1513, %r1120;
	ld.global.u32 	%r1121, [%rd8+28];
	xor.b32  	%r1515, %r1515, %r1121;
	ld.global.u32 	%r1122, [%rd8+32];
	xor.b32  	%r1516, %r1516, %r1122;
	ld.global.u32 	%r1123, [%rd8+36];
	xor.b32  	%r1517, %r1517, %r1123;
$L__BB3_116:
	and.b32  	%r1125, %r1108, 4;
	setp.eq.s32 	%p67, %r1125, 0;
	@%p67 bra 	$L__BB3_118;
	ld.global.u32 	%r1126, [%rd8+40];
	xor.b32  	%r1514, %r1514, %r1126;
	ld.global.u32 	%r1127, [%rd8+44];
	xor.b32  	%r1513, %r1513, %r1127;
	ld.global.u32 	%r1128, [%rd8+48];
	xor.b32  	%r1515, %r1515, %r1128;
	ld.global.u32 	%r1129, [%rd8+52];
	xor.b32  	%r1516, %r1516, %r1129;
	ld.global.u32 	%r1130, [%rd8+56];
	xor.b32  	%r1517, %r1517, %r1130;
$L__BB3_118:
	and.b32  	%r1132, %r1108, 8;
	setp.eq.s32 	%p68, %r1132, 0;
	@%p68 bra 	$L__BB3_120;
	ld.global.u32 	%r1133, [%rd8+60];
	xor.b32  	%r1514, %r1514, %r1133;
	ld.global.u32 	%r1134, [%rd8+64];
	xor.b32  	%r1513, %r1513, %r1134;
	ld.global.u32 	%r1135, [%rd8+68];
	xor.b32  	%r1515, %r1515, %r1135;
	ld.global.u32 	%r1136, [%rd8+72];
	xor.b32  	%r1516, %r1516, %r1136;
	ld.global.u32 	%r1137, [%rd8+76];
	xor.b32  	%r1517, %r1517, %r1137;
$L__BB3_120:
	and.b32  	%r1139, %r1108, 16;
	setp.eq.s32 	%p69, %r1139, 0;
	@%p69 bra 	$L__BB3_122;
	ld.global.u32 	%r1140, [%rd8+80];
	xor.b32  	%r1514, %r1514, %r1140;
	ld.global.u32 	%r1141, [%rd8+84];
	xor.b32  	%r1513, %r1513, %r1141;
	ld.global.u32 	%r1142, [%rd8+88];
	xor.b32  	%r1515, %r1515, %r1142;
	ld.global.u32 	%r1143, [%rd8+92];
	xor.b32  	%r1516, %r1516, %r1143;
	ld.global.u32 	%r1144, [%rd8+96];
	xor.b32  	%r1517, %r1517, %r1144;
$L__BB3_122:
	and.b32  	%r1146, %r1108, 32;
	setp.eq.s32 	%p70, %r1146, 0;
	@%p70 bra 	$L__BB3_124;
	ld.global.u32 	%r1147, [%rd8+100];
	xor.b32  	%r1514, %r1514, %r1147;
	ld.global.u32 	%r1148, [%rd8+104];
	xor.b32  	%r1513, %r1513, %r1148;
	ld.global.u32 	%r1149, [%rd8+108];
	xor.b32  	%r1515, %r1515, %r1149;
	ld.global.u32 	%r1150, [%rd8+112];
	xor.b32  	%r1516, %r1516, %r1150;
	ld.global.u32 	%r1151, [%rd8+116];
	xor.b32  	%r1517, %r1517, %r1151;
$L__BB3_124:
	and.b32  	%r1153, %r1108, 64;
	setp.eq.s32 	%p71, %r1153, 0;
	@%p71 bra 	$L__BB3_126;
	ld.global.u32 	%r1154, [%rd8+120];
	xor.b32  	%r1514, %r1514, %r1154;
	ld.global.u32 	%r1155, [%rd8+124];
	xor.b32  	%r1513, %r1513, %r1155;
	ld.global.u32 	%r1156, [%rd8+128];
	xor.b32  	%r1515, %r1515, %r1156;
	ld.global.u32 	%r1157, [%rd8+132];
	xor.b32  	%r1516, %r1516, %r1157;
	ld.global.u32 	%r1158, [%rd8+136];
	xor.b32  	%r1517, %r1517, %r1158;
$L__BB3_126:
	and.b32  	%r1160, %r1108, 128;
	setp.eq.s32 	%p72, %r1160, 0;
	@%p72 bra 	$L__BB3_128;
	ld.global.u32 	%r1161, [%rd8+140];
	xor.b32  	%r1514, %r1514, %r1161;
	ld.global.u32 	%r1162, [%rd8+144];
	xor.b32  	%r1513, %r1513, %r1162;
	ld.global.u32 	%r1163, [%rd8+148];
	xor.b32  	%r1515, %r1515, %r1163;
	ld.global.u32 	%r1164, [%rd8+152];
	xor.b32  	%r1516, %r1516, %r1164;
	ld.global.u32 	%r1165, [%rd8+156];
	xor.b32  	%r1517, %r1517, %r1165;
$L__BB3_128:
	and.b32  	%r1167, %r1108, 256;
	setp.eq.s32 	%p73, %r1167, 0;
	@%p73 bra 	$L__BB3_130;
	ld.global.u32 	%r1168, [%rd8+160];
	xor.b32  	%r1514, %r1514, %r1168;
	ld.global.u32 	%r1169, [%rd8+164];
	xor.b32  	%r1513, %r1513, %r1169;
	ld.global.u32 	%r1170, [%rd8+168];
	xor.b32  	%r1515, %r1515, %r1170;
	ld.global.u32 	%r1171, [%rd8+172];
	xor.b32  	%r1516, %r1516, %r1171;
	ld.global.u32 	%r1172, [%rd8+176];
	xor.b32  	%r1517, %r1517, %r1172;
$L__BB3_130:
	and.b32  	%r1174, %r1108, 512;
	setp.eq.s32 	%p74, %r1174, 0;
	@%p74 bra 	$L__BB3_132;
	ld.global.u32 	%r1175, [%rd8+180];
	xor.b32  	%r1514, %r1514, %r1175;
	ld.global.u32 	%r1176, [%rd8+184];
	xor.b32  	%r1513, %r1513, %r1176;
	ld.global.u32 	%r1177, [%rd8+188];
	xor.b32  	%r1515, %r1515, %r1177;
	ld.global.u32 	%r1178, [%rd8+192];
	xor.b32  	%r1516, %r1516, %r1178;
	ld.global.u32 	%r1179, [%rd8+196];
	xor.b32  	%r1517, %r1517, %r1179;
$L__BB3_132:
	and.b32  	%r1181, %r1108, 1024;
	setp.eq.s32 	%p75, %r1181, 0;
	@%p75 bra 	$L__BB3_134;
	ld.global.u32 	%r1182, [%rd8+200];
	xor.b32  	%r1514, %r1514, %r1182;
	ld.global.u32 	%r1183, [%rd8+204];
	xor.b32  	%r1513, %r1513, %r1183;
	ld.global.u32 	%r1184, [%rd8+208];
	xor.b32  	%r1515, %r1515, %r1184;
	ld.global.u32 	%r1185, [%rd8+212];
	xor.b32  	%r1516, %r1516, %r1185;
	ld.global.u32 	%r1186, [%rd8+216];
	xor.b32  	%r1517, %r1517, %r1186;
$L__BB3_134:
	and.b32  	%r1188, %r1108, 2048;
	setp.eq.s32 	%p76, %r1188, 0;
	@%p76 bra 	$L__BB3_136;
	ld.global.u32 	%r1189, [%rd8+220];
	xor.b32  	%r1514, %r1514, %r1189;
	ld.global.u32 	%r1190, [%rd8+224];
	xor.b32  	%r1513, %r1513, %r1190;
	ld.global.u32 	%r1191, [%rd8+228];
	xor.b32  	%r1515, %r1515, %r1191;
	ld.global.u32 	%r1192, [%rd8+232];
	xor.b32  	%r1516, %r1516, %r1192;
	ld.global.u32 	%r1193, [%rd8+236];
	xor.b32  	%r1517, %r1517, %r1193;
$L__BB3_136:
	and.b32  	%r1195, %r1108, 4096;
	setp.eq.s32 	%p77, %r1195, 0;
	@%p77 bra 	$L__BB3_138;
	ld.global.u32 	%r1196, [%rd8+240];
	xor.b32  	%r1514, %r1514, %r1196;
	ld.global.u32 	%r1197, [%rd8+244];
	xor.b32  	%r1513, %r1513, %r1197;
	ld.global.u32 	%r1198, [%rd8+248];
	xor.b32  	%r1515, %r1515, %r1198;
	ld.global.u32 	%r1199, [%rd8+252];
	xor.b32  	%r1516, %r1516, %r1199;
	ld.global.u32 	%r1200, [%rd8+256];
	xor.b32  	%r1517, %r1517, %r1200;
$L__BB3_138:
	and.b32  	%r1202, %r1108, 8192;
	setp.eq.s32 	%p78, %r1202, 0;
	@%p78 bra 	$L__BB3_140;
	ld.global.u32 	%r1203, [%rd8+260];
	xor.b32  	%r1514, %r1514, %r1203;
	ld.global.u32 	%r1204, [%rd8+264];
	xor.b32  	%r1513, %r1513, %r1204;
	ld.global.u32 	%r1205, [%rd8+268];
	xor.b32  	%r1515, %r1515, %r1205;
	ld.global.u32 	%r1206, [%rd8+272];
	xor.b32  	%r1516, %r1516, %r1206;
	ld.global.u32 	%r1207, [%rd8+276];
	xor.b32  	%r1517, %r1517, %r1207;
$L__BB3_140:
	and.b32  	%r1209, %r1108, 16384;
	setp.eq.s32 	%p79, %r1209, 0;
	@%p79 bra 	$L__BB3_142;
	ld.global.u32 	%r1210, [%rd8+280];
	xor.b32  	%r1514, %r1514, %r1210;
	ld.global.u32 	%r1211, [%rd8+284];
	xor.b32  	%r1513, %r1513, %r1211;
	ld.global.u32 	%r1212, [%rd8+288];
	xor.b32  	%r1515, %r1515, %r1212;
	ld.global.u32 	%r1213, [%rd8+292];
	xor.b32  	%r1516, %r1516, %r1213;
	ld.global.u32 	%r1214, [%rd8+296];
	xor.b32  	%r1517, %r1517, %r1214;
$L__BB3_142:
	and.b32  	%r1216, %r1108, 32768;
	setp.eq.s32 	%p80, %r1216, 0;
	@%p80 bra 	$L__BB3_144;
	ld.global.u32 	%r1217, [%rd8+300];
	xor.b32  	%r1514, %r1514, %r1217;
	ld.global.u32 	%r1218, [%rd8+304];
	xor.b32  	%r1513, %r1513, %r1218;
	ld.global.u32 	%r1219, [%rd8+308];
	xor.b32  	%r1515, %r1515, %r1219;
	ld.global.u32 	%r1220, [%rd8+312];
	xor.b32  	%r1516, %r1516, %r1220;
	ld.global.u32 	%r1221, [%rd8+316];
	xor.b32  	%r1517, %r1517, %r1221;
$L__BB3_144:
	add.s32 	%r1696, %r1696, 16;
	setp.ne.s32 	%p81, %r1696, 32;
	@%p81 bra 	$L__BB3_112;
	mad.lo.s32 	%r1222, %r1690, -31, %r405;
	add.s32 	%r1690, %r1222, 1;
	setp.ne.s32 	%p82, %r1690, 5;
	@%p82 bra 	$L__BB3_111;
	st.local.u32 	[%rd1+4], %r1514;
	st.local.v2.u32 	[%rd1+8], {%r1513, %r1515};
	st.local.v2.u32 	[%rd1+16], {%r1516, %r1517};
$L__BB3_147:
	shr.u64 	%rd116, %rd4, 2;
	add.s32 	%r1500, %r1500, 1;
	setp.gt.u64 	%p83, %rd4, 3;
	@%p83 bra 	$L__BB3_35;
$L__BB3_148:
	setp.ne.s32 	%p84, %r7, 0;
	mov.b32 	%r1223, 0;
	st.local.v2.u32 	[%rd1+24], {%r1223, %r1223};
	st.local.u32 	[%rd1+32], %r1223;
	mov.b64 	%rd76, 0;
	st.local.u64 	[%rd1+40], %rd76;
	@%p84 bra 	$L__BB3_159;
	ld.shared.u16 	%rs2, [_ZZ8subSweepPfPsS0_iiiE8localn_s];
	ld.shared.u32 	%r585, [_ZZ8subSweepPfPsS0_iiiE10totalAtoms];
	setp.lt.s16 	%p85, %rs2, 1;
	@%p85 bra 	$L__BB3_159;
	cvt.u32.u16 	%r586, %rs2;
	setp.lt.u16 	%p86, %rs2, 4;
	mov.u32 	%r1803, %r1516;
	mov.u32 	%r1804, %r1515;
	mov.u32 	%r1807, %r586;
	@%p86 bra 	$L__BB3_153;
	mov.b32 	%r1794, 0;
	mov.u32 	%r1238, _ZZ8subSweepPfPsS0_iiiE5ldisk;
	shl.b32 	%r1242, %r585, 2;
	and.b32  	%r1290, %r586, 32764;
	mov.u32 	%r1791, %r1513;
	mov.u32 	%r1792, %r1514;
	mov.u32 	%r1807, %r586;
$L__BB3_152:
	.pragma "nounroll";
	mov.u32 	%r1514, %r1517;
	shr.u32 	%r1226, %r1792, 2;
	xor.b32  	%r1227, %r1226, %r1792;
	shl.b32 	%r1228, %r1514, 4;
	shl.b32 	%r1229, %r1227, 1;
	xor.b32  	%r1230, %r1229, %r1228;
	xor.b32  	%r1231, %r1230, %r1227;
	xor.b32  	%r1513, %r1231, %r1514;
	add.s32 	%r1232, %r1865, %r1513;
	add.s32 	%r1233, %r1232, 362437;
	cvt.rn.f32.u32 	%f47, %r1233;
	fma.rn.f32 	%f48, %f47, 0f2F800000, 0f2F000000;
	cvt.rzi.s32.f32 	%r1234, %f48;
	rem.s32 	%r1235, %r1234, %r1807;
	add.s32 	%r1236, %r1807, -1;
	shl.b32 	%r1237, %r1807, 2;
	add.s32 	%r1239, %r1238, %r1237;
	shl.b32 	%r1240, %r1235, 2;
	add.s32 	%r1241, %r1238, %r1240;
	ld.shared.f32 	%f49, [%r1239+-4];
	ld.shared.f32 	%f50, [%r1241];
	st.shared.f32 	[%r1239+-4], %f50;
	st.shared.f32 	[%r1241], %f49;
	add.s32 	%r1243, %r1239, %r1242;
	add.s32 	%r1244, %r1241, %r1242;
	ld.shared.f32 	%f51, [%r1243+-4];
	ld.shared.f32 	%f52, [%r1244];
	st.shared.f32 	[%r1243+-4], %f52;
	st.shared.f32 	[%r1244], %f51;
	add.s32 	%r1245, %r1243, %r1242;
	add.s32 	%r1246, %r1244, %r1242;
	ld.shared.f32 	%f53, [%r1245+-4];
	ld.shared.f32 	%f54, [%r1246];
	st.shared.f32 	[%r1245+-4], %f54;
	st.shared.f32 	[%r1246], %f53;
	shr.u32 	%r1247, %r1791, 2;
	xor.b32  	%r1248, %r1247, %r1791;
	shl.b32 	%r1249, %r1513, 4;
	shl.b32 	%r1250, %r1248, 1;
	xor.b32  	%r1251, %r1250, %r1249;
	xor.b32  	%r1252, %r1251, %r1248;
	xor.b32  	%r1804, %r1252, %r1513;
	add.s32 	%r1253, %r1865, %r1804;
	add.s32 	%r1254, %r1253, 724874;
	cvt.rn.f32.u32 	%f55, %r1254;
	fma.rn.f32 	%f56, %f55, 0f2F800000, 0f2F000000;
	cvt.rzi.s32.f32 	%r1255, %f56;
	rem.s32 	%r1256, %r1255, %r1236;
	add.s32 	%r1257, %r1807, -2;
	shl.b32 	%r1258, %r1256, 2;
	add.s32 	%r1259, %r1238, %r1258;
	ld.shared.f32 	%f57, [%r1239+-8];
	ld.shared.f32 	%f58, [%r1259];
	st.shared.f32 	[%r1239+-8], %f58;
	st.shared.f32 	[%r1259], %f57;
	add.s32 	%r1260, %r1259, %r1242;
	ld.shared.f32 	%f59, [%r1243+-8];
	ld.shared.f32 	%f60, [%r1260];
	st.shared.f32 	[%r1243+-8], %f60;
	st.shared.f32 	[%r1260], %f59;
	add.s32 	%r1261, %r1260, %r1242;
	ld.shared.f32 	%f61, [%r1245+-8];
	ld.shared.f32 	%f62, [%r1261];
	st.shared.f32 	[%r1245+-8], %f62;
	st.shared.f32 	[%r1261], %f61;
	shr.u32 	%r1262, %r1515, 2;
	xor.b32  	%r1263, %r1262, %r1515;
	shl.b32 	%r1264, %r1804, 4;
	shl.b32 	%r1265, %r1263, 1;
	xor.b32  	%r1266, %r1265, %r1264;
	xor.b32  	%r1267, %r1266, %r1263;
	xor.b32  	%r1803, %r1267, %r1804;
	add.s32 	%r1268, %r1865, %r1803;
	add.s32 	%r1269, %r1268, 1087311;
	cvt.rn.f32.u32 	%f63, %r1269;
	fma.rn.f32 	%f64, %f63, 0f2F800000, 0f2F000000;
	cvt.rzi.s32.f32 	%r1270, %f64;
	rem.s32 	%r1271, %r1270, %r1257;
	add.s32 	%r1272, %r1807, -3;
	shl.b32 	%r1273, %r1271, 2;
	add.s32 	%r1274, %r1238, %r1273;
	ld.shared.f32 	%f65, [%r1239+-12];
	ld.shared.f32 	%f66, [%r1274];
	st.shared.f32 	[%r1239+-12], %f66;
	st.shared.f32 	[%r1274], %f65;
	add.s32 	%r1275, %r1274, %r1242;
	ld.shared.f32 	%f67, [%r1243+-12];
	ld.shared.f32 	%f68, [%r1275];
	st.shared.f32 	[%r1243+-12], %f68;
	st.shared.f32 	[%r1275], %f67;
	add.s32 	%r1276, %r1275, %r1242;
	ld.shared.f32 	%f69, [%r1245+-12];
	ld.shared.f32 	%f70, [%r1276];
	st.shared.f32 	[%r1245+-12], %f70;
	st.shared.f32 	[%r1276], %f69;
	shr.u32 	%r1277, %r1516, 2;
	xor.b32  	%r1278, %r1277, %r1516;
	shl.b32 	%r1279, %r1803, 4;
	shl.b32 	%r1280, %r1278, 1;
	xor.b32  	%r1281, %r1280, %r1279;
	xor.b32  	%r1282, %r1281, %r1278;
	xor.b32  	%r1517, %r1282, %r1803;
	add.s32 	%r1865, %r1865, 1449748;
	add.s32 	%r1283, %r1517, %r1865;
	cvt.rn.f32.u32 	%f71, %r1283;
	fma.rn.f32 	%f72, %f71, 0f2F800000, 0f2F000000;
	cvt.rzi.s32.f32 	%r1284, %f72;
	rem.s32 	%r1285, %r1284, %r1272;
	add.s32 	%r1807, %r1807, -4;
	shl.b32 	%r1286, %r1285, 2;
	add.s32 	%r1287, %r1238, %r1286;
	ld.shared.f32 	%f73, [%r1239+-16];
	ld.shared.f32 	%f74, [%r1287];
	st.shared.f32 	[%r1239+-16], %f74;
	st.shared.f32 	[%r1287], %f73;
	add.s32 	%r1288, %r1287, %r1242;
	ld.shared.f32 	%f75, [%r1243+-16];
	ld.shared.f32 	%f76, [%r1288];
	st.shared.f32 	[%r1243+-16], %f76;
	st.shared.f32 	[%r1288], %f75;
	add.s32 	%r1289, %r1288, %r1242;
	ld.shared.f32 	%f77, [%r1245+-16];
	ld.shared.f32 	%f78, [%r1289];
	st.shared.f32 	[%r1245+-16], %f78;
	st.shared.f32 	[%r1289], %f77;
	add.s32 	%r1794, %r1794, 4;
	setp.ne.s32 	%p87, %r1794, %r1290;
	mov.u32 	%r1516, %r1803;
	mov.u32 	%r1515, %r1804;
	mov.u32 	%r1791, %r1513;
	mov.u32 	%r1792, %r1514;
	@%p87 bra 	$L__BB3_152;
$L__BB3_153:
	and.b32  	%r615, %r586, 3;
	setp.eq.s32 	%p88, %r615, 0;
	mov.u32 	%r1516, %r1803;
	mov.u32 	%r1515, %r1804;
	@%p88 bra 	$L__BB3_158;
	setp.eq.s32 	%p89, %r615, 1;
	mov.u32 	%r1812, %r1517;
	mov.u32 	%r1813, %r1803;
	mov.u32 	%r1814, %r1804;
	mov.u32 	%r1815, %r1513;
	mov.u32 	%r1816, %r1514;
	@%p89 bra 	$L__BB3_156;
	shr.u32 	%r1292, %r1514, 2;
	xor.b32  	%r1293, %r1292, %r1514;
	shl.b32 	%r1294, %r1517, 4;
	shl.b32 	%r1295, %r1293, 1;
	xor.b32  	%r1296, %r1295, %r1294;
	xor.b32  	%r1297, %r1296, %r1293;
	xor.b32  	%r1516, %r1297, %r1517;
	add.s32 	%r1298, %r1865, %r1516;
	add.s32 	%r1299, %r1298, 362437;
	cvt.rn.f32.u32 	%f79, %r1299;
	fma.rn.f32 	%f80, %f79, 0f2F800000, 0f2F000000;
	cvt.rzi.s32.f32 	%r1300, %f80;
	rem.s32 	%r1301, %r1300, %r1807;
	add.s32 	%r1302, %r1807, -1;
	shl.b32 	%r1303, %r1807, 2;
	mov.u32 	%r1304, _ZZ8subSweepPfPsS0_iiiE5ldisk;
	add.s32 	%r1305, %r1304, %r1303;
	shl.b32 	%r1306, %r1301, 2;
	add.s32 	%r1307, %r1304, %r1306;
	ld.shared.f32 	%f81, [%r1305+-4];
	ld.shared.f32 	%f82, [%r1307];
	st.shared.f32 	[%r1305+-4], %f82;
	st.shared.f32 	[%r1307], %f81;
	shl.b32 	%r1308, %r585, 2;
	add.s32 	%r1309, %r1305, %r1308;
	add.s32 	%r1310, %r1307, %r1308;
	ld.shared.f32 	%f83, [%r1309+-4];
	ld.shared.f32 	%f84, [%r1310];
	st.shared.f32 	[%r1309+-4], %f84;
	st.shared.f32 	[%r1310], %f83;
	add.s32 	%r1311, %r1309, %r1308;
	add.s32 	%r1312, %r1310, %r1308;
	ld.shared.f32 	%f85, [%r1311+-4];
	ld.shared.f32 	%f86, [%r1312];
	st.shared.f32 	[%r1311+-4], %f86;
	st.shared.f32 	[%r1312], %f85;
	shr.u32 	%r1313, %r1513, 2;
	xor.b32  	%r1314, %r1313, %r1513;
	shl.b32 	%r1315, %r1516, 4;
	shl.b32 	%r1316, %r1314, 1;
	xor.b32  	%r1317, %r1316, %r1315;
	xor.b32  	%r1318, %r1317, %r1314;
	xor.b32  	%r1812, %r1318, %r1516;
	add.s32 	%r1865, %r1865, 724874;
	add.s32 	%r1319, %r1812, %r1865;
	cvt.rn.f32.u32 	%f87, %r1319;
	fma.rn.f32 	%f88, %f87, 0f2F800000, 0f2F000000;
	cvt.rzi.s32.f32 	%r1320, %f88;
	rem.s32 	%r1321, %r1320, %r1302;
	add.s32 	%r1807, %r1807, -2;
	shl.b32 	%r1322, %r1321, 2;
	add.s32 	%r1323, %r1304, %r1322;
	ld.shared.f32 	%f89, [%r1305+-8];
	ld.shared.f32 	%f90, [%r1323];
	st.shared.f32 	[%r1305+-8], %f90;
	st.shared.f32 	[%r1323], %f89;
	add.s32 	%r1324, %r1323, %r1308;
	ld.shared.f32 	%f91, [%r1309+-8];
	ld.shared.f32 	%f92, [%r1324];
	st.shared.f32 	[%r1309+-8], %f92;
	st.shared.f32 	[%r1324], %f91;
	add.s32 	%r1325, %r1324, %r1308;
	ld.shared.f32 	%f93, [%r1311+-8];
	ld.shared.f32 	%f94, [%r1325];
	st.shared.f32 	[%r1311+-8], %f94;
	st.shared.f32 	[%r1325], %f93;
	mov.u32 	%r1813, %r1516;
	mov.u32 	%r1814, %r1517;
	mov.u32 	%r1815, %r1803;
	mov.u32 	%r1816, %r1804;
$L__BB3_156:
	and.b32  	%r1326, %r586, 1;
	setp.eq.b32 	%p90, %r1326, 1;
	not.pred 	%p91, %p90;
	mov.u32 	%r1515, %r1517;
	mov.u32 	%r1513, %r1803;
	mov.u32 	%r1514, %r1804;
	mov.u32 	%r1517, %r1812;
	@%p91 bra 	$L__BB3_158;
	shr.u32 	%r1327, %r1816, 2;
	xor.b32  	%r1328, %r1327, %r1816;
	shl.b32 	%r1329, %r1812, 4;
	shl.b32 	%r1330, %r1328, 1;
	xor.b32  	%r1331, %r1330, %r1329;
	xor.b32  	%r1332, %r1331, %r1328;
	xor.b32  	%r1517, %r1332, %r1812;
	add.s32 	%r1865, %r1865, 362437;
	add.s32 	%r1333, %r1517, %r1865;
	cvt.rn.f32.u32 	%f95, %r1333;
	fma.rn.f32 	%f96, %f95, 0f2F800000, 0f2F000000;
	cvt.rzi.s32.f32 	%r1334, %f96;
	rem.s32 	%r1335, %r1334, %r1807;
	shl.b32 	%r1336, %r1807, 2;
	mov.u32 	%r1337, _ZZ8subSweepPfPsS0_iiiE5ldisk;
	add.s32 	%r1338, %r1337, %r1336;
	shl.b32 	%r1339, %r1335, 2;
	add.s32 	%r1340, %r1337, %r1339;
	ld.shared.f32 	%f97, [%r1338+-4];
	ld.shared.f32 	%f98, [%r1340];
	st.shared.f32 	[%r1338+-4], %f98;
	st.shared.f32 	[%r1340], %f97;
	shl.b32 	%r1341, %r585, 2;
	add.s32 	%r1342, %r1338, %r1341;
	add.s32 	%r1343, %r1340, %r1341;
	ld.shared.f32 	%f99, [%r1342+-4];
	ld.shared.f32 	%f100, [%r1343];
	st.shared.f32 	[%r1342+-4], %f100;
	st.shared.f32 	[%r1343], %f99;
	add.s32 	%r1344, %r1342, %r1341;
	add.s32 	%r1345, %r1343, %r1341;
	ld.shared.f32 	%f101, [%r1344+-4];
	ld.shared.f32 	%f102, [%r1345];
	st.shared.f32 	[%r1344+-4], %f102;
	st.shared.f32 	[%r1345], %f101;
	mov.u32 	%r1516, %r1812;
	mov.u32 	%r1515, %r1813;
	mov.u32 	%r1513, %r1814;
	mov.u32 	%r1514, %r1815;
$L__BB3_158:
	st.local.v2.u32 	[%rd1+8], {%r1513, %r1515};
	st.local.v2.u32 	[%rd1+16], {%r1516, %r1517};
	st.local.v2.u32 	[%rd1], {%r1865, %r1514};
$L__BB3_159:
	setp.ne.s32 	%p92, %r7, 0;
	bar.sync 	0;
	@%p92 bra 	$L__BB3_178;
	cvt.s32.s16 	%r1346, %r2;
	cvt.s32.s16 	%r1347, %r4;
	add.s32 	%r1348, %r1347, %r1346;
	cvt.s32.s16 	%r1349, %r6;
	add.s32 	%r1350, %r1348, %r1349;
	setp.ne.s32 	%p93, %r1350, 9;
	@%p93 bra 	$L__BB3_178;
	ld.shared.u32 	%r1351, [_ZZ8subSweepPfPsS0_iiiE10totalAtoms];
	ld.shared.s16 	%r1352, [_ZZ8subSweepPfPsS0_iiiE8localn_s];
	add.u64 	%rd77, %SP, 56;
	add.u64 	%rd78, %SPL, 56;
	st.local.v2.u32 	[%rd78], {%r1351, %r1352};
	mov.u64 	%rd79, $str$3;
	cvta.global.u64 	%rd80, %rd79;
	{ // callseq 11, 0
	.param .b64 param0;
	st.param.b64 	[param0], %rd80;
	.param .b64 param1;
	st.param.b64 	[param1], %rd77;
	.param .b32 retval0;
	call.uni (retval0), 
	vprintf, 
	(
	param0, 
	param1
	);
	ld.param.b32 	%r1353, [retval0];
	} // callseq 11
	ld.shared.u32 	%r644, [_ZZ8subSweepPfPsS0_iiiE10totalAtoms];
	setp.lt.s32 	%p94, %r644, 1;
	@%p94 bra 	$L__BB3_178;
	add.u64 	%rd81, %SP, 0;
	add.u64 	%rd10, %SPL, 0;
	mul.lo.s32 	%r1356, %r644, 3;
	max.s32 	%r645, %r1356, 1;
	and.b32  	%r646, %r645, 3;
	setp.lt.s32 	%p95, %r1356, 4;
	mov.b32 	%r1836, 0;
	@%p95 bra 	$L__BB3_173;
	and.b32  	%r1836, %r645, 2147483644;
	mov.u32 	%r1359, _ZZ8subSweepPfPsS0_iiiE5ldisk;
	add.s32 	%r1830, %r1359, 8;
	neg.s32 	%r1832, %r1836;
	mov.b32 	%r1831, 1;
	mov.u64 	%rd82, $str;
	mov.u64 	%rd84, $str$1;
$L__BB3_164:
	add.s32 	%r1360, %r1831, -1;
	rem.u32 	%r1361, %r1360, %r644;
	setp.ne.s32 	%p96, %r1361, 0;
	@%p96 bra 	$L__BB3_166;
	cvta.global.u64 	%rd83, %rd82;
	{ // callseq 12, 0
	.param .b64 param0;
	st.param.b64 	[param0], %rd83;
	.param .b64 param1;
	st.param.b64 	[param1], 0;
	.param .b32 retval0;
	call.uni (retval0), 
	vprintf, 
	(
	param0, 
	param1
	);
	ld.param.b32 	%r1362, [retval0];
	} // callseq 12
$L__BB3_166:
	ld.shared.f32 	%f103, [%r1830+-8];
	cvt.f64.f32 	%fd6, %f103;
	st.local.f64 	[%rd10], %fd6;
	cvta.global.u64 	%rd85, %rd84;
	{ // callseq 13, 0
	.param .b64 param0;
	st.param.b64 	[param0], %rd85;
	.param .b64 param1;
	st.param.b64 	[param1], %rd81;
	.param .b32 retval0;
	call.uni (retval0), 
	vprintf, 
	(
	param0, 
	param1
	);
	ld.param.b32 	%r1364, [retval0];
	} // callseq 13
	rem.u32 	%r1366, %r1831, %r644;
	setp.ne.s32 	%p97, %r1366, 0;
	@%p97 bra 	$L__BB3_168;
	cvta.global.u64 	%rd88, %rd82;
	{ // callseq 14, 0
	.param .b64 param0;
	st.param.b64 	[param0], %rd88;
	.param .b64 param1;
	st.param.b64 	[param1], 0;
	.param .b32 retval0;
	call.uni (retval0), 
	vprintf, 
	(
	param0, 
	param1
	);
	ld.param.b32 	%r1367, [retval0];
	} // callseq 14
$L__BB3_168:
	ld.shared.f32 	%f104, [%r1830+-4];
	cvt.f64.f32 	%fd7, %f104;
	st.local.f64 	[%rd10], %fd7;
	cvta.global.u64 	%rd90, %rd84;
	{ // callseq 15, 0
	.param .b64 param0;
	st.param.b64 	[param0], %rd90;
	.param .b64 param1;
	st.param.b64 	[param1], %rd81;
	.param .b32 retval0;
	call.uni (retval0), 
	vprintf, 
	(
	param0, 
	param1
	);
	ld.param.b32 	%r1369, [retval0];
	} // callseq 15
	add.s32 	%r1371, %r1831, 1;
	rem.u32 	%r1372, %r1371, %r644;
	setp.ne.s32 	%p98, %r1372, 0;
	@%p98 bra 	$L__BB3_170;
	cvta.global.u64 	%rd93, %rd82;
	{ // callseq 16, 0
	.param .b64 param0;
	st.param.b64 	[param0], %rd93;
	.param .b64 param1;
	st.param.b64 	[param1], 0;
	.param .b32 retval0;
	call.uni (retval0), 
	vprintf, 
	(
	param0, 
	param1
	);
	ld.param.b32 	%r1373, [retval0];
	} // callseq 16
$L__BB3_170:
	ld.shared.f32 	%f105, [%r1830];
	cvt.f64.f32 	%fd8, %f105;
	st.local.f64 	[%rd10], %fd8;
	cvta.global.u64 	%rd95, %rd84;
	{ // callseq 17, 0
	.param .b64 param0;
	st.param.b64 	[param0], %rd95;
	.param .b64 param1;
	st.param.b64 	[param1], %rd81;
	.param .b32 retval0;
	call.uni (retval0), 
	vprintf, 
	(
	param0, 
	param1
	);
	ld.param.b32 	%r1375, [retval0];
	} // callseq 17
	add.s32 	%r1377, %r1831, 2;
	rem.u32 	%r1378, %r1377, %r644;
	setp.ne.s32 	%p99, %r1378, 0;
	@%p99 bra 	$L__BB3_172;
	cvta.global.u64 	%rd98, %rd82;
	{ // callseq 18, 0
	.param .b64 param0;
	st.param.b64 	[param0], %rd98;
	.param .b64 param1;
	st.param.b64 	[param1], 0;
	.param .b32 retval0;
	call.uni (retval0), 
	vprintf, 
	(
	param0, 
	param1
	);
	ld.param.b32 	%r1379, [retval0];
	} // callseq 18
$L__BB3_172:
	ld.shared.f32 	%f106, [%r1830+4];
	cvt.f64.f32 	%fd9, %f106;
	st.local.f64 	[%rd10], %fd9;
	cvta.global.u64 	%rd100, %rd84;
	{ // callseq 19, 0
	.param .b64 param0;
	st.param.b64 	[param0], %rd100;
	.param .b64 param1;
	st.param.b64 	[param1], %rd81;
	.param .b32 retval0;
	call.uni (retval0), 
	vprintf, 
	(
	param0, 
	param1
	);
	ld.param.b32 	%r1381, [retval0];
	} // callseq 19
	add.s32 	%r1832, %r1832, 4;
	add.s32 	%r1831, %r1831, 4;
	add.s32 	%r1830, %r1830, 16;
	setp.ne.s32 	%p100, %r1832, 0;
	@%p100 bra 	$L__BB3_164;
$L__BB3_173:
	setp.eq.s32 	%p101, %r646, 0;
	@%p101 bra 	$L__BB3_178;
	shl.b32 	%r1383, %r1836, 2;
	mov.u32 	%r1384, _ZZ8subSweepPfPsS0_iiiE5ldisk;
	add.s32 	%r1835, %r1384, %r1383;
	neg.s32 	%r1834, %r646;
	mov.u64 	%rd102, $str;
	mov.u64 	%rd104, $str$1;
$L__BB3_175:
	.pragma "nounroll";
	rem.u32 	%r1385, %r1836, %r644;
	setp.ne.s32 	%p102, %r1385, 0;
	@%p102 bra 	$L__BB3_177;
	cvta.global.u64 	%rd103, %rd102;
	{ // callseq 20, 0
	.param .b64 param0;
	st.param.b64 	[param0], %rd103;
	.param .b64 param1;
	st.param.b64 	[param1], 0;
	.param .b32 retval0;
	call.uni (retval0), 
	vprintf, 
	(
	param0, 
	param1
	);
	ld.param.b32 	%r1386, [retval0];
	} // callseq 20
$L__BB3_177:
	ld.shared.f32 	%f107, [%r1835];
	cvt.f64.f32 	%fd10, %f107;
	st.local.f64 	[%rd10], %fd10;
	cvta.global.u64 	%rd105, %rd104;
	{ // callseq 21, 0
	.param .b64 param0;
	st.param.b64 	[param0], %rd105;
	.param .b64 param1;
	st.param.b64 	[param1], %rd81;
	.param .b32 retval0;
	call.uni (retval0), 
	vprintf, 
	(
	param0, 
	param1
	);
	ld.param.b32 	%r1388, [retval0];
	} // callseq 21
	add.s32 	%r1836, %r1836, 1;
	add.s32 	%r1835, %r1835, 4;
	add.s32 	%r1834, %r1834, 1;
	setp.ne.s32 	%p103, %r1834, 0;
	@%p103 bra 	$L__BB3_175;
$L__BB3_178:
	cvt.s32.s16 	%r1391, %r2;
	cvt.s32.s16 	%r1392, %r4;
	cvt.s32.s16 	%r1393, %r6;
	cvt.rn.f32.s32 	%f109, %r1391;
	fma.rn.f32 	%f110, %f109, 0f40200000, 0fC0A00000;
	add.f32 	%f1, %f110, 0f3FA00000;
	cvt.rn.f32.s32 	%f111, %r1392;
	fma.rn.f32 	%f112, %f111, 0f40200000, 0fC0A00000;
	add.f32 	%f2, %f112, 0f3FA00000;
	cvt.rn.f32.s32 	%f113, %r1393;
	fma.rn.f32 	%f114, %f113, 0f40200000, 0fC0A00000;
	add.f32 	%f3, %f114, 0f3FA00000;
	shl.b32 	%r1394, %r7, 2;
	mov.u32 	%r1890, _ZZ8subSweepPfPsS0_iiiE5ldisk;
	add.s32 	%r664, %r1890, %r1394;
	mov.b32 	%r1871, 0;
	mov.f32 	%f344, 0f00000000;
	mov.u32 	%r1844, %r1871;
	mov.u32 	%r1845, %r1871;
$L__BB3_179:
	setp.ne.s32 	%p104, %r7, 0;
	shl.b32 	%r1396, %r1845, 2;
	add.s32 	%r674, %r1890, %r1396;
	ld.shared.f32 	%f5, [%r674];
	ld.shared.u32 	%r1398, [_ZZ8subSweepPfPsS0_iiiE10totalAtoms];
	shl.b32 	%r1399, %r1398, 2;
	add.s32 	%r1400, %r674, %r1399;
	ld.shared.f32 	%f6, [%r1400];
	add.s32 	%r1401, %r1400, %r1399;
	ld.shared.f32 	%f7, [%r1401];
	@%p104 bra 	$L__BB3_187;
	setp.eq.s32 	%p105, %r1871, 1;
	mov.u32 	%r1847, %r1517;
	mov.u32 	%r1848, %r1516;
	mov.u32 	%r1849, %r1515;
	mov.f32 	%f343, %f344;
	@%p105 bra 	$L__BB3_182;
	shr.u32 	%r1402, %r1514, 2;
	xor.b32  	%r1403, %r1402, %r1514;
	shl.b32 	%r1404, %r1517, 4;
	shl.b32 	%r1405, %r1403, 1;
	xor.b32  	%r1406, %r1405, %r1404;
	xor.b32  	%r1407, %r1406, %r1403;
	xor.b32  	%r1848, %r1407, %r1517;
	add.s32 	%r1408, %r1865, %r1848;
	add.s32 	%r1409, %r1408, 362437;
	shr.u32 	%r1410, %r1513, 2;
	xor.b32  	%r1411, %r1410, %r1513;
	shl.b32 	%r1412, %r1848, 4;
	shl.b32 	%r1413, %r1411, 1;
	xor.b32  	%r1414, %r1413, %r1412;
	xor.b32  	%r1415, %r1414, %r1411;
	xor.b32  	%r1847, %r1415, %r1848;
	add.s32 	%r1865, %r1865, 724874;
	add.s32 	%r1416, %r1847, %r1865;
	cvt.rn.f32.u32 	%f115, %r1409;
	fma.rn.f32 	%f116, %f115, 0f2F800000, 0f2F000000;
	cvt.rn.f32.u32 	%f117, %r1416;
	fma.rn.f32 	%f118, %f117, 0f30C90FDB, 0f30490FDB;
	setp.lt.f32 	%p106, %f116, 0f00800000;
	mul.f32 	%f119, %f116, 0f4B000000;
	selp.f32 	%f120, %f119, %f116, %p106;
	selp.f32 	%f121, 0fC1B80000, 0f00000000, %p106;
	mov.b32 	%r1417, %f120;
	add.s32 	%r1418, %r1417, -1059760811;
	and.b32  	%r1419, %r1418, -8388608;
	sub.s32 	%r1420, %r1417, %r1419;
	mov.b32 	%f122, %r1420;
	cvt.rn.f32.s32 	%f123, %r1419;
	fma.rn.f32 	%f124, %f123, 0f34000000, %f121;
	add.f32 	%f125, %f122, 0fBF800000;
	fma.rn.f32 	%f126, %f125, 0fBE055027, 0f3E1039F6;
	fma.rn.f32 	%f127, %f126, %f125, 0fBDF8CDCC;
	fma.rn.f32 	%f128, %f127, %f125, 0f3E0F2955;
	fma.rn.f32 	%f129, %f128, %f125, 0fBE2AD8B9;
	fma.rn.f32 	%f130, %f129, %f125, 0f3E4CED0B;
	fma.rn.f32 	%f131, %f130, %f125, 0fBE7FFF22;
	fma.rn.f32 	%f132, %f131, %f125, 0f3EAAAA78;
	fma.rn.f32 	%f133, %f132, %f125, 0fBF000000;
	mul.f32 	%f134, %f125, %f133;
	fma.rn.f32 	%f135, %f134, %f125, %f125;
	fma.rn.f32 	%f136, %f124, 0f3F317218, %f135;
	setp.gt.u32 	%p107, %r1417, 2139095039;
	fma.rn.f32 	%f137, %f120, 0f7F800000, 0f7F800000;
	selp.f32 	%f138, %f137, %f136, %p107;
	setp.eq.f32 	%p108, %f120, 0f00000000;
	mul.f32 	%f139, %f138, 0fC0000000;
	selp.f32 	%f140, 0f7F800000, %f139, %p108;
	sqrt.rn.f32 	%f141, %f140;
	sin.approx.f32 	%f142, %f118;
	cos.approx.f32 	%f143, %f118;
	mul.f32 	%f343, %f141, %f142;
	mul.f32 	%f344, %f141, %f143;
	mov.u32 	%r1849, %r1517;
	mov.u32 	%r1513, %r1516;
	mov.u32 	%r1514, %r1515;
$L__BB3_182:
	setp.ne.s32 	%p109, %r1871, 1;
	fma.rn.f32 	%f12, %f343, 0f3F000000, %f5;
	st.shared.f32 	[_ZZ8subSweepPfPsS0_iiiE7new_pos], %f12;
	mov.u32 	%r1853, %r1847;
	mov.u32 	%r1854, %r1848;
	mov.u32 	%r1855, %r1849;
	mov.f32 	%f345, %f344;
	@%p109 bra 	$L__BB3_184;
	shr.u32 	%r1421, %r1514, 2;
	xor.b32  	%r1422, %r1421, %r1514;
	shl.b32 	%r1423, %r1847, 4;
	shl.b32 	%r1424, %r1422, 1;
	xor.b32  	%r1425, %r1424, %r1423;
	xor.b32  	%r1426, %r1425, %r1422;
	xor.b32  	%r1854, %r1426, %r1847;
	add.s32 	%r1427, %r1865, %r1854;
	add.s32 	%r1428, %r1427, 362437;
	shr.u32 	%r1429, %r1513, 2;
	xor.b32  	%r1430, %r1429, %r1513;
	shl.b32 	%r1431, %r1854, 4;
	shl.b32 	%r1432, %r1430, 1;
	xor.b32  	%r1433, %r1432, %r1431;
	xor.b32  	%r1434, %r1433, %r1430;
	xor.b32  	%r1853, %r1434, %r1854;
	add.s32 	%r1865, %r1865, 724874;
	add.s32 	%r1435, %r1853, %r1865;
	cvt.rn.f32.u32 	%f144, %r1428;
	fma.rn.f32 	%f145, %f144, 0f2F800000, 0f2F000000;
	cvt.rn.f32.u32 	%f146, %r1435;
	fma.rn.f32 	%f147, %f146, 0f30C90FDB, 0f30490FDB;
	setp.lt.f32 	%p110, %f145, 0f00800000;
	mul.f32 	%f148, %f145, 0f4B000000;
	selp.f32 	%f149, %f148, %f145, %p110;
	selp.f32 	%f150, 0fC1B80000, 0f00000000, %p110;
	mov.b32 	%r1436, %f149;
	add.s32 	%r1437, %r1436, -1059760811;
	and.b32  	%r1438, %r1437, -8388608;
	sub.s32 	%r1439, %r1436, %r1438;
	mov.b32 	%f151, %r1439;
	cvt.rn.f32.s32 	%f152, %r1438;
	fma.rn.f32 	%f153, %f152, 0f34000000, %f150;
	add.f32 	%f154, %f151, 0fBF800000;
	fma.rn.f32 	%f155, %f154, 0fBE055027, 0f3E1039F6;
	fma.rn.f32 	%f156, %f155, %f154, 0fBDF8CDCC;
	fma.rn.f32 	%f157, %f156, %f154, 0f3E0F2955;
	fma.rn.f32 	%f158, %f157, %f154, 0fBE2AD8B9;
	fma.rn.f32 	%f159, %f158, %f154, 0f3E4CED0B;
	fma.rn.f32 	%f160, %f159, %f154, 0fBE7FFF22;
	fma.rn.f32 	%f161, %f160, %f154, 0f3EAAAA78;
	fma.rn.f32 	%f162, %f161, %f154, 0fBF000000;
	mul.f32 	%f163, %f154, %f162;
	fma.rn.f32 	%f164, %f163, %f154, %f154;
	fma.rn.f32 	%f165, %f153, 0f3F317218, %f164;
	setp.gt.u32 	%p111, %r1436, 2139095039;
	fma.rn.f32 	%f166, %f149, 0f7F800000, 0f7F800000;
	selp.f32 	%f167, %f166, %f165, %p111;
	setp.eq.f32 	%p112, %f149, 0f00000000;
	mul.f32 	%f168, %f167, 0fC0000000;
	selp.f32 	%f169, 0f7F800000, %f168, %p112;
	sqrt.rn.f32 	%f170, %f169;
	sin.approx.f32 	%f171, %f147;
	cos.approx.f32 	%f172, %f147;
	mul.f32 	%f345, %f170, %f171;
	mul.f32 	%f344, %f170, %f172;
	mov.u32 	%r1855, %r1847;
	mov.u32 	%r1513, %r1848;
	mov.u32 	%r1514, %r1849;
$L__BB3_184:
	setp.eq.s32 	%p113, %r1871, 1;
	fma.rn.f32 	%f17, %f345, 0f3F000000, %f6;
	st.shared.f32 	[_ZZ8subSweepPfPsS0_iiiE7new_pos+4], %f17;
	mov.b32 	%r1871, 0;
	mov.u32 	%r1517, %r1853;
	mov.u32 	%r1516, %r1854;
	mov.u32 	%r1515, %r1855;
	mov.f32 	%f347, %f344;
	@%p113 bra 	$L__BB3_186;
	shr.u32 	%r1442, %r1514, 2;
	xor.b32  	%r1443, %r1442, %r1514;
	shl.b32 	%r1444, %r1853, 4;
	shl.b32 	%r1445, %r1443, 1;
	xor.b32  	%r1446, %r1445, %r1444;
	xor.b32  	%r1447, %r1446, %r1443;
	xor.b32  	%r1516, %r1447, %r1853;
	add.s32 	%r1448, %r1865, %r1516;
	add.s32 	%r1449, %r1448, 362437;
	shr.u32 	%r1450, %r1513, 2;
	xor.b32  	%r1451, %r1450, %r1513;
	shl.b32 	%r1452, %r1516, 4;
	shl.b32 	%r1453, %r1451, 1;
	xor.b32  	%r1454, %r1453, %r1452;
	xor.b32  	%r1455, %r1454, %r1451;
	xor.b32  	%r1517, %r1455, %r1516;
	add.s32 	%r1865, %r1865, 724874;
	add.s32 	%r1456, %r1517, %r1865;
	cvt.rn.f32.u32 	%f173, %r1449;
	fma.rn.f32 	%f174, %f173, 0f2F800000, 0f2F000000;
	cvt.rn.f32.u32 	%f175, %r1456;
	fma.rn.f32 	%f176, %f175, 0f30C90FDB, 0f30490FDB;
	setp.lt.f32 	%p114, %f174, 0f00800000;
	mul.f32 	%f177, %f174, 0f4B000000;
	selp.f32 	%f178, %f177, %f174, %p114;
	selp.f32 	%f179, 0fC1B80000, 0f00000000, %p114;
	mov.b32 	%r1457, %f178;
	add.s32 	%r1458, %r1457, -1059760811;
	and.b32  	%r1459, %r1458, -8388608;
	sub.s32 	%r1460, %r1457, %r1459;
	mov.b32 	%f180, %r1460;
	cvt.rn.f32.s32 	%f181, %r1459;
	fma.rn.f32 	%f182, %f181, 0f34000000, %f179;
	add.f32 	%f183, %f180, 0fBF800000;
	fma.rn.f32 	%f184, %f183, 0fBE055027, 0f3E1039F6;
	fma.rn.f32 	%f185, %f184, %f183, 0fBDF8CDCC;
	fma.rn.f32 	%f186, %f185, %f183, 0f3E0F2955;
	fma.rn.f32 	%f187, %f186, %f183, 0fBE2AD8B9;
	fma.rn.f32 	%f188, %f187, %f183, 0f3E4CED0B;
	fma.rn.f32 	%f189, %f188, %f183, 0fBE7FFF22;
	fma.rn.f32 	%f190, %f189, %f183, 0f3EAAAA78;
	fma.rn.f32 	%f191, %f190, %f183, 0fBF000000;
	mul.f32 	%f192, %f183, %f191;
	fma.rn.f32 	%f193, %f192, %f183, %f183;
	fma.rn.f32 	%f194, %f182, 0f3F317218, %f193;
	setp.gt.u32 	%p115, %r1457, 2139095039;
	fma.rn.f32 	%f195, %f178, 0f7F800000, 0f7F800000;
	selp.f32 	%f196, %f195, %f194, %p115;
	setp.eq.f32 	%p116, %f178, 0f00000000;
	mul.f32 	%f197, %f196, 0fC0000000;
	selp.f32 	%f198, 0f7F800000, %f197, %p116;
	sqrt.rn.f32 	%f199, %f198;
	sin.approx.f32 	%f200, %f176;
	cos.approx.f32 	%f201, %f176;
	mul.f32 	%f347, %f199, %f200;
	mul.f32 	%f344, %f199, %f201;
	mov.b32 	%r1871, 1;
	mov.u32 	%r1515, %r1853;
	mov.u32 	%r1513, %r1854;
	mov.u32 	%r1514, %r1855;
$L__BB3_186:
	fma.rn.f32 	%f202, %f347, 0f3F000000, %f7;
	st.shared.f32 	[_ZZ8subSweepPfPsS0_iiiE7new_pos+8], %f202;
	sub.f32 	%f203, %f12, %f1;
	abs.f32 	%f204, %f203;
	sub.f32 	%f205, %f17, %f2;
	abs.f32 	%f206, %f205;
	max.f32 	%f208, %f204, %f206;
	sub.f32 	%f209, %f202, %f3;
	abs.f32 	%f210, %f209;
	max.f32 	%f212, %f208, %f210;
	setp.gt.f32 	%p117, %f212, 0f3FA00000;
	selp.u16 	%rs59, 1, 0, %p117;
	st.shared.u8 	[_ZZ8subSweepPfPsS0_iiiE8rejected], %rs59;
$L__BB3_187:
	bar.sync 	0;
	ld.shared.u8 	%rs60, [_ZZ8subSweepPfPsS0_iiiE8rejected];
	setp.ne.s16 	%p118, %rs60, 0;
	@%p118 bra 	$L__BB3_208;
	ld.shared.u32 	%r710, [_ZZ8subSweepPfPsS0_iiiE10totalAtoms];
	setp.ge.s32 	%p119, %r7, %r710;
	@%p119 bra 	$L__BB3_203;
	ld.shared.f32 	%f213, [%r664];
	sub.f32 	%f214, %f5, %f213;
	ld.shared.f32 	%f215, [_ZZ8subSweepPfPsS0_iiiE7new_pos];
	sub.f32 	%f216, %f215, %f213;
	abs.f32 	%f217, %f214;
	setp.gt.f32 	%p120, %f217, 0f40A00000;
	setp.lt.f32 	%p121, %f214, 0f00000000;
	selp.f32 	%f218, 0f41200000, 0fC1200000, %p121;
	add.f32 	%f219, %f214, %f218;
	selp.f32 	%f220, %f219, %f214, %p120;
	fma.rn.f32 	%f221, %f220, %f220, 0f00000000;
	abs.f32 	%f222, %f216;
	setp.gt.f32 	%p122, %f222, 0f40A00000;
	setp.lt.f32 	%p123, %f216, 0f00000000;
	selp.f32 	%f223, 0f41200000, 0fC1200000, %p123;
	add.f32 	%f224, %f216, %f223;
	selp.f32 	%f225, %f224, %f216, %p122;
	fma.rn.f32 	%f226, %f225, %f225, 0f00000000;
	shl.b32 	%r1461, %r710, 2;
	add.s32 	%r1462, %r664, %r1461;
	ld.shared.f32 	%f227, [%r1462];
	sub.f32 	%f228, %f6, %f227;
	ld.shared.f32 	%f229, [_ZZ8subSweepPfPsS0_iiiE7new_pos+4];
	sub.f32 	%f230, %f229, %f227;
	abs.f32 	%f231, %f228;
	setp.gt.f32 	%p124, %f231, 0f40A00000;
	setp.lt.f32 	%p125, %f228, 0f00000000;
	selp.f32 	%f232, 0f41200000, 0fC1200000, %p125;
	add.f32 	%f233, %f228, %f232;
	selp.f32 	%f234, %f233, %f228, %p124;
	fma.rn.f32 	%f235, %f234, %f234, %f221;
	abs.f32 	%f236, %f230;
	setp.gt.f32 	%p126, %f236, 0f40A00000;
	setp.lt.f32 	%p127, %f230, 0f00000000;
	selp.f32 	%f237, 0f41200000, 0fC1200000, %p127;
	add.f32 	%f238, %f230, %f237;
	selp.f32 	%f239, %f238, %f230, %p126;
	fma.rn.f32 	%f240, %f239, %f239, %f226;
	add.s32 	%r1463, %r1462, %r1461;
	ld.shared.f32 	%f241, [%r1463];
	sub.f32 	%f242, %f7, %f241;
	ld.shared.f32 	%f243, [_ZZ8subSweepPfPsS0_iiiE7new_pos+8];
	sub.f32 	%f244, %f243, %f241;
	abs.f32 	%f245, %f242;
	setp.gt.f32 	%p128, %f245, 0f40A00000;
	setp.lt.f32 	%p129, %f242, 0f00000000;
	selp.f32 	%f246, 0f41200000, 0fC1200000, %p129;
	add.f32 	%f247, %f242, %f246;
	selp.f32 	%f248, %f247, %f242, %p128;
	fma.rn.f32 	%f249, %f248, %f248, %f235;
	abs.f32 	%f250, %f244;
	setp.gt.f32 	%p130, %f250, 0f40A00000;
	setp.lt.f32 	%p131, %f244, 0f00000000;
	selp.f32 	%f251, 0f41200000, 0fC1200000, %p131;
	add.f32 	%f252, %f244, %f251;
	selp.f32 	%f253, %f252, %f244, %p130;
	fma.rn.f32 	%f254, %f253, %f253, %f240;
	sqrt.rn.f32 	%f23, %f249;
	sqrt.rn.f32 	%f24, %f254;
	setp.eq.f32 	%p132, %f24, 0f00000000;
	@%p132 bra 	$L__BB3_191;
	lg2.approx.f32 	%f255, %f24;
	mul.f32 	%f256, %f255, 0fC0C00000;
	ex2.approx.f32 	%f257, %f256;
	mul.f32 	%f258, %f257, %f257;
	sub.f32 	%f259, %f258, %f257;
	mul.f32 	%f260, %f259, 0f40800000;
	st.shared.f32 	[%r9], %f260;
$L__BB3_191:
	setp.eq.f32 	%p133, %f23, 0f00000000;
	@%p133 bra 	$L__BB3_193;
	lg2.approx.f32 	%f261, %f23;
	mul.f32 	%f262, %f261, 0fC0C00000;
	ex2.approx.f32 	%f263, %f262;
	mul.f32 	%f264, %f263, %f263;
	sub.f32 	%f265, %f264, %f263;
	mul.f32 	%f266, %f265, 0f40800000;
	st.shared.f32 	[%r8], %f266;
$L__BB3_193:
	setp.gt.u32 	%p134, %r7, 511;
	@%p134 bra 	$L__BB3_195;
	ld.shared.f32 	%f267, [%r8+2048];
	ld.shared.f32 	%f268, [%r8];
	add.f32 	%f269, %f267, %f268;
	st.shared.f32 	[%r8], %f269;
	ld.shared.f32 	%f270, [%r9+2048];
	ld.shared.f32 	%f271, [%r9];
	add.f32 	%f272, %f270, %f271;
	st.shared.f32 	[%r9], %f272;
$L__BB3_195:
	setp.gt.u32 	%p135, %r7, 255;
	bar.sync 	0;
	@%p135 bra 	$L__BB3_197;
	ld.shared.f32 	%f273, [%r8+1024];
	ld.shared.f32 	%f274, [%r8];
	add.f32 	%f275, %f273, %f274;
	st.shared.f32 	[%r8], %f275;
	ld.shared.f32 	%f276, [%r9+1024];
	ld.shared.f32 	%f277, [%r9];
	add.f32 	%f278, %f276, %f277;
	st.shared.f32 	[%r9], %f278;
$L__BB3_197:
	setp.gt.u32 	%p136, %r7, 127;
	bar.sync 	0;
	@%p136 bra 	$L__BB3_199;
	ld.shared.f32 	%f279, [%r8+512];
	ld.shared.f32 	%f280, [%r8];
	add.f32 	%f281, %f279, %f280;
	st.shared.f32 	[%r8], %f281;
	ld.shared.f32 	%f282, [%r9+512];
	ld.shared.f32 	%f283, [%r9];
	add.f32 	%f284, %f282, %f283;
	st.shared.f32 	[%r9], %f284;
$L__BB3_199:
	setp.gt.u32 	%p137, %r7, 63;
	bar.sync 	0;
	@%p137 bra 	$L__BB3_201;
	ld.shared.f32 	%f285, [%r8+256];
	ld.shared.f32 	%f286, [%r8];
	add.f32 	%f287, %f285, %f286;
	st.shared.f32 	[%r8], %f287;
	ld.shared.f32 	%f288, [%r9+256];
	ld.shared.f32 	%f289, [%r9];
	add.f32 	%f290, %f288, %f289;
	st.shared.f32 	[%r9], %f290;
$L__BB3_201:
	setp.gt.u32 	%p138, %r7, 31;
	bar.sync 	0;
	@%p138 bra 	$L__BB3_203;
	ld.shared.f32 	%f291, [%r8+128];
	ld.shared.f32 	%f292, [%r8];
	add.f32 	%f293, %f291, %f292;
	ld.shared.f32 	%f294, [%r9+128];
	ld.shared.f32 	%f295, [%r9];
	add.f32 	%f296, %f294, %f295;
	ld.shared.f32 	%f297, [%r8+64];
	add.f32 	%f298, %f297, %f293;
	ld.shared.f32 	%f299, [%r9+64];
	add.f32 	%f300, %f299, %f296;
	ld.shared.f32 	%f301, [%r8+32];
	add.f32 	%f302, %f301, %f298;
	ld.shared.f32 	%f303, [%r9+32];
	add.f32 	%f304, %f303, %f300;
	ld.shared.f32 	%f305, [%r8+16];
	add.f32 	%f306, %f305, %f302;
	ld.shared.f32 	%f307, [%r9+16];
	add.f32 	%f308, %f307, %f304;
	ld.shared.f32 	%f309, [%r8+8];
	add.f32 	%f310, %f309, %f306;
	ld.shared.f32 	%f311, [%r9+8];
	add.f32 	%f312, %f311, %f308;
	ld.shared.f32 	%f313, [%r8+4];
	add.f32 	%f314, %f313, %f310;
	st.shared.f32 	[%r8], %f314;
	ld.shared.f32 	%f315, [%r9+4];
	add.f32 	%f316, %f315, %f312;
	st.shared.f32 	[%r9], %f316;
$L__BB3_203:
	setp.ne.s32 	%p139, %r7, 0;
	bar.sync 	0;
	mov.u32 	%r1879, %r1517;
	mov.u32 	%r1880, %r1516;
	mov.u32 	%r1881, %r1515;
	mov.u32 	%r1882, %r1513;
	@%p139 bra 	$L__BB3_207;
	ld.shared.f32 	%f25, [_ZZ8subSweepPfPsS0_iiiE5e_new];
	ld.shared.f32 	%f26, [_ZZ8subSweepPfPsS0_iiiE5e_old];
	setp.lt.f32 	%p140, %f25, %f26;
	mov.u32 	%r1879, %r1517;
	mov.u32 	%r1880, %r1516;
	mov.u32 	%r1881, %r1515;
	mov.u32 	%r1882, %r1513;
	@%p140 bra 	$L__BB3_206;
	sub.f32 	%f317, %f25, %f26;
	cvt.f64.f32 	%fd11, %f317;
	mul.f64 	%fd12, %fd11, 0dBFD3333333333333;
	cvt.rn.f32.f64 	%f318, %fd12;
	mul.f32 	%f319, %f318, 0f3FB8AA3B;
	ex2.approx.f32 	%f320, %f319;
	shr.u32 	%r1464, %r1514, 2;
	xor.b32  	%r1465, %r1464, %r1514;
	shl.b32 	%r1466, %r1517, 4;
	shl.b32 	%r1467, %r1465, 1;
	xor.b32  	%r1468, %r1467, %r1466;
	xor.b32  	%r1469, %r1468, %r1465;
	xor.b32  	%r1879, %r1469, %r1517;
	add.s32 	%r1865, %r1865, 362437;
	add.s32 	%r1470, %r1879, %r1865;
	cvt.rn.f32.u32 	%f321, %r1470;
	fma.rn.f32 	%f322, %f321, 0f2F800000, 0f2F000000;
	setp.geu.f32 	%p141, %f320, %f322;
	mov.u32 	%r1880, %r1517;
	mov.u32 	%r1881, %r1516;
	mov.u32 	%r1882, %r1515;
	mov.u32 	%r1514, %r1513;
	@%p141 bra 	$L__BB3_207;
$L__BB3_206:
	ld.shared.f32 	%f323, [_ZZ8subSweepPfPsS0_iiiE7new_pos];
	st.shared.f32 	[%r674], %f323;
	ld.shared.f32 	%f324, [_ZZ8subSweepPfPsS0_iiiE7new_pos+4];
	ld.shared.u32 	%r1471, [_ZZ8subSweepPfPsS0_iiiE10totalAtoms];
	shl.b32 	%r1472, %r1471, 2;
	add.s32 	%r1473, %r674, %r1472;
	st.shared.f32 	[%r1473], %f324;
	ld.shared.f32 	%f325, [_ZZ8subSweepPfPsS0_iiiE7new_pos+8];
	add.s32 	%r1474, %r1473, %r1472;
	st.shared.f32 	[%r1474], %f325;
$L__BB3_207:
	bar.sync 	0;
	mov.u32 	%r1517, %r1879;
	mov.u32 	%r1516, %r1880;
	mov.u32 	%r1515, %r1881;
	mov.u32 	%r1513, %r1882;
$L__BB3_208:
	add.s32 	%r1475, %r1845, 1;
	ld.shared.u16 	%rs3, [_ZZ8subSweepPfPsS0_iiiE8localn_s];
	cvt.s32.s16 	%r1476, %rs3;
	setp.lt.s32 	%p142, %r1475, %r1476;
	selp.b32 	%r1845, %r1475, 0, %p142;
	add.s32 	%r1844, %r1844, 1;
	setp.ne.s32 	%p143, %r1844, 10;
	@%p143 bra 	$L__BB3_179;
	setp.ne.s32 	%p144, %r7, 0;
	setp.lt.s16 	%p145, %rs3, 1;
	or.pred  	%p146, %p144, %p145;
	@%p146 bra 	$L__BB3_216;
	ld.param.u64 	%rd113, [_Z8subSweepPfPsS0_iii_param_0];
	cvta.to.global.u64 	%rd11, %rd113;
	ld.shared.u32 	%r733, [_ZZ8subSweepPfPsS0_iiiE10totalAtoms];
	ld.shared.u16 	%rs61, [_ZZ8subSweepPfPsS0_iiiE7nlist_s];
	mul.wide.s16 	%r734, %rs61, 30;
	cvt.u32.u16 	%r735, %rs3;
	and.b32  	%r736, %r735, 3;
	setp.lt.u16 	%p147, %rs3, 4;
	mov.b32 	%r1893, 0;
	@%p147 bra 	$L__BB3_213;
	and.b32  	%r1893, %r735, 32764;
	cvt.u16.u32 	%rs62, %r735;
	shr.u16 	%rs63, %rs62, 2;
	and.b16  	%rs64, %rs63, 8191;
	mul.wide.u16 	%r1479, %rs64, 4;
	neg.s32 	%r1892, %r1479;
	add.s64 	%rd12, %rd11, 48;
	shl.b32 	%r1480, %r733, 2;
	add.s32 	%r739, %r1480, 8;
	shl.b32 	%r740, %r733, 3;
	mov.u32 	%r1891, %r734;
$L__BB3_212:
	mul.wide.s32 	%rd107, %r1891, 4;
	add.s64 	%rd108, %rd12, %rd107;
	ld.shared.f32 	%f326, [%r1890];
	st.global.f32 	[%rd108+-48], %f326;
	add.s32 	%r1481, %r1890, %r739;
	ld.shared.f32 	%f327, [%r1481+-8];
	st.global.f32 	[%rd108+-8], %f327;
	add.s32 	%r1482, %r1890, %r740;
	ld.shared.f32 	%f328, [%r1482];
	st.global.f32 	[%rd108+32], %f328;
	ld.shared.f32 	%f329, [%r1890+4];
	st.global.f32 	[%rd108+-44], %f329;
	ld.shared.f32 	%f330, [%r1481+-4];
	st.global.f32 	[%rd108+-4], %f330;
	ld.shared.f32 	%f331, [%r1482+4];
	st.global.f32 	[%rd108+36], %f331;
	ld.shared.f32 	%f332, [%r1890+8];
	st.global.f32 	[%rd108+-40], %f332;
	ld.shared.f32 	%f333, [%r1481];
	st.global.f32 	[%rd108], %f333;
	ld.shared.f32 	%f334, [%r1482+8];
	st.global.f32 	[%rd108+40], %f334;
	ld.shared.f32 	%f335, [%r1890+12];
	st.global.f32 	[%rd108+-36], %f335;
	ld.shared.f32 	%f336, [%r1481+4];
	st.global.f32 	[%rd108+4], %f336;
	ld.shared.f32 	%f337, [%r1482+12];
	st.global.f32 	[%rd108+44], %f337;
	add.s32 	%r1892, %r1892, 4;
	add.s32 	%r1891, %r1891, 4;
	add.s32 	%r1890, %r1890, 16;
	setp.ne.s32 	%p148, %r1892, 0;
	@%p148 bra 	$L__BB3_212;
$L__BB3_213:
	setp.eq.s32 	%p149, %r736, 0;
	@%p149 bra 	$L__BB3_216;
	shl.b32 	%r748, %r733, 2;
	shl.b32 	%r1483, %r1893, 2;
	mov.u32 	%r1484, _ZZ8subSweepPfPsS0_iiiE5ldisk;
	add.s32 	%r1896, %r1484, %r1483;
	shl.b32 	%r750, %r733, 3;
	neg.s32 	%r1895, %r736;
	add.s64 	%rd13, %rd11, 40;
	add.s32 	%r1894, %r1893, %r734;
$L__BB3_215:
	.pragma "nounroll";
	mul.wide.s32 	%rd109, %r1894, 4;
	add.s64 	%rd110, %rd13, %rd109;
	ld.shared.f32 	%f338, [%r1896];
	st.global.f32 	[%rd110+-40], %f338;
	add.s32 	%r1485, %r1896, %r748;
	ld.shared.f32 	%f339, [%r1485];
	st.global.f32 	[%rd110], %f339;
	add.s32 	%r1486, %r1896, %r750;
	ld.shared.f32 	%f340, [%r1486];
	st.global.f32 	[%rd110+40], %f340;
	add.s32 	%r1896, %r1896, 4;
	add.s32 	%r1895, %r1895, 1;
	setp.ne.s32 	%p150, %r1895, 0;
	add.s32 	%r1894, %r1894, 1;
	@%p150 bra 	$L__BB3_215;
$L__BB3_216:
	ret;

}


// ===== COMPILED SASS (sm_100) =====

	.target	sm_100

	.elftype	@"ET_EXEC"


//--------------------- .note.nv.tkinfo           --------------------------
	.section	.note.nv.tkinfo,"",@"SHT_NOTE"
	.sectionflags	@"SHF_NOTE_NV_TKINFO"
	.tkinfo
        /*0018*/ 	.word	0x00000002
        /*0030*/ 	.string	""
        /*0030*/ 	.string	"ptxas"
        /*0030*/ 	.string	"Cuda compilation tools, release 13.0, V13.0.88"
        /*0030*/ 	.string	"Build cuda_13.0.r13.0/compiler.36424714_0"
        /*0030*/ 	.string	"-arch sm_100 -m 64 "



//--------------------- .note.nv.cuinfo           --------------------------
	.section	.note.nv.cuinfo,"",@"SHT_NOTE"
	.sectionflags	@"SHF_NOTE_NV_CUINFO"
        /*0018*/ 	.short	0x0002
        /*001a*/ 	.short	0x0064
        /*001c*/ 	.short	0x0082
	.zero		2


//--------------------- .nv.info                  --------------------------
	.section	.nv.info,"",@"SHT_CUDA_INFO"
	.align	4


	//----- nvinfo : EIATTR_REGCOUNT
	.align		4
        /*0000*/ 	.byte	0x04, 0x2f
        /*0002*/ 	.short	(.L_14 - .L_13)
	.align		4
.L_13:
        /*0004*/ 	.word	index@(_Z7make_nlPs)
        /*0008*/ 	.word	0x00000020


	//----- nvinfo : EIATTR_FRAME_SIZE
	.align		4
.L_14:
        /*000c*/ 	.byte	0x04, 0x11
        /*000e*/ 	.short	(.L_16 - .L_15)
	.align		4
.L_15:
        /*0010*/ 	.word	index@(_Z7make_nlPs)
        /*0014*/ 	.word	0x00000000


	//----- nvinfo : EIATTR_REGCOUNT
	.align		4
.L_16:
        /*0018*/ 	.byte	0x04, 0x2f
        /*001a*/ 	.short	(.L_18 - .L_17)
	.align		4
.L_17:
        /*001c*/ 	.word	index@(_Z6init_rPfi)
        /*0020*/ 	.word	0x00000014


	//----- nvinfo : EIATTR_FRAME_SIZE
	.align		4
.L_18:
        /*0024*/ 	.byte	0x04, 0x11
        /*0026*/ 	.short	(.L_20 - .L_19)
	.align		4
.L_19:
        /*0028*/ 	.word	index@($__internal_1_$__cuda_sm3x_div_rn_noftz_f32_slowpath)
        /*002c*/ 	.word	0x00000000


	//----- nvinfo : EIATTR_FRAME_SIZE
	.align		4
.L_20:
        /*0030*/ 	.byte	0x04, 0x11
        /*0032*/ 	.short	(.L_22 - .L_21)
	.align		4
.L_21:
        /*0034*/ 	.word	index@(_Z6init_rPfi)
        /*0038*/ 	.word	0x00000000


	//----- nvinfo : EIATTR_REGCOUNT
	.align		4
.L_22:
        /*003c*/ 	.byte	0x04, 0x2f
        /*003e*/ 	.short	(.L_24 - .L_23)
	.align		4
.L_23:
        /*0040*/ 	.word	index@(_Z6assignPfS_Ps)
        /*0044*/ 	.word	0x00000016


	//----- nvinfo : EIATTR_FRAME_SIZE
	.align		4
.L_24:
        /*0048*/ 	.byte	0x04, 0x11
        /*004a*/ 	.short	(.L_26 - .L_25)
	.align		4
.L_25:
        /*004c*/ 	.word	index@(_Z6assignPfS_Ps)
        /*0050*/ 	.word	0x00000000


	//----- nvinfo : EIATTR_REGCOUNT
	.align		4
.L_26:
        /*0054*/ 	.byte	0x04, 0x2f
        /*0056*/ 	.short	(.L_28 - .L_27)
	.align		4
.L_27:
        /*0058*/ 	.word	index@(_Z8subSweepPfPsS0_iii)
        /*005c*/ 	.word	0x00000028


	//----- nvinfo : EIATTR_FRAME_SIZE
	.align		4
.L_28:
        /*0060*/ 	.byte	0x04, 0x11
        /*0062*/ 	.short	(.L_30 - .L_29)
	.align		4
.L_29:
        /*0064*/ 	.word	index@($__internal_0_$__cuda_sm20_sqrt_rn_f32_slowpath)
        /*0068*/ 	.word	0x00000040


	//----- nvinfo : EIATTR_FRAME_SIZE
	.align		4
.L_30:
        /*006c*/ 	.byte	0x04, 0x11
        /*006e*/ 	.short	(.L_32 - .L_31)
	.align		4
.L_31:
        /*0070*/ 	.word	index@(_Z8subSweepPfPsS0_iii)
        /*0074*/ 	.word	0x00000040


	//----- nvinfo : EIATTR_MIN_STACK_SIZE
	.align		4
.L_32:
        /*0078*/ 	.byte	0x04, 0x12
        /*007a*/ 	.short	(.L_34 - .L_33)
	.align		4
.L_33:
        /*007c*/ 	.word	index@(_Z8subSweepPfPsS0_iii)
        /*0080*/ 	.word	0x00000040


	//----- nvinfo : EIATTR_MIN_STACK_SIZE
	.align		4
.L_34:
        /*0084*/ 	.byte	0x04, 0x12
        /*0086*/ 	.short	(.L_36 - .L_35)
	.align		4
.L_35:
        /*0088*/ 	.word	index@(_Z6assignPfS_Ps)
        /*008c*/ 	.word	0x00000000


	//----- nvinfo : EIATTR_MIN_STACK_SIZE
	.align		4
.L_36:
        /*0090*/ 	.byte	0x04, 0x12
        /*0092*/ 	.short	(.L_38 - .L_37)
	.align		4
.L_37:
        /*0094*/ 	.word	index@(_Z6init_rPfi)
        /*0098*/ 	.word	0x00000000


	//----- nvinfo : EIATTR_MIN_STACK_SIZE
	.align		4
.L_38:
        /*009c*/ 	.byte	0x04, 0x12
        /*009e*/ 	.short	(.L_40 - .L_39)
	.align		4
.L_39:
        /*00a0*/ 	.word	index@(_Z7make_nlPs)
        /*00a4*/ 	.word	0x00000000
.L_40:


//--------------------- .nv.compat                --------------------------
	.section	.nv.compat,"",@"SHT_CUDA_COMPAT_INFO"
	.align	4
        /*0000*/ 	.byte	0x02, 0x09, 0x00, 0x00, 0x02, 0x02, 0x01, 0x00, 0x02, 0x05, 0x05, 0x00, 0x03, 0x07, 0x01, 0x01
        /*0010*/ 	.byte	0x02, 0x03, 0x00, 0x00, 0x02, 0x06, 0x01, 0x00, 0x04, 0x0b, 0x08, 0x00, 0x01, 0x00, 0x00, 0x00
        /*0020*/ 	.byte	0x00, 0x00, 0x00, 0x00


//--------------------- .nv.info._Z8subSweepPfPsS0_iii --------------------------
	.section	.nv.info._Z8subSweepPfPsS0_iii,"",@"SHT_CUDA_INFO"
	.sectionflags	@""
	.align	4


	//----- nvinfo : EIATTR_CUDA_API_VERSION
	.align		4
        /*0000*/ 	.byte	0x04, 0x37
        /*0002*/ 	.short	(.L_42 - .L_41)
.L_41:
        /*0004*/ 	.word	0x00000082


	//----- nvinfo : EIATTR_KPARAM_INFO
	.align		4
.L_42:
        /*0008*/ 	.byte	0x04, 0x17
        /*000a*/ 	.short	(.L_44 - .L_43)
.L_43:
        /*000c*/ 	.word	0x00000000
        /*0010*/ 	.short	0x0005
        /*0012*/ 	.short	0x0020
        /*0014*/ 	.byte	0x00, 0xf0, 0x11, 0x00


	//----- nvinfo : EIATTR_KPARAM_INFO
	.align		4
.L_44:
        /*0018*/ 	.byte	0x04, 0x17
        /*001a*/ 	.short	(.L_46 - .L_45)
.L_45:
        /*001c*/ 	.word	0x00000000
        /*0020*/ 	.short	0x0004
        /*0022*/ 	.short	0x001c
        /*0024*/ 	.byte	0x00, 0xf0, 0x11, 0x00


	//----- nvinfo : EIATTR_KPARAM_INFO
	.align		4
.L_46:
        /*0028*/ 	.byte	0x04, 0x17
        /*002a*/ 	.short	(.L_48 - .L_47)
.L_47:
        /*002c*/ 	.word	0x00000000
        /*0030*/ 	.short	0x0003
        /*0032*/ 	.short	0x0018
        /*0034*/ 	.byte	0x00, 0xf0, 0x11, 0x00


	//----- nvinfo : EIATTR_KPARAM_INFO
	.align		4
.L_48:
        /*0038*/ 	.byte	0x04, 0x17
        /*003a*/ 	.short	(.L_50 - .L_49)
.L_49:
        /*003c*/ 	.word	0x00000000
        /*0040*/ 	.short	0x0002
        /*0042*/ 	.short	0x0010
        /*0044*/ 	.byte	0x00, 0xf5, 0x21, 0x00


	//----- nvinfo : EIATTR_KPARAM_INFO
	.align		4
.L_50:
        /*0048*/ 	.byte	0x04, 0x17
        /*004a*/ 	.short	(.L_52 - .L_51)
.L_51:
        /*004c*/ 	.word	0x00000000
        /*0050*/ 	.short	0x0001
        /*0052*/ 	.short	0x0008
        /*0054*/ 	.byte	0x00, 0xf5, 0x21, 0x00


	//----- nvinfo : EIATTR_KPARAM_INFO
	.align		4
.L_52:
        /*0058*/ 	.byte	0x04, 0x17
        /*005a*/ 	.short	(.L_54 - .L_53)
.L_53:
        /*005c*/ 	.word	0x00000000
        /*0060*/ 	.short	0x0000
        /*0062*/ 	.short	0x0000
        /*0064*/ 	.byte	0x00, 0xf5, 0x21, 0x00


	//----- nvinfo : EIATTR_SPARSE_MMA_MASK
	.align		4
.L_54:
        /*0068*/ 	.byte	0x03, 0x50
        /*006a*/ 	.short	0x0000


	//----- nvinfo : EIATTR_MAXREG_COUNT
	.align		4
        /*006c*/ 	.byte	0x03, 0x1b
        /*006e*/ 	.short	0x00ff


	//----- nvinfo : EIATTR_NUM_BARRIERS
	.align		4
        /*0070*/ 	.byte	0x02, 0x4c
        /*0072*/ 	.byte	0x01
	.zero		1


	//----- nvinfo : EIATTR_EXTERNS
	.align		4
        /*0074*/ 	.byte	0x04, 0x0f
        /*0076*/ 	.short	(.L_56 - .L_55)


	//   ....[0]....
	.align		4
.L_55:
        /*0078*/ 	.word	index@(vprintf)


	//----- nvinfo : EIATTR_MERCURY_ISA_VERSION
	.align		4
.L_56:
        /*007c*/ 	.byte	0x03, 0x5f
        /*007e*/ 	.short	0x0101


	//----- nvinfo : EIATTR_UNUSED_LOAD_BYTE_OFFSET
	.align		4
        /*0080*/ 	.byte	0x04, 0x44
        /*0082*/ 	.short	(.L_58 - .L_57)


	//   ....[0]....
.L_57:
        /*0084*/ 	.word	0x000085e0
        /*0088*/ 	.word	0x00000fff


	//----- nvinfo : EIATTR_VRC_CTA_INIT_COUNT
	.align		4
.L_58:
        /*008c*/ 	.byte	0x02, 0x4a
	.zero		1
	.zero		1


	//----- nvinfo : EIATTR_SYSCALL_OFFSETS
	.align		4
        /*0090*/ 	.byte	0x04, 0x46
        /*0092*/ 	.short	(.L_60 - .L_59)


	//   ....[0]....
.L_59:
        /*0094*/ 	.word	0x00001000


	//   ....[1]....
        /*0098*/ 	.word	0x000012b0


	//   ....[2]....
        /*009c*/ 	.word	0x000013f0


	//   ....[3]....
        /*00a0*/ 	.word	0x000015b0


	//   ....[4]....
        /*00a4*/ 	.word	0x000016a0


	//   ....[5]....
        /*00a8*/ 	.word	0x00001860


	//   ....[6]....
        /*00ac*/ 	.word	0x00001950


	//   ....[7]....
        /*00b0*/ 	.word	0x00001b10


	//   ....[8]....
        /*00b4*/ 	.word	0x00001be0


	//   ....[9]....
        /*00b8*/ 	.word	0x00001e40


	//   ....[10]....
        /*00bc*/ 	.word	0x00001f80


	//   ....[11]....
        /*00c0*/ 	.word	0x00006350


	//   ....[12]....
        /*00c4*/ 	.word	0x00006690


	//   ....[13]....
        /*00c8*/ 	.word	0x00006760


	//   ....[14]....
        /*00cc*/ 	.word	0x00006910


	//   ....[15]....
        /*00d0*/ 	.word	0x000069e0


	//   ....[16]....
        /*00d4*/ 	.word	0x00006ba0


	//   ....[17]....
        /*00d8*/ 	.word	0x00006c70


	//   ....[18]....
        /*00dc*/ 	.word	0x00006e30


	//   ....[19]....
        /*00e0*/ 	.word	0x00006f00


	//   ....[20]....
        /*00e4*/ 	.word	0x000071c0


	//   ....[21]....
        /*00e8*/ 	.word	0x00007290


	//----- nvinfo : EIATTR_EXIT_INSTR_OFFSETS
	.align		4
.L_60:
        /*00ec*/ 	.byte	0x04, 0x1c
        /*00ee*/ 	.short	(.L_62 - .L_61)


	//   ....[0]....
.L_61:
        /*00f0*/ 	.word	0x00009540


	//   ....[1]....
        /*00f4*/ 	.word	0x0000a270


	//   ....[2]....
        /*00f8*/ 	.word	0x0000a3d0


	//----- nvinfo : EIATTR_CRS_STACK_SIZE
	.align		4
.L_62:
        /*00fc*/ 	.byte	0x04, 0x1e
        /*00fe*/ 	.short	(.L_64 - .L_63)
.L_63:
        /*0100*/ 	.word	0x00000000


	//----- nvinfo : EIATTR_CBANK_PARAM_SIZE
	.align		4
.L_64:
        /*0104*/ 	.byte	0x03, 0x19
        /*0106*/ 	.short	0x0024


	//----- nvinfo : EIATTR_PARAM_CBANK
	.align		4
        /*0108*/ 	.byte	0x04, 0x0a
        /*010a*/ 	.short	(.L_66 - .L_65)
	.align		4
.L_65:
        /*010c*/ 	.word	index@(.nv.constant0._Z8subSweepPfPsS0_iii)
        /*0110*/ 	.short	0x0380
        /*0112*/ 	.short	0x0024


	//----- nvinfo : EIATTR_SW_WAR
	.align		4
.L_66:
        /*0114*/ 	.byte	0x04, 0x36
        /*0116*/ 	.short	(.L_68 - .L_67)
.L_67:
        /*0118*/ 	.word	0x00000008
.L_68:


//--------------------- .nv.info._Z6assignPfS_Ps  --------------------------
	.section	.nv.info._Z6assignPfS_Ps,"",@"SHT_CUDA_INFO"
	.sectionflags	@""
	.align	4


	//----- nvinfo : EIATTR_CUDA_API_VERSION
	.align		4
        /*0000*/ 	.byte	0x04, 0x37
        /*0002*/ 	.short	(.L_70 - .L_69)
.L_69:
        /*0004*/ 	.word	0x00000082


	//----- nvinfo : EIATTR_KPARAM_INFO
	.align		4
.L_70:
        /*0008*/ 	.byte	0x04, 0x17
        /*000a*/ 	.short	(.L_72 - .L_71)
.L_71:
        /*000c*/ 	.word	0x00000000
        /*0010*/ 	.short	0x0002
        /*0012*/ 	.short	0x0010
        /*0014*/ 	.byte	0x00, 0xf5, 0x21, 0x00


	//----- nvinfo : EIATTR_KPARAM_INFO
	.align		4
.L_72:
        /*0018*/ 	.byte	0x04, 0x17
        /*001a*/ 	.short	(.L_74 - .L_73)
.L_73:
        /*001c*/ 	.word	0x00000000
        /*0020*/ 	.short	0x0001
        /*0022*/ 	.short	0x0008
        /*0024*/ 	.byte	0x00, 0xf5, 0x21, 0x00


	//----- nvinfo : EIATTR_KPARAM_INFO
	.align		4
.L_74:
        /*0028*/ 	.byte	0x04, 0x17
        /*002a*/ 	.short	(.L_76 - .L_75)
.L_75:
        /*002c*/ 	.word	0x00000000
        /*0030*/ 	.short	0x0000
        /*0032*/ 	.short	0x0000
        /*0034*/ 	.byte	0x00, 0xf5, 0x21, 0x00


	//----- nvinfo : EIATTR_SPARSE_MMA_MASK
	.align		4
.L_76:
        /*0038*/ 	.byte	0x03, 0x50
        /*003a*/ 	.short	0x0000


	//----- nvinfo : EIATTR_MAXREG_COUNT
	.align		4
        /*003c*/ 	.byte	0x03, 0x1b
        /*003e*/ 	.short	0x00ff


	//----- nvinfo : EIATTR_NUM_BARRIERS
	.align		4
        /*0040*/ 	.byte	0x02, 0x4c
        /*0042*/ 	.byte	0x01
	.zero		1


	//----- nvinfo : EIATTR_MERCURY_ISA_VERSION
	.align		4
        /*0044*/ 	.byte	0x03, 0x5f
        /*0046*/ 	.short	0x0101


	//----- nvinfo : EIATTR_INT_WARP_WIDE_INSTR_OFFSETS
	.align		4
        /*0048*/ 	.byte	0x04, 0x31
        /*004a*/ 	.short	(.L_78 - .L_77)


	//   ....[0]....
.L_77:
        /*004c*/ 	.word	0x000000b0


	//----- nvinfo : EIATTR_VRC_CTA_INIT_COUNT
	.align		4
.L_78:
        /*0050*/ 	.byte	0x02, 0x4a
	.zero		1
	.zero		1


	//----- nvinfo : EIATTR_EXIT_INSTR_OFFSETS
	.align		4
        /*0054*/ 	.byte	0x04, 0x1c
        /*0056*/ 	.short	(.L_80 - .L_79)


	//   ....[0]....
.L_79:
        /*0058*/ 	.word	0x00000170


	//   ....[1]....
        /*005c*/ 	.word	0x00000930


	//----- nvinfo : EIATTR_CRS_STACK_SIZE
	.align		4
.L_80:
        /*0060*/ 	.byte	0x04, 0x1e
        /*0062*/ 	.short	(.L_82 - .L_81)
.L_81:
        /*0064*/ 	.word	0x00000000


	//----- nvinfo : EIATTR_CBANK_PARAM_SIZE
	.align		4
.L_82:
        /*0068*/ 	.byte	0x03, 0x19
        /*006a*/ 	.short	0x0018


	//----- nvinfo : EIATTR_PARAM_CBANK
	.align		4
        /*006c*/ 	.byte	0x04, 0x0a
        /*006e*/ 	.short	(.L_84 - .L_83)
	.align		4
.L_83:
        /*0070*/ 	.word	index@(.nv.constant0._Z6assignPfS_Ps)
        /*0074*/ 	.short	0x0380
        /*0076*/ 	.short	0x0018


	//----- nvinfo : EIATTR_SW_WAR
	.align		4
.L_84:
        /*0078*/ 	.byte	0x04, 0x36
        /*007a*/ 	.short	(.L_86 - .L_85)
.L_85:
        /*007c*/ 	.word	0x00000008
.L_86:


//--------------------- .nv.info._Z6init_rPfi     --------------------------
	.section	.nv.info._Z6init_rPfi,"",@"SHT_CUDA_INFO"
	.sectionflags	@""
	.align	4


	//----- nvinfo : EIATTR_CUDA_API_VERSION
	.align		4
        /*0000*/ 	.byte	0x04, 0x37
        /*0002*/ 	.short	(.L_88 - .L_87)
.L_87:
        /*0004*/ 	.word	0x00000082


	//----- nvinfo : EIATTR_KPARAM_INFO
	.align		4
.L_88:
        /*0008*/ 	.byte	0x04, 0x17
        /*000a*/ 	.short	(.L_90 - .L_89)
.L_89:
        /*000c*/ 	.word	0x00000000
        /*0010*/ 	.short	0x0001
        /*0012*/ 	.short	0x0008
        /*0014*/ 	.byte	0x00, 0xf0, 0x11, 0x00


	//----- nvinfo : EIATTR_KPARAM_INFO
	.align		4
.L_90:
        /*0018*/ 	.byte	0x04, 0x17
        /*001a*/ 	.short	(.L_92 - .L_91)
.L_91:
        /*001c*/ 	.word	0x00000000
        /*0020*/ 	.short	0x0000
        /*0022*/ 	.short	0x0000
        /*0024*/ 	.byte	0x00, 0xf5, 0x21, 0x00


	//----- nvinfo : EIATTR_SPARSE_MMA_MASK
	.align		4
.L_92:
        /*0028*/ 	.byte	0x03, 0x50
        /*002a*/ 	.short	0x0000


	//----- nvinfo : EIATTR_MAXREG_COUNT
	.align		4
        /*002c*/ 	.byte	0x03, 0x1b
        /*002e*/ 	.short	0x00ff


	//----- nvinfo : EIATTR_MERCURY_ISA_VERSION
	.align		4
        /*0030*/ 	.byte	0x03, 0x5f
        /*0032*/ 	.short	0x0101


	//----- nvinfo : EIATTR_VRC_CTA_INIT_COUNT
	.align		4
        /*0034*/ 	.byte	0x02, 0x4a
	.zero		1
	.zero		1


	//----- nvinfo : EIATTR_EXIT_INSTR_OFFSETS
	.align		4
        /*0038*/ 	.byte	0x04, 0x1c
        /*003a*/ 	.short	(.L_94 - .L_93)


	//   ....[0]....
.L_93:
        /*003c*/ 	.word	0x00000130


	//   ....[1]....
        /*0040*/ 	.word	0x00000550


	//----- nvinfo : EIATTR_CRS_STACK_SIZE
	.align		4
.L_94:
        /*0044*/ 	.byte	0x04, 0x1e
        /*0046*/ 	.short	(.L_96 - .L_95)
.L_95:
        /*0048*/ 	.word	0x00000000


	//----- nvinfo : EIATTR_CBANK_PARAM_SIZE
	.align		4
.L_96:
        /*004c*/ 	.byte	0x03, 0x19
        /*004e*/ 	.short	0x000c


	//----- nvinfo : EIATTR_PARAM_CBANK
	.align		4
        /*0050*/ 	.byte	0x04, 0x0a
        /*0052*/ 	.short	(.L_98 - .L_97)
	.align		4
.L_97:
        /*0054*/ 	.word	index@(.nv.constant0._Z6init_rPfi)
        /*0058*/ 	.short	0x0380
        /*005a*/ 	.short	0x000c


	//----- nvinfo : EIATTR_SW_WAR
	.align		4
.L_98:
        /*005c*/ 	.byte	0x04, 0x36
        /*005e*/ 	.short	(.L_100 - .L_99)
.L_99:
        /*0060*/ 	.word	0x00000008
.L_100:


//--------------------- .nv.info._Z7make_nlPs     --------------------------
	.section	.nv.info._Z7make_nlPs,"",@"SHT_CUDA_INFO"
	.sectionflags	@""
	.align	4


	//----- nvinfo : EIATTR_CUDA_API_VERSION
	.align		4
        /*0000*/ 	.byte	0x04, 0x37
        /*0002*/ 	.short	(.L_102 - .L_101)
.L_101:
        /*0004*/ 	.word	0x00000082


	//----- nvinfo : EIATTR_KPARAM_INFO
	.align		4
.L_102:
        /*0008*/ 	.byte	0x04, 0x17
        /*000a*/ 	.short	(.L_104 - .L_103)
.L_103:
        /*000c*/ 	.word	0x00000000
        /*0010*/ 	.short	0x0000
        /*0012*/ 	.short	0x0000
        /*0014*/ 	.byte	0x00, 0xf5, 0x21, 0x00


	//----- nvinfo : EIATTR_SPARSE_MMA_MASK
	.align		4
.L_104:
        /*0018*/ 	.byte	0x03, 0x50
        /*001a*/ 	.short	0x0000


	//----- nvinfo : EIATTR_MAXREG_COUNT
	.align		4
        /*001c*/ 	.byte	0x03, 0x1b
        /*001e*/ 	.short	0x00ff


	//----- nvinfo : EIATTR_MERCURY_ISA_VERSION
	.align		4
        /*0020*/ 	.byte	0x03, 0x5f
        /*0022*/ 	.short	0x0101


	//----- nvinfo : EIATTR_VRC_CTA_INIT_COUNT
	.align		4
        /*0024*/ 	.byte	0x02, 0x4a
	.zero		1
	.zero		1


	//----- nvinfo : EIATTR_EXIT_INSTR_OFFSETS
	.align		4
        /*0028*/ 	.byte	0x04, 0x1c
        /*002a*/ 	.short	(.L_106 - .L_105)


	//   ....[0]....
.L_105:
        /*002c*/ 	.word	0x00000980


	//----- nvinfo : EIATTR_CBANK_PARAM_SIZE
	.align		4
.L_106:
        /*0030*/ 	.byte	0x03, 0x19
        /*0032*/ 	.short	0x0008


	//----- nvinfo : EIATTR_PARAM_CBANK
	.align		4
        /*0034*/ 	.byte	0x04, 0x0a
        /*0036*/ 	.short	(.L_108 - .L_107)
	.align		4
.L_107:
        /*0038*/ 	.word	index@(.nv.constant0._Z7make_nlPs)
        /*003c*/ 	.short	0x0380
        /*003e*/ 	.short	0x0008


	//----- nvinfo : EIATTR_SW_WAR
	.align		4
.L_108:
        /*0040*/ 	.byte	0x04, 0x36
        /*0042*/ 	.short	(.L_110 - .L_109)
.L_109:
        /*0044*/ 	.word	0x00000008
.L_110:


//--------------------- .nv.callgraph             --------------------------
	.section	.nv.callgraph,"",@"SHT_CUDA_CALLGRAPH"
	.align	4
	.sectionentsize	8
	.align		4
        /*0000*/ 	.word	0x00000000
	.align		4
        /*0004*/ 	.word	0xffffffff
	.align		4
        /*0008*/ 	.word	index@(_Z8subSweepPfPsS0_iii)
	.align		4
        /*000c*/ 	.word	index@(vprintf)
	.align		4
        /*0010*/ 	.word	0x00000000
	.align		4
        /*0014*/ 	.word	0xfffffffe
	.align		4
        /*0018*/ 	.word	0x00000000
	.align		4
        /*001c*/ 	.word	0xfffffffd
	.align		4
        /*0020*/ 	.word	0x00000000
	.align		4
        /*0024*/ 	.word	0xfffffffc


//--------------------- .nv.constant4             --------------------------
	.section	.nv.constant4,"a",@progbits
	.align	8
	.align		8
.nv.constant4:
        /*0000*/ 	.dword	vprintf
	.align		8
        /*0008*/ 	.dword	precalc_xorwow_matrix
	.align		8
        /*0010*/ 	.dword	precalc_xorwow_offset_matrix
	.align		8
        /*0018*/ 	.dword	mrg32k3aM1
	.align		8
        /*0020*/ 	.dword	mrg32k3aM2
	.align		8
        /*0028*/ 	.dword	mrg32k3aM1SubSeq
	.align		8
        /*0030*/ 	.dword	mrg32k3aM2SubSeq
	.align		8
        /*0038*/ 	.dword	mrg32k3aM1Seq
	.align		8
        /*0040*/ 	.dword	mrg32k3aM2Seq
	.align		8
        /*0048*/ 	.dword	$str
	.align		8
        /*0050*/ 	.dword	$str$1
	.align		8
        /*0058*/ 	.dword	$str$2
	.align		8
        /*0060*/ 	.dword	$str$3


//--------------------- .nv.constant3             --------------------------
	.section	.nv.constant3,"a",@progbits
	.align	8
.nv.constant3:
	.type		__cr_lgamma_table,@object
	.size		__cr_lgamma_table,(.L_8 - __cr_lgamma_table)
__cr_lgamma_table:
        /*0000*/ 	.byte	0x00, 0x00, 0x00, 0x00, 0x00, 0x00, 0x00, 0x00, 0x00, 0x00, 0x00, 0x00, 0x00, 0x00, 0x00, 0x00
        /*0010*/ 	.byte	0xef, 0x39, 0xfa, 0xfe, 0x42, 0x2e, 0xe6, 0x3f, 0x02, 0x20, 0x2a, 0xfa, 0x0b, 0xab, 0xfc, 0x3f
        /*0020*/ 	.byte	0xf9, 0x2c, 0x92, 0x7c, 0xa7, 0x6c, 0x09, 0x40, 0xc9, 0x79, 0x44, 0x3c, 0x64, 0x26, 0x13, 0x40
        /*0030*/ 	.byte	0xca, 0x01, 0xcf, 0x3a, 0x27, 0x51, 0x1a, 0x40, 0x30, 0xcc, 0x2d, 0xf3, 0xe1, 0x0c, 0x21, 0x40
        /*0040*/ 	.byte	0x0d, 0xb7, 0xfc, 0x82, 0x8e, 0x35, 0x25, 0x40
.L_8:


//--------------------- .text._Z8subSweepPfPsS0_iii --------------------------
	.section	.text._Z8subSweepPfPsS0_iii,"ax",@progbits
	.align	128
        .global         _Z8subSweepPfPsS0_iii
        .type           _Z8subSweepPfPsS0_iii,@function
        .size           _Z8subSweepPfPsS0_iii,(.L_x_145 - _Z8subSweepPfPsS0_iii)
        .other          _Z8subSweepPfPsS0_iii,@"STO_CUDA_ENTRY STV_DEFAULT"
_Z8subSweepPfPsS0_iii:
.text._Z8subSweepPfPsS0_iii:
[----:B------:R-:W0:Y:S01]  /*0000*/  LDC R1, c[0x0][0x37c] ;  /* 0x0000df00ff017b82 */ /* 0x000e220000000800 */
[----:B------:R-:W1:Y:S01]  /*0010*/  S2R R27, SR_TID.Y ;  /* 0x00000000001b7919 */ /* 0x000e620000002200 */
[----:B------:R-:W2:Y:S06]  /*0020*/  LDCU UR5, c[0x0][0x2fc] ;  /* 0x00005f80ff0577ac */ /* 0x000eac0008000800 */
[----:B------:R-:W3:Y:S01]  /*0030*/  S2UR UR40, SR_CTAID.X ;  /* 0x00000000002879c3 */ /* 0x000ee20000002500 */
[----:B------:R-:W-:Y:S01]  /*0040*/  MOV R3, 0x400 ;  /* 0x0000040000037802 */ /* 0x000fe20000000f00 */
[----:B------:R-:W1:Y:S01]  /*0050*/  S2R R4, SR_TID.Z ;  /* 0x0000000000047919 */ /* 0x000e620000002300 */
[----:B------:R-:W1:Y:S01]  /*0060*/  LDCU UR6, c[0x0][0x360] ;  /* 0x00006c00ff0677ac */ /* 0x000e620008000800 */
[----:B0-----:R-:W-:Y:S01]  /*0070*/  VIADD R1, R1, 0xffffffc0 ;  /* 0xffffffc001017836 */ /* 0x001fe20000000000 */
[----:B------:R-:W-:Y:S01]  /*0080*/  BSSY.RECONVERGENT B0, `(.L_x_0) ;  /* 0x0000030000007945 */ /* 0x000fe20003800200 */
[----:B------:R-:W0:Y:S01]  /*0090*/  S2R R2, SR_TID.X ;  /* 0x0000000000027919 */ /* 0x000e220000002100 */
[----:B------:R-:W4:Y:S01]  /*00a0*/  LDCU UR4, c[0x0][0x2f8] ;  /* 0x00005f00ff0477ac */ /* 0x000f220008000800 */
[----:B------:R-:W5:Y:S01]  /*00b0*/  LDC R28, c[0x0][0x3a0] ;  /* 0x0000e800ff1c7b82 */ /* 0x000f620000000800 */
[C---:B------:R-:W-:Y:S01]  /*00c0*/  VIADD R5, R3.reuse, 0xd4c ;  /* 0x00000d4c03057836 */ /* 0x040fe20000000000 */
[----:B------:R-:W2:Y:S01]  /*00d0*/  S2R R0, SR_CgaCtaId ;  /* 0x0000000000007919 */ /* 0x000ea20000008800 */
[----:B------:R-:W3:Y:S01]  /*00e0*/  LDCU.64 UR38, c[0x0][0x398] ;  /* 0x00007300ff2677ac */ /* 0x000ee20008000a00 */
[----:B------:R-:W-:Y:S01]  /*00f0*/  VIADD R7, R3, 0x1d4c ;  /* 0x00001d4c03077836 */ /* 0x000fe20000000000 */
[----:B------:R-:W2:Y:S01]  /*0100*/  S2R R22, SR_CTAID.Y ;  /* 0x0000000000167919 */ /* 0x000ea20000002600 */
[----:B------:R-:W0:Y:S01]  /*0110*/  LDCU.64 UR36, c[0x0][0x358] ;  /* 0x00006b00ff2477ac */ /* 0x000e220008000a00 */
[----:B------:R-:W5:Y:S01]  /*0120*/  S2R R19, SR_CTAID.Z ;  /* 0x0000000000137919 */ /* 0x000f620000002700 */
[----:B---3--:R-:W-:Y:S01]  /*0130*/  ULEA UR38, UR40, UR38, 0x1 ;  /* 0x0000002628267291 */ /* 0x008fe2000f8e08ff */
[----:B-1----:R-:W-:-:S04]  /*0140*/  IMAD R27, R4, UR6, R27 ;  /* 0x00000006041b7c24 */ /* 0x002fc8000f8e021b */
[----:B0-----:R-:W-:Y:S01]  /*0150*/  IMAD R27, R27, UR6, R2 ;  /* 0x000000061b1b7c24 */ /* 0x001fe2000f8e0202 */
[----:B----4-:R-:W-:Y:S02]  /*0160*/  IADD3 R2, P3, PT, R1, UR4, RZ ;  /* 0x0000000401027c10 */ /* 0x010fe4000ff7e0ff */
[C---:B--2---:R-:W-:Y:S02]  /*0170*/  LEA R4, R0.reuse, R5, 0x18 ;  /* 0x0000000500047211 */ /* 0x044fe400078ec0ff */
[C---:B------:R-:W-:Y:S01]  /*0180*/  ISETP.GT.U32.AND P1, PT, R27.reuse, 0x1a, PT ;  /* 0x0000001a1b00780c */ /* 0x040fe20003f24070 */
[----:B------:R-:W-:Y:S01]  /*0190*/  IMAD.X R24, RZ, RZ, UR5, P3 ;  /* 0x00000005ff187e24 */ /* 0x000fe200098e06ff */
[----:B------:R-:W-:Y:S01]  /*01a0*/  LEA R30, R0, R7, 0x18 ;  /* 0x00000007001e7211 */ /* 0x000fe200078ec0ff */
[C---:B------:R-:W-:Y:S01]  /*01b0*/  IMAD R29, R27.reuse, 0x4, R4 ;  /* 0x000000041b1d7824 */ /* 0x040fe200078e0204 */
[----:B------:R-:W-:Y:S02]  /*01c0*/  LEA R36, R22, UR39, 0x1 ;  /* 0x0000002716247c11 */ /* 0x000fe4000f8e08ff */
[----:B------:R-:W-:Y:S01]  /*01d0*/  ISETP.GT.U32.AND P2, PT, R27, 0x17, PT ;  /* 0x000000171b00780c */ /* 0x000fe20003f44070 */
[----:B-----5:R-:W-:Y:S01]  /*01e0*/  IMAD R28, R19, 0x2, R28 ;  /* 0x00000002131c7824 */ /* 0x020fe200078e021c */
[C---:B------:R-:W-:Y:S01]  /*01f0*/  ISETP.NE.AND P0, PT, R27.reuse, RZ, PT ;  /* 0x000000ff1b00720c */ /* 0x040fe20003f05270 */
[----:B------:R-:W-:-:S04]  /*0200*/  IMAD R30, R27, 0x4, R30 ;  /* 0x000000041b1e7824 */ /* 0x000fc800078e021e */
[----:B------:R-:W-:Y:S08]  /*0210*/  @P1 BRA `(.L_x_1) ;  /* 0x0000000000581947 */ /* 0x000ff00003800000 */
[----:B------:R-:W0:Y:S01]  /*0220*/  LDC.64 R4, c[0x0][0x388] ;  /* 0x0000e200ff047b82 */ /* 0x000e220000000a00 */
[----:B------:R-:W-:-:S05]  /*0230*/  LEA R7, R36, UR38, 0x2 ;  /* 0x0000002624077c11 */ /* 0x000fca000f8e10ff */
[----:B------:R-:W-:-:S04]  /*0240*/  IMAD R6, R28, 0x10, R7 ;  /* 0x000000101c067824 */ /* 0x000fc800078e0207 */
[----:B------:R-:W-:-:S05]  /*0250*/  IMAD.U32 R6, R6, 0x10000, RZ ;  /* 0x0001000006067824 */ /* 0x000fca00078e00ff */
[----:B------:R-:W-:-:S05]  /*0260*/  SHF.R.S32.HI R6, RZ, 0x10, R6 ;  /* 0x00000010ff067819 */ /* 0x000fca0000011406 */
[----:B------:R-:W-:-:S04]  /*0270*/  IMAD R7, R6, 0x1b, R27 ;  /* 0x0000001b06077824 */ /* 0x000fc800078e021b */
[----:B0-----:R-:W-:Y:S02]  /*0280*/  IMAD.WIDE R4, R7, 0x2, R4 ;  /* 0x0000000207047825 */ /* 0x001fe400078e0204 */
[----:B------:R-:W0:Y:S04]  /*0290*/  LDC.64 R6, c[0x0][0x390] ;  /* 0x0000e400ff067b82 */ /* 0x000e280000000a00 */
[----:B------:R-:W2:Y:S04]  /*02a0*/  LDG.E.U16 R4, desc[UR36][R4.64] ;  /* 0x0000002404047981 */ /* 0x000ea8000c1e1500 */
[----:B------:R-:W1:Y:S01]  /*02b0*/  S2UR UR6, SR_CgaCtaId ;  /* 0x00000000000679c3 */ /* 0x000e620000008800 */
[----:B------:R-:W-:Y:S01]  /*02c0*/  UMOV UR4, 0x400 ;  /* 0x0000040000047882 */ /* 0x000fe20000000000 */
[----:B--2---:R-:W-:-:S05]  /*02d0*/  PRMT R9, R4, 0x9910, RZ ;  /* 0x0000991004097816 */ /* 0x004fca00000000ff */
[----:B0-----:R-:W-:-:S06]  /*02e0*/  IMAD.WIDE R6, R9, 0x2, R6 ;  /* 0x0000000209067825 */ /* 0x001fcc00078e0206 */
[----:B------:R-:W2:Y:S01]  /*02f0*/  LDG.E.U16 R6, desc[UR36][R6.64] ;  /* 0x0000002406067981 */ /* 0x000ea2000c1e1500 */
[----:B------:R-:W-:Y:S02]  /*0300*/  UIADD3 UR5, UPT, UPT, UR4, 0xce0, URZ ;  /* 0x00000ce004057890 */ /* 0x000fe4000fffe0ff */
[----:B------:R-:W-:Y:S02]  /*0310*/  UIADD3 UR4, UPT, UPT, UR4, 0xd16, URZ ;  /* 0x00000d1604047890 */ /* 0x000fe4000fffe0ff */
[----:B-1----:R-:W-:Y:S02]  /*0320*/  ULEA UR5, UR6, UR5, 0x18 ;  /* 0x0000000506057291 */ /* 0x002fe4000f8ec0ff */
[----:B------:R-:W-:-:S04]  /*0330*/  ULEA UR4, UR6, UR4, 0x18 ;  /* 0x0000000406047291 */ /* 0x000fc8000f8ec0ff */
[C---:B------:R-:W-:Y:S02]  /*0340*/  LEA R5, R27.reuse, UR5, 0x1 ;  /* 0x000000051b057c11 */ /* 0x040fe4000f8e08ff */
[----:B------:R-:W-:-:S03]  /*0350*/  LEA R9, R27, UR4, 0x1 ;  /* 0x000000041b097c11 */ /* 0x000fc6000f8e08ff */
[----:B------:R0:W-:Y:S04]  /*0360*/  STS.U16 [R5], R4 ;  /* 0x0000000405007388 */ /* 0x0001e80000000400 */
[----:B--2---:R0:W-:Y:S02]  /*0370*/  STS.U16 [R9], R6 ;  /* 0x0000000609007388 */ /* 0x0041e40000000400 */
.L_x_1:
[----:B------:R-:W-:Y:S05]  /*0380*/  BSYNC.RECONVERGENT B0 ;  /* 0x0000000000007941 */ /* 0x000fea0003800200 */
.L_x_0:
[----:B------:R1:W-:Y:S01]  /*0390*/  STS [R29], RZ ;  /* 0x000000ff1d007388 */ /* 0x0003e20000000800 */
[----:B------:R-:W-:Y:S03]  /*03a0*/  BSSY.RECONVERGENT B0, `(.L_x_2) ;  /* 0x0000059000007945 */ /* 0x000fe60003800200 */
[----:B------:R1:W-:Y:S04]  /*03b0*/  STS [R30], RZ ;  /* 0x000000ff1e007388 */ /* 0x0003e80000000800 */
[----:B------:R1:W-:Y:S04]  /*03c0*/  @!P2 STS [R29+0xfa0], RZ ;  /* 0x000fa0ff1d00a388 */ /* 0x0003e80000000800 */
[----:B------:R1:W-:Y:S01]  /*03d0*/  @!P2 STS [R30+0xfa0], RZ ;  /* 0x000fa0ff1e00a388 */ /* 0x0003e20000000800 */
[----:B------:R-:W-:Y:S06]  /*03e0*/  BAR.SYNC.DEFER_BLOCKING 0x0 ;  /* 0x0000000000007b1d */ /* 0x000fec0000010000 */
[----:B------:R-:W-:Y:S05]  /*03f0*/  @P0 BRA `(.L_x_3) ;  /* 0x00000004004c0947 */ /* 0x000fea0003800000 */
[----:B0-----:R-:W-:-:S05]  /*0400*/  LEA R5, R0, R3, 0x18 ;  /* 0x0000000300057211 */ /* 0x001fca00078ec0ff */
[----:B------:R-:W-:Y:S04]  /*0410*/  LDS.U16 R33, [R5+0xd16] ;  /* 0x000d160005217984 */ /* 0x000fe80000000400 */
[----:B------:R-:W0:Y:S04]  /*0420*/  LDS.U16 R4, [R5+0xd18] ;  /* 0x000d180005047984 */ /* 0x000e280000000400 */
[----:B------:R-:W2:Y:S04]  /*0430*/  LDS.U16 R6, [R5+0xd1a] ;  /* 0x000d1a0005067984 */ /* 0x000ea80000000400 */
[----:B------:R-:W3:Y:S04]  /*0440*/  LDS.U16 R34, [R5+0xd1c] ;  /* 0x000d1c0005227984 */ /* 0x000ee80000000400 */
[----:B------:R-:W4:Y:S04]  /*0450*/  LDS.U16 R13, [R5+0xd1e] ;  /* 0x000d1e00050d7984 */ /* 0x000f280000000400 */
[----:B------:R-:W5:Y:S04]  /*0460*/  LDS.U16 R15, [R5+0xd20] ;  /* 0x000d2000050f7984 */ /* 0x000f680000000400 */
[----:B------:R-:W1:Y:S04]  /*0470*/  LDS.U16 R12, [R5+0xd22] ;  /* 0x000d2200050c7984 */ /* 0x000e680000000400 */
[----:B------:R-:W1:Y:S04]  /*0480*/  LDS.U16 R10, [R5+0xd24] ;  /* 0x000d2400050a7984 */ /* 0x000e680000000400 */
[----:B------:R-:W1:Y:S04]  /*0490*/  LDS.U16 R37, [R5+0xd26] ;  /* 0x000d260005257984 */ /* 0x000e680000000400 */
[----:B------:R-:W1:Y:S04]  /*04a0*/  LDS.U16 R7, [R5+0xd28] ;  /* 0x000d280005077984 */ /* 0x000e680000000400 */
[----:B------:R-:W1:Y:S01]  /*04b0*/  LDS.U16 R9, [R5+0xd2a] ;  /* 0x000d2a0005097984 */ /* 0x000e620000000400 */
[----:B0-----:R-:W-:-:S03]  /*04c0*/  IMAD.IADD R35, R33, 0x1, R4 ;  /* 0x0000000121237824 */ /* 0x001fc600078e0204 */
[----:B------:R-:W0:Y:S02]  /*04d0*/  LDS.U16 R11, [R5+0xd2c] ;  /* 0x000d2c00050b7984 */ /* 0x000e240000000400 */
[----:B--2---:R-:W-:Y:S02]  /*04e0*/  IADD3 R31, PT, PT, R35, R6, RZ ;  /* 0x00000006231f7210 */ /* 0x004fe40007ffe0ff */
[----:B------:R-:W2:Y:S03]  /*04f0*/  LDS.U16 R21, [R5+0xd2e] ;  /* 0x000d2e0005157984 */ /* 0x000ea60000000400 */
[----:B---3--:R-:W-:Y:S01]  /*0500*/  IMAD.IADD R34, R31, 0x1, R34 ;  /* 0x000000011f227824 */ /* 0x008fe200078e0222 */
[----:B------:R-:W3:Y:S03]  /*0510*/  LDS.U16 R23, [R5+0xd30] ;  /* 0x000d300005177984 */ /* 0x000ee60000000400 */
[----:B----4-:R-:W-:Y:S01]  /*0520*/  IMAD.IADD R14, R34, 0x1, R13 ;  /* 0x00000001220e7824 */ /* 0x010fe200078e020d */
[----:B------:R-:W4:Y:S03]  /*0530*/  LDS.U16 R25, [R5+0xd32] ;  /* 0x000d320005197984 */ /* 0x000f260000000400 */
[----:B-----5:R-:W-:Y:S01]  /*0540*/  IMAD.IADD R8, R14, 0x1, R15 ;  /* 0x000000010e087824 */ /* 0x020fe200078e020f */
[----:B------:R-:W5:Y:S03]  /*0550*/  LDS.U16 R17, [R5+0xd34] ;  /* 0x000d340005117984 */ /* 0x000f660000000400 */
[----:B-1----:R-:W-:Y:S01]  /*0560*/  IMAD.IADD R12, R8, 0x1, R12 ;  /* 0x00000001080c7824 */ /* 0x002fe200078e020c */
[----:B------:R-:W1:Y:S03]  /*0570*/  LDS.U16 R16, [R5+0xd36] ;  /* 0x000d360005107984 */ /* 0x000e660000000400 */
[----:B------:R-:W-:Y:S01]  /*0580*/  IMAD.IADD R10, R12, 0x1, R10 ;  /* 0x000000010c0a7824 */ /* 0x000fe200078e020a */
[----:B------:R-:W1:Y:S03]  /*0590*/  LDS.U16 R13, [R5+0xd38] ;  /* 0x000d3800050d7984 */ /* 0x000e660000000400 */
[----:B------:R-:W-:Y:S01]  /*05a0*/  IMAD.IADD R4, R10, 0x1, R37 ;  /* 0x000000010a047824 */ /* 0x000fe200078e0225 */
[----:B------:R-:W1:Y:S03]  /*05b0*/  LDS.U16 R15, [R5+0xd3a] ;  /* 0x000d3a00050f7984 */ /* 0x000e660000000400 */
[----:B------:R-:W-:Y:S01]  /*05c0*/  IMAD.IADD R20, R4, 0x1, R7 ;  /* 0x0000000104147824 */ /* 0x000fe200078e0207 */
[----:B------:R-:W-:Y:S03]  /*05d0*/  STS.U16 [R5+0x2], R33 ;  /* 0x0000022105007388 */ /* 0x000fe60000000400 */
[----:B------:R-:W-:Y:S01]  /*05e0*/  IMAD.IADD R18, R20, 0x1, R9 ;  /* 0x0000000114127824 */ /* 0x000fe200078e0209 */
[----:B------:R-:W1:Y:S03]  /*05f0*/  LDS.U16 R7, [R5+0xd3c] ;  /* 0x000d3c0005077984 */ /* 0x000e660000000400 */
[----:B0-----:R-:W-:Y:S01]  /*0600*/  IMAD.IADD R6, R18, 0x1, R11 ;  /* 0x0000000112067824 */ /* 0x001fe200078e020b */
[----:B------:R-:W0:Y:S03]  /*0610*/  LDS.U16 R9, [R5+0xd3e] ;  /* 0x000d3e0005097984 */ /* 0x000e260000000400 */
[----:B--2---:R-:W-:Y:S01]  /*0620*/  IMAD.IADD R26, R6, 0x1, R21 ;  /* 0x00000001061a7824 */ /* 0x004fe200078e0215 */
[----:B------:R-:W2:Y:S04]  /*0630*/  LDS.U16 R11, [R5+0xd40] ;  /* 0x000d4000050b7984 */ /* 0x000ea80000000400 */
[----:B------:R-:W2:Y:S01]  /*0640*/  LDS.U16 R21, [R5+0xd42] ;  /* 0x000d420005157984 */ /* 0x000ea20000000400 */
[----:B---3--:R-:W-:-:S03]  /*0650*/  IADD3 R32, PT, PT, R26, R23, RZ ;  /* 0x000000171a207210 */ /* 0x008fc60007ffe0ff */
[----:B------:R-:W3:Y:S02]  /*0660*/  LDS.U16 R23, [R5+0xd44] ;  /* 0x000d440005177984 */ /* 0x000ee40000000400 */
[----:B----4-:R-:W-:Y:S02]  /*0670*/  IMAD.IADD R25, R32, 0x1, R25 ;  /* 0x0000000120197824 */ /* 0x010fe400078e0219 */
[----:B------:R-:W4:Y:S02]  /*0680*/  LDS.U16 R33, [R5+0xd46] ;  /* 0x000d460005217984 */ /* 0x000f240000000400 */
[----:B-----5:R-:W-:Y:S02]  /*0690*/  IMAD.IADD R17, R25, 0x1, R17 ;  /* 0x0000000119117824 */ /* 0x020fe400078e0211 */
[----:B------:R-:W-:Y:S02]  /*06a0*/  STS.U16 [R5+0x4], R35 ;  /* 0x0000042305007388 */ /* 0x000fe40000000400 */
[----:B-1----:R-:W-:-:S02]  /*06b0*/  IMAD.IADD R16, R17, 0x1, R16 ;  /* 0x0000000111107824 */ /* 0x002fc400078e0210 */
[----:B------:R-:W1:Y:S02]  /*06c0*/  LDS.U16 R35, [R5+0xd48] ;  /* 0x000d480005237984 */ /* 0x000e640000000400 */
[----:B------:R-:W-:Y:S02]  /*06d0*/  IMAD.IADD R13, R16, 0x1, R13 ;  /* 0x00000001100d7824 */ /* 0x000fe400078e020d */
[----:B------:R5:W-:Y:S04]  /*06e0*/  STS.U16 [R5+0x6], R31 ;  /* 0x0000061f05007388 */ /* 0x000be80000000400 */
[----:B------:R0:W-:Y:S04]  /*06f0*/  STS.U16 [R5+0x8], R34 ;  /* 0x0000082205007388 */ /* 0x0001e80000000400 */
[----:B------:R4:W-:Y:S01]  /*0700*/  STS.U16 [R5+0xa], R14 ;  /* 0x00000a0e05007388 */ /* 0x0009e20000000400 */
[----:B-----5:R-:W-:-:S03]  /*0710*/  IMAD.IADD R31, R13, 0x1, R15 ;  /* 0x000000010d1f7824 */ /* 0x020fc600078e020f */
[----:B------:R-:W5:Y:S01]  /*0720*/  LDS.S16 R15, [R5+0xd4a] ;  /* 0x000d4a00050f7984 */ /* 0x000f620000000600 */
[----:B0-----:R-:W-:-:S03]  /*0730*/  IMAD.IADD R34, R31, 0x1, R7 ;  /* 0x000000011f227824 */ /* 0x001fc600078e0207 */
[----:B------:R1:W-:Y:S01]  /*0740*/  STS.U16 [R5+0xc], R8 ;  /* 0x00000c0805007388 */ /* 0x0003e20000000400 */
[----:B------:R-:W-:-:S03]  /*0750*/  IMAD.IADD R9, R34, 0x1, R9 ;  /* 0x0000000122097824 */ /* 0x000fc600078e0209 */
[----:B------:R0:W-:Y:S01]  /*0760*/  STS.U16 [R5+0x12], R4 ;  /* 0x0000120405007388 */ /* 0x0001e20000000400 */
[----:B--2---:R-:W-:-:S03]  /*0770*/  IMAD.IADD R11, R9, 0x1, R11 ;  /* 0x00000001090b7824 */ /* 0x004fc600078e020b */
[----:B------:R2:W-:Y:S01]  /*0780*/  STS.U16 [R5+0xe], R12 ;  /* 0x00000e0c05007388 */ /* 0x0005e20000000400 */
[----:B------:R-:W-:-:S03]  /*0790*/  IMAD.IADD R21, R11, 0x1, R21 ;  /* 0x000000010b157824 */ /* 0x000fc600078e0215 */
[----:B------:R2:W-:Y:S01]  /*07a0*/  STS.U16 [R5+0x10], R10 ;  /* 0x0000100a05007388 */ /* 0x0005e20000000400 */
[----:B---3--:R-:W-:-:S03]  /*07b0*/  IMAD.IADD R23, R21, 0x1, R23 ;  /* 0x0000000115177824 */ /* 0x008fc600078e0217 */
[----:B------:R2:W-:Y:S02]  /*07c0*/  STS.U16 [R5+0x14], R20 ;  /* 0x0000141405007388 */ /* 0x0005e40000000400 */
[----:B----4-:R-:W-:Y:S02]  /*07d0*/  IADD3 R14, PT, PT, R23, R33, RZ ;  /* 0x00000021170e7210 */ /* 0x010fe40007ffe0ff */
[----:B------:R2:W-:Y:S03]  /*07e0*/  STS.U16 [R5+0x16], R18 ;  /* 0x0000161205007388 */ /* 0x0005e60000000400 */
[----:B-1----:R-:W-:Y:S01]  /*07f0*/  IMAD.IADD R8, R14, 0x1, R35 ;  /* 0x000000010e087824 */ /* 0x002fe200078e0223 */
[----:B------:R2:W-:Y:S04]  /*0800*/  STS.U16 [R5+0x18], R6 ;  /* 0x0000180605007388 */ /* 0x0005e80000000400 */
[----:B0-----:R-:W-:Y:S01]  /*0810*/  PRMT R4, R8, 0x9910, RZ ;  /* 0x0000991008047816 */ /* 0x001fe200000000ff */
[----:B------:R2:W-:Y:S04]  /*0820*/  STS.U16 [R5+0x1a], R26 ;  /* 0x00001a1a05007388 */ /* 0x0005e80000000400 */
[----:B------:R2:W-:Y:S01]  /*0830*/  STS.U16 [R5+0x1c], R32 ;  /* 0x00001c2005007388 */ /* 0x0005e20000000400 */
[----:B-----5:R-:W-:-:S03]  /*0840*/  IMAD.IADD R4, R4, 0x1, R15 ;  /* 0x0000000104047824 */ /* 0x020fc600078e020f */
[----:B------:R2:W-:Y:S04]  /*0850*/  STS.U16 [R5+0x1e], R25 ;  /* 0x00001e1905007388 */ /* 0x0005e80000000400 */
        /* <DEDUP_REMOVED lines=11> */
[----:B------:R2:W-:Y:S04]  /*0910*/  STS.U16 [R5], RZ ;  /* 0x000000ff05007388 */ /* 0x0005e80000000400 */
[----:B------:R2:W-:Y:S02]  /*0920*/  STS [R5+0x2d4c], R4 ;  /* 0x002d4c0405007388 */ /* 0x0005e40000000800 */
.L_x_3:
[----:B------:R-:W-:Y:S05]  /*0930*/  BSYNC.RECONVERGENT B0 ;  /* 0x0000000000007941 */ /* 0x000fea0003800200 */
.L_x_2:
[----:B------:R-:W-:Y:S06]  /*0940*/  BAR.SYNC.DEFER_BLOCKING 0x0 ;  /* 0x0000000000007b1d */ /* 0x000fec0000010000 */
[----:B------:R-:W-:Y:S04]  /*0950*/  BSSY.RECONVERGENT B0, `(.L_x_4) ;  /* 0x0000054000007945 */ /* 0x000fe80003800200 */
[----:B------:R-:W-:Y:S05]  /*0960*/  @P1 BRA `(.L_x_5) ;  /* 0x0000000400481947 */ /* 0x000fea0003800000 */
[----:B0-2---:R-:W-:-:S05]  /*0970*/  VIADD R5, R3, 0xd16 ;  /* 0x00000d1603057836 */ /* 0x005fca0000000000 */
[----:B------:R-:W-:-:S05]  /*0980*/  LEA R4, R0, R5, 0x18 ;  /* 0x0000000500047211 */ /* 0x000fca00078ec0ff */
[----:B------:R-:W-:-:S06]  /*0990*/  IMAD R4, R27, 0x2, R4 ;  /* 0x000000021b047824 */ /* 0x000fcc00078e0204 */
[----:B------:R-:W0:Y:S02]  /*09a0*/  LDS.U16 R4, [R4] ;  /* 0x0000000004047984 */ /* 0x000e240000000400 */
[----:B0-----:R-:W-:-:S04]  /*09b0*/  PRMT R5, R4, 0x9910, RZ ;  /* 0x0000991004057816 */ /* 0x001fc800000000ff */
[----:B------:R-:W-:-:S13]  /*09c0*/  ISETP.GE.AND P1, PT, R5, 0x1, PT ;  /* 0x000000010500780c */ /* 0x000fda0003f26270 */
[----:B------:R-:W-:Y:S05]  /*09d0*/  @!P1 BRA `(.L_x_5) ;  /* 0x00000004002c9947 */ /* 0x000fea0003800000 */
[----:B------:R-:W-:Y:S01]  /*09e0*/  VIADD R5, R3, 0xce0 ;  /* 0x00000ce003057836 */ /* 0x000fe20000000000 */
[C---:B------:R-:W-:Y:S01]  /*09f0*/  ISETP.GE.U32.AND P1, PT, R4.reuse, 0x4, PT ;  /* 0x000000040400780c */ /* 0x040fe20003f26070 */
[----:B------:R-:W-:Y:S01]  /*0a00*/  BSSY.RECONVERGENT B1, `(.L_x_6) ;  /* 0x0000033000017945 */ /* 0x000fe20003800200 */
[----:B------:R-:W-:Y:S01]  /*0a10*/  LOP3.LUT R8, R4, 0x3, RZ, 0xc0, !PT ;  /* 0x0000000304087812 */ /* 0x000fe200078ec0ff */
[----:B------:R-:W-:Y:S01]  /*0a20*/  IMAD.MOV.U32 R10, RZ, RZ, RZ ;  /* 0x000000ffff0a7224 */ /* 0x000fe200078e00ff */
[----:B------:R-:W-:Y:S02]  /*0a30*/  LEA R6, R0, R5, 0x18 ;  /* 0x0000000500067211 */ /* 0x000fe400078ec0ff */
[----:B------:R-:W-:-:S03]  /*0a40*/  ISETP.NE.AND P2, PT, R8, RZ, PT ;  /* 0x000000ff0800720c */ /* 0x000fc60003f45270 */
[----:B------:R-:W-:Y:S01]  /*0a50*/  IMAD R5, R27, 0x2, R6 ;  /* 0x000000021b057824 */ /* 0x000fe200078e0206 */
[----:B------:R-:W-:-:S05]  /*0a60*/  LEA R6, R0, R3, 0x18 ;  /* 0x0000000300067211 */ /* 0x000fca00078ec0ff */
[----:B------:R-:W-:Y:S01]  /*0a70*/  IMAD R7, R27, 0x2, R6 ;  /* 0x000000021b077824 */ /* 0x000fe200078e0206 */
[----:B------:R-:W0:Y:S04]  /*0a80*/  LDS.U16 R5, [R5] ;  /* 0x0000000005057984 */ /* 0x000e280000000400 */
[----:B------:R-:W2:Y:S04]  /*0a90*/  LDS R6, [R6+0x2d4c] ;  /* 0x002d4c0006067984 */ /* 0x000ea80000000800 */
[----:B------:R-:W3:Y:S01]  /*0aa0*/  LDS.S16 R7, [R7] ;  /* 0x0000000007077984 */ /* 0x000ee20000000600 */
[----:B0-----:R-:W-:Y:S01]  /*0ab0*/  PRMT R9, R5, 0x9910, RZ ;  /* 0x0000991005097816 */ /* 0x001fe200000000ff */
[----:B------:R-:W-:Y:S06]  /*0ac0*/  @!P1 BRA `(.L_x_7) ;  /* 0x0000000000989947 */ /* 0x000fec0003800000 */
[----:B------:R-:W-:Y:S01]  /*0ad0*/  VIADD R11, R3, 0x38 ;  /* 0x00000038030b7836 */ /* 0x000fe20000000000 */
[----:B------:R-:W-:Y:S01]  /*0ae0*/  LOP3.LUT R10, R4, 0x7ffc, RZ, 0xc0, !PT ;  /* 0x00007ffc040a7812 */ /* 0x000fe200078ec0ff */
[----:B------:R-:W-:-:S03]  /*0af0*/  IMAD.MOV.U32 R12, RZ, RZ, RZ ;  /* 0x000000ffff0c7224 */ /* 0x000fc600078e00ff */
[----:B------:R-:W-:-:S07]  /*0b00*/  LEA R11, R0, R11, 0x18 ;  /* 0x0000000b000b7211 */ /* 0x000fce00078ec0ff */
.L_x_8:
[----:B0-----:R-:W0:Y:S01]  /*0b10*/  LDC.64 R4, c[0x0][0x380] ;  /* 0x0000e000ff047b82 */ /* 0x001e220000000a00 */
[----:B------:R-:W-:-:S04]  /*0b20*/  IMAD R13, R9, 0x1e, R12 ;  /* 0x0000001e090d7824 */ /* 0x000fc800078e020c */
[----:B0-----:R-:W-:-:S05]  /*0b30*/  IMAD.WIDE R4, R13, 0x4, R4 ;  /* 0x000000040d047825 */ /* 0x001fca00078e0204 */
[----:B------:R-:W4:Y:S04]  /*0b40*/  LDG.E R13, desc[UR36][R4.64] ;  /* 0x00000024040d7981 */ /* 0x000f28000c1e1900 */
[----:B------:R-:W5:Y:S04]  /*0b50*/  LDG.E R15, desc[UR36][R4.64+0x28] ;  /* 0x00002824040f7981 */ /* 0x000f68000c1e1900 */
        /* <DEDUP_REMOVED lines=9> */
[----:B------:R-:W5:Y:S01]  /*0bf0*/  LDG.E R26, desc[UR36][R4.64+0x5c] ;  /* 0x00005c24041a7981 */ /* 0x000f62000c1e1900 */
[----:B---3--:R-:W-:Y:S01]  /*0c00*/  IADD3 R14, PT, PT, R7, R12, RZ ;  /* 0x0000000c070e7210 */ /* 0x008fe20007ffe0ff */
[----:B------:R-:W-:-:S04]  /*0c10*/  VIADD R12, R12, 0x4 ;  /* 0x000000040c0c7836 */ /* 0x000fc80000000000 */
[----:B------:R-:W-:Y:S01]  /*0c20*/  IMAD R14, R14, 0x4, R11 ;  /* 0x000000040e0e7824 */ /* 0x000fe200078e020b */
[----:B------:R-:W-:-:S03]  /*0c30*/  ISETP.NE.AND P1, PT, R12, R10, PT ;  /* 0x0000000a0c00720c */ /* 0x000fc60003f25270 */
[----:B--2---:R-:W-:-:S04]  /*0c40*/  IMAD R16, R6, 0x4, R14 ;  /* 0x0000000406107824 */ /* 0x004fc800078e020e */
[----:B------:R-:W-:Y:S01]  /*0c50*/  IMAD R18, R6, 0x4, R16 ;  /* 0x0000000406127824 */ /* 0x000fe200078e0210 */
[----:B----4-:R0:W-:Y:S04]  /*0c60*/  STS [R14], R13 ;  /* 0x0000000d0e007388 */ /* 0x0101e80000000800 */
[----:B-----5:R0:W-:Y:S04]  /*0c70*/  STS [R16], R15 ;  /* 0x0000000f10007388 */ /* 0x0201e80000000800 */
[----:B------:R0:W-:Y:S04]  /*0c80*/  STS [R18], R17 ;  /* 0x0000001112007388 */ /* 0x0001e80000000800 */
[----:B------:R0:W-:Y:S04]  /*0c90*/  STS [R14+0x4], R21 ;  /* 0x000004150e007388 */ /* 0x0001e80000000800 */
[----:B------:R0:W-:Y:S04]  /*0ca0*/  STS [R16+0x4], R23 ;  /* 0x0000041710007388 */ /* 0x0001e80000000800 */
[----:B------:R0:W-:Y:S04]  /*0cb0*/  STS [R18+0x4], R25 ;  /* 0x0000041912007388 */ /* 0x0001e80000000800 */
[----:B------:R0:W-:Y:S04]  /*0cc0*/  STS [R14+0x8], R31 ;  /* 0x0000081f0e007388 */ /* 0x0001e80000000800 */
[----:B------:R0:W-:Y:S04]  /*0cd0*/  STS [R16+0x8], R33 ;  /* 0x0000082110007388 */ /* 0x0001e80000000800 */
[----:B------:R0:W-:Y:S04]  /*0ce0*/  STS [R18+0x8], R35 ;  /* 0x0000082312007388 */ /* 0x0001e80000000800 */
[----:B------:R0:W-:Y:S04]  /*0cf0*/  STS [R14+0xc], R37 ;  /* 0x00000c250e007388 */ /* 0x0001e80000000800 */
[----:B------:R0:W-:Y:S04]  /*0d00*/  STS [R16+0xc], R20 ;  /* 0x00000c1410007388 */ /* 0x0001e80000000800 */
[----:B------:R0:W-:Y:S01]  /*0d10*/  STS [R18+0xc], R26 ;  /* 0x00000c1a12007388 */ /* 0x0001e20000000800 */
[----:B------:R-:W-:Y:S05]  /*0d20*/  @P1 BRA `(.L_x_8) ;  /* 0xfffffffc00781947 */ /* 0x000fea000383ffff */
.L_x_7:
[----:B------:R-:W-:Y:S05]  /*0d30*/  BSYNC.RECONVERGENT B1 ;  /* 0x0000000000017941 */ /* 0x000fea0003800200 */
.L_x_6:
[----:B------:R-:W-:Y:S05]  /*0d40*/  @!P2 BRA `(.L_x_5) ;  /* 0x000000000050a947 */ /* 0x000fea0003800000 */
[----:B------:R-:W-:Y:S02]  /*0d50*/  VIADD R5, R3, 0x38 ;  /* 0x0000003803057836 */ /* 0x000fe40000000000 */
[----:B------:R-:W-:-:S03]  /*0d60*/  IMAD.MOV.U32 R11, RZ, RZ, RZ ;  /* 0x000000ffff0b7224 */ /* 0x000fc600078e00ff */
[----:B0-----:R-:W-:-:S07]  /*0d70*/  LEA R21, R0, R5, 0x18 ;  /* 0x0000000500157211 */ /* 0x001fce00078ec0ff */
.L_x_9:
[----:B------:R-:W0:Y:S01]  /*0d80*/  LDC.64 R4, c[0x0][0x380] ;  /* 0x0000e000ff047b82 */ /* 0x000e220000000a00 */
[----:B----4-:R-:W-:-:S04]  /*0d90*/  IMAD R13, R9, 0x1e, R10 ;  /* 0x0000001e090d7824 */ /* 0x010fc800078e020a */
[----:B0-----:R-:W-:-:S05]  /*0da0*/  IMAD.WIDE R4, R13, 0x4, R4 ;  /* 0x000000040d047825 */ /* 0x001fca00078e0204 */
[----:B------:R-:W4:Y:S04]  /*0db0*/  LDG.E R13, desc[UR36][R4.64] ;  /* 0x00000024040d7981 */ /* 0x000f28000c1e1900 */
[----:B------:R-:W5:Y:S04]  /*0dc0*/  LDG.E R14, desc[UR36][R4.64+0x28] ;  /* 0x00002824040e7981 */ /* 0x000f68000c1e1900 */
[----:B------:R-:W5:Y:S01]  /*0dd0*/  LDG.E R16, desc[UR36][R4.64+0x50] ;  /* 0x0000502404107981 */ /* 0x000f62000c1e1900 */
[----:B---3--:R-:W-:Y:S01]  /*0de0*/  IMAD.IADD R12, R7, 0x1, R10 ;  /* 0x00000001070c7824 */ /* 0x008fe200078e020a */
[----:B------:R-:W-:Y:S01]  /*0df0*/  IADD3 R11, PT, PT, R11, 0x1, RZ ;  /* 0x000000010b0b7810 */ /* 0x000fe20007ffe0ff */
[----:B------:R-:W-:-:S02]  /*0e00*/  VIADD R10, R10, 0x1 ;  /* 0x000000010a0a7836 */ /* 0x000fc40000000000 */
[----:B------:R-:W-:Y:S01]  /*0e10*/  IMAD R12, R12, 0x4, R21 ;  /* 0x000000040c0c7824 */ /* 0x000fe200078e0215 */
[----:B------:R-:W-:-:S03]  /*0e20*/  ISETP.NE.AND P1, PT, R11, R8, PT ;  /* 0x000000080b00720c */ /* 0x000fc60003f25270 */
[----:B--2---:R-:W-:-:S04]  /*0e30*/  IMAD R15, R6, 0x4, R12 ;  /* 0x00000004060f7824 */ /* 0x004fc800078e020c */
[----:B------:R-:W-:Y:S01]  /*0e40*/  IMAD R17, R6, 0x4, R15 ;  /* 0x0000000406117824 */ /* 0x000fe200078e020f */
[----:B----4-:R4:W-:Y:S04]  /*0e50*/  STS [R12], R13 ;  /* 0x0000000d0c007388 */ /* 0x0109e80000000800 */
[----:B-----5:R4:W-:Y:S04]  /*0e60*/  STS [R15], R14 ;  /* 0x0000000e0f007388 */ /* 0x0209e80000000800 */
[----:B------:R4:W-:Y:S01]  /*0e70*/  STS [R17], R16 ;  /* 0x0000001011007388 */ /* 0x0009e20000000800 */
[----:B------:R-:W-:Y:S05]  /*0e80*/  @P1 BRA `(.L_x_9) ;  /* 0xfffffffc00bc1947 */ /* 0x000fea000383ffff */
.L_x_5:
[----:B------:R-:W-:Y:S05]  /*0e90*/  BSYNC.RECONVERGENT B0 ;  /* 0x0000000000007941 */ /* 0x000fea0003800200 */
.L_x_4:
[----:B------:R-:W-:Y:S01]  /*0ea0*/  BAR.SYNC.DEFER_BLOCKING 0x0 ;  /* 0x0000000000007b1d */ /* 0x000fe20000010000 */
[----:B0-2---:R-:W-:-:S05]  /*0eb0*/  VIADD R25, R1, 0x8 ;  /* 0x0000000801197836 */ /* 0x005fca0000000000 */
[----:B------:R-:W-:Y:S04]  /*0ec0*/  BSSY.RECONVERGENT B8, `(.L_x_10) ;  /* 0x0000110000087945 */ /* 0x000fe80003800200 */
[----:B------:R-:W-:Y:S05]  /*0ed0*/  @P0 BRA `(.L_x_11) ;  /* 0x0000001000380947 */ /* 0x000fea0003800000 */
[----:B------:R-:W-:Y:S01]  /*0ee0*/  UPRMT UR4, UR38, 0x9910, URZ ;  /* 0x0000991026047896 */ /* 0x000fe200080000ff */
[----:B------:R-:W-:Y:S02]  /*0ef0*/  PRMT R4, R36, 0x9910, RZ ;  /* 0x0000991024047816 */ /* 0x000fe400000000ff */
[----:B------:R-:W-:-:S04]  /*0f00*/  PRMT R5, R28, 0x9910, RZ ;  /* 0x000099101c057816 */ /* 0x000fc800000000ff */
[----:B------:R-:W-:-:S04]  /*0f10*/  IADD3 R4, PT, PT, R5, UR4, R4 ;  /* 0x0000000405047c10 */ /* 0x000fc8000fffe004 */
[----:B------:R-:W-:-:S13]  /*0f20*/  ISETP.NE.AND P0, PT, R4, 0x9, PT ;  /* 0x000000090400780c */ /* 0x000fda0003f05270 */
[----:B------:R-:W-:Y:S05]  /*0f30*/  @P0 BRA `(.L_x_11) ;  /* 0x0000001000200947 */ /* 0x000fea0003800000 */
[----:B------:R-:W-:Y:S01]  /*0f40*/  LEA R0, R0, R3, 0x18 ;  /* 0x0000000300007211 */ /* 0x000fe200078ec0ff */
[----:B------:R-:W0:Y:S01]  /*0f50*/  LDCU.64 UR4, c[0x4][0x58] ;  /* 0x01000b00ff0477ac */ /* 0x000e220008000a00 */
[----:B------:R-:W-:Y:S02]  /*0f60*/  MOV R8, 0x0 ;  /* 0x0000000000087802 */ /* 0x000fe40000000f00 */
[----:B------:R-:W-:Y:S01]  /*0f70*/  IADD3 R6, P0, PT, R2, 0x38, RZ ;  /* 0x0000003802067810 */ /* 0x000fe20007f1e0ff */
[----:B------:R-:W-:Y:S03]  /*0f80*/  LDS R10, [R0+0x2d4c] ;  /* 0x002d4c00000a7984 */ /* 0x000fe60000000800 */
[----:B------:R-:W2:Y:S01]  /*0f90*/  LDC.64 R8, c[0x4][R8] ;  /* 0x0100000008087b82 */ /* 0x000ea20000000a00 */
[----:B------:R-:W5:Y:S01]  /*0fa0*/  LDS.S16 R11, [R0+0xd16] ;  /* 0x000d1600000b7984 */ /* 0x000f620000000600 */
[----:B---3--:R-:W-:-:S02]  /*0fb0*/  IMAD.X R7, RZ, RZ, R24, P0 ;  /* 0x000000ffff077224 */ /* 0x008fc400000e0618 */
[----:B0-----:R-:W-:Y:S02]  /*0fc0*/  IMAD.U32 R4, RZ, RZ, UR4 ;  /* 0x00000004ff047e24 */ /* 0x001fe4000f8e00ff */
[----:B------:R-:W-:Y:S01]  /*0fd0*/  IMAD.U32 R5, RZ, RZ, UR5 ;  /* 0x00000005ff057e24 */ /* 0x000fe2000f8e00ff */
[----:B-----5:R0:W-:Y:S06]  /*0fe0*/  STL.64 [R1+0x38], R10 ;  /* 0x0000380a01007387 */ /* 0x0201ec0000100a00 */
[----:B------:R-:W-:-:S07]  /*0ff0*/  LEPC R20, `(.L_x_12) ;  /* 0x000000001014794e */ /* 0x000fce0000000000 */
[----:B012-4-:R-:W-:Y:S05]  /*1000*/  CALL.ABS.NOINC R8 ;  /* 0x0000000008007343 */ /* 0x017fea0003c00000 */
.L_x_12:
[----:B------:R-:W0:Y:S01]  /*1010*/  S2UR UR5, SR_CgaCtaId ;  /* 0x00000000000579c3 */ /* 0x000e220000008800 */
[----:B------:R-:W-:Y:S02]  /*1020*/  UMOV UR4, 0x400 ;  /* 0x0000040000047882 */ /* 0x000fe40000000000 */
[----:B0-----:R-:W-:-:S09]  /*1030*/  ULEA UR4, UR5, UR4, 0x18 ;  /* 0x0000000405047291 */ /* 0x001fd2000f8ec0ff */
[----:B------:R-:W0:Y:S02]  /*1040*/  LDS R26, [UR4+0x2d4c] ;  /* 0x002d4c04ff1a7984 */ /* 0x000e240008000800 */
[----:B0-----:R-:W-:-:S13]  /*1050*/  ISETP.GE.AND P0, PT, R26, 0x1, PT ;  /* 0x000000011a00780c */ /* 0x001fda0003f06270 */
[----:B------:R-:W-:Y:S05]  /*1060*/  @!P0 BRA `(.L_x_11) ;  /* 0x0000000c00d48947 */ /* 0x000fea0003800000 */
[----:B------:R-:W-:Y:S02]  /*1070*/  IMAD R0, R26, 0x3, RZ ;  /* 0x000000031a007824 */ /* 0x000fe400078e02ff */
[----:B------:R-:W-:-:S03]  /*1080*/  IMAD.MOV.U32 R31, RZ, RZ, RZ ;  /* 0x000000ffff1f7224 */ /* 0x000fc600078e00ff */
[C---:B------:R-:W-:Y:S02]  /*1090*/  ISETP.GE.AND P0, PT, R0.reuse, 0x4, PT ;  /* 0x000000040000780c */ /* 0x040fe40003f06270 */
[----:B------:R-:W-:-:S04]  /*10a0*/  VIMNMX R0, PT, PT, R0, 0x1, !PT ;  /* 0x0000000100007848 */ /* 0x000fc80007fe0100 */
[----:B------:R-:W-:-:S07]  /*10b0*/  LOP3.LUT R23, R0, 0x3, RZ, 0xc0, !PT ;  /* 0x0000000300177812 */ /* 0x000fce00078ec0ff */
[----:B------:R-:W-:Y:S05]  /*10c0*/  @!P0 BRA `(.L_x_13) ;  /* 0x0000000800d88947 */ /* 0x000fea0003800000 */
[----:B------:R-:W-:Y:S01]  /*10d0*/  BSSY.RECONVERGENT B6, `(.L_x_13) ;  /* 0x00000b5000067945 */ /* 0x000fe20003800200 */
[----:B------:R-:W-:Y:S01]  /*10e0*/  LOP3.LUT R31, R0, 0x7ffffffc, RZ, 0xc0, !PT ;  /* 0x7ffffffc001f7812 */ /* 0x000fe200078ec0ff */
[----:B------:R-:W-:-:S07]  /*10f0*/  IMAD.MOV.U32 R18, RZ, RZ, RZ ;  /* 0x000000ffff127224 */ /* 0x000fce00078e00ff */
.L_x_26:
[----:B------:R-:W0:Y:S01]  /*1100*/  I2F.U32.RP R0, R26 ;  /* 0x0000001a00007306 */ /* 0x000e220000209000 */
[----:B------:R-:W-:Y:S01]  /*1110*/  IMAD.MOV R3, RZ, RZ, -R26 ;  /* 0x000000ffff037224 */ /* 0x000fe200078e0a1a */
[----:B------:R-:W-:Y:S01]  /*1120*/  ISETP.NE.U32.AND P1, PT, R26, RZ, PT ;  /* 0x000000ff1a00720c */ /* 0x000fe20003f25070 */
[----:B------:R-:W-:Y:S05]  /*1130*/  BSSY.RECONVERGENT B7, `(.L_x_14) ;  /* 0x0000019000077945 */ /* 0x000fea0003800200 */
[----:B0-----:R-:W0:Y:S02]  /*1140*/  MUFU.RCP R0, R0 ;  /* 0x0000000000007308 */ /* 0x001e240000001000 */
[----:B0-----:R-:W-:-:S06]  /*1150*/  VIADD R4, R0, 0xffffffe ;  /* 0x0ffffffe00047836 */ /* 0x001fcc0000000000 */
[----:B------:R0:W1:Y:S02]  /*1160*/  F2I.FTZ.U32.TRUNC.NTZ R5, R4 ;  /* 0x0000000400057305 */ /* 0x000064000021f000 */
[----:B0-----:R-:W-:Y:S02]  /*1170*/  IMAD.MOV.U32 R4, RZ, RZ, RZ ;  /* 0x000000ffff047224 */ /* 0x001fe400078e00ff */
[----:B-1----:R-:W-:-:S04]  /*1180*/  IMAD R3, R3, R5, RZ ;  /* 0x0000000503037224 */ /* 0x002fc800078e02ff */
[----:B------:R-:W-:-:S06]  /*1190*/  IMAD.HI.U32 R5, R5, R3, R4 ;  /* 0x0000000305057227 */ /* 0x000fcc00078e0004 */
[----:B------:R-:W-:-:S05]  /*11a0*/  IMAD.HI.U32 R5, R5, R18, RZ ;  /* 0x0000001205057227 */ /* 0x000fca00078e00ff */
[----:B------:R-:W-:-:S05]  /*11b0*/  IADD3 R5, PT, PT, -R5, RZ, RZ ;  /* 0x000000ff05057210 */ /* 0x000fca0007ffe1ff */
[----:B------:R-:W-:-:S05]  /*11c0*/  IMAD R3, R26, R5, R18 ;  /* 0x000000051a037224 */ /* 0x000fca00078e0212 */
[----:B------:R-:W-:-:S13]  /*11d0*/  ISETP.GE.U32.AND P0, PT, R3, R26, PT ;  /* 0x0000001a0300720c */ /* 0x000fda0003f06070 */
[----:B------:R-:W-:-:S05]  /*11e0*/  @P0 IMAD.IADD R3, R3, 0x1, -R26 ;  /* 0x0000000103030824 */ /* 0x000fca00078e0a1a */
[----:B------:R-:W-:-:S13]  /*11f0*/  ISETP.GE.U32.AND P0, PT, R3, R26, PT ;  /* 0x0000001a0300720c */ /* 0x000fda0003f06070 */
[----:B------:R-:W-:Y:S01]  /*1200*/  @P0 IMAD.IADD R3, R3, 0x1, -R26 ;  /* 0x0000000103030824 */ /* 0x000fe200078e0a1a */
[----:B------:R-:W-:-:S04]  /*1210*/  @!P1 LOP3.LUT R3, RZ, R26, RZ, 0x33, !PT ;  /* 0x0000001aff039212 */ /* 0x000fc800078e33ff */
[----:B------:R-:W-:-:S13]  /*1220*/  ISETP.NE.AND P0, PT, R3, RZ, PT ;  /* 0x000000ff0300720c */ /* 0x000fda0003f05270 */
[----:B------:R-:W-:Y:S05]  /*1230*/  @P0 BRA `(.L_x_15) ;  /* 0x0000000000200947 */ /* 0x000fea0003800000 */
[----:B------:R-:W-:Y:S01]  /*1240*/  MOV R8, 0x0 ;  /* 0x0000000000087802 */ /* 0x000fe20000000f00 */
[----:B------:R-:W0:Y:S01]  /*1250*/  LDCU.64 UR4, c[0x4][0x48] ;  /* 0x01000900ff0477ac */ /* 0x000e220008000a00 */
[----:B------:R-:W-:-:S04]  /*1260*/  CS2R R6, SRZ ;  /* 0x0000000000067805 */ /* 0x000fc8000001ff00 */
[----:B------:R-:W1:Y:S01]  /*1270*/  LDC.64 R8, c[0x4][R8] ;  /* 0x0100000008087b82 */ /* 0x000e620000000a00 */
[----:B0-----:R-:W-:Y:S02]  /*1280*/  IMAD.U32 R4, RZ, RZ, UR4 ;  /* 0x00000004ff047e24 */ /* 0x001fe4000f8e00ff */
[----:B------:R-:W-:-:S07]  /*1290*/  IMAD.U32 R5, RZ, RZ, UR5 ;  /* 0x00000005ff057e24 */ /* 0x000fce000f8e00ff */
[----:B------:R-:W-:-:S07]  /*12a0*/  LEPC R20, `(.L_x_15) ;  /* 0x000000001014794e */ /* 0x000fce0000000000 */
[----:B-1----:R-:W-:Y:S05]  /*12b0*/  CALL.ABS.NOINC R8 ;  /* 0x0000000008007343 */ /* 0x002fea0003c00000 */
.L_x_15:
[----:B------:R-:W-:Y:S05]  /*12c0*/  BSYNC.RECONVERGENT B7 ;  /* 0x0000000000077941 */ /* 0x000fea0003800200 */
.L_x_14:
[----:B------:R-:W0:Y:S01]  /*12d0*/  S2UR UR5, SR_CgaCtaId ;  /* 0x00000000000579c3 */ /* 0x000e220000008800 */
[----:B------:R-:W-:Y:S01]  /*12e0*/  UMOV UR4, 0x400 ;  /* 0x0000040000047882 */ /* 0x000fe20000000000 */
[----:B------:R-:W-:Y:S01]  /*12f0*/  MOV R16, 0x0 ;  /* 0x0000000000107802 */ /* 0x000fe20000000f00 */
[----:B------:R-:W-:Y:S01]  /*1300*/  UIADD3 UR4, UPT, UPT, UR4, 0x38, URZ ;  /* 0x0000003804047890 */ /* 0x000fe2000fffe0ff */
[----:B------:R-:W-:Y:S02]  /*1310*/  IMAD.MOV.U32 R6, RZ, RZ, R2 ;  /* 0x000000ffff067224 */ /* 0x000fe400078e0002 */
[----:B------:R-:W-:Y:S02]  /*1320*/  IMAD.MOV.U32 R7, RZ, RZ, R24 ;  /* 0x000000ffff077224 */ /* 0x000fe400078e0018 */
[----:B------:R1:W2:Y:S01]  /*1330*/  LDC.64 R8, c[0x4][R16] ;  /* 0x0100000010087b82 */ /* 0x0002a20000000a00 */
[----:B0-----:R-:W-:-:S06]  /*1340*/  ULEA UR4, UR5, UR4, 0x18 ;  /* 0x0000000405047291 */ /* 0x001fcc000f8ec0ff */
[----:B------:R-:W-:-:S05]  /*1350*/  LEA R17, R18, UR4, 0x2 ;  /* 0x0000000412117c11 */ /* 0x000fca000f8e10ff */
[----:B------:R-:W0:Y:S01]  /*1360*/  LDS R10, [R17] ;  /* 0x00000000110a7984 */ /* 0x000e220000000800 */
[----:B------:R-:W3:Y:S02]  /*1370*/  LDCU UR4, c[0x0][0x2f8] ;  /* 0x00005f00ff0477ac */ /* 0x000ee40008000800 */
[----:B---3--:R-:W-:Y:S01]  /*1380*/  VIADD R3, R2, -UR4 ;  /* 0x8000000402037c36 */ /* 0x008fe20008000000 */
[----:B------:R-:W3:Y:S02]  /*1390*/  LDCU.64 UR4, c[0x4][0x50] ;  /* 0x01000a00ff0477ac */ /* 0x000ee40008000a00 */
[----:B---3--:R-:W-:Y:S01]  /*13a0*/  IMAD.U32 R4, RZ, RZ, UR4 ;  /* 0x00000004ff047e24 */ /* 0x008fe2000f8e00ff */
[----:B0-----:R-:W0:Y:S01]  /*13b0*/  F2F.F64.F32 R10, R10 ;  /* 0x0000000a000a7310 */ /* 0x001e220000201800 */
[----:B------:R-:W-:Y:S01]  /*13c0*/  IMAD.U32 R5, RZ, RZ, UR5 ;  /* 0x00000005ff057e24 */ /* 0x000fe2000f8e00ff */
[----:B0-2---:R1:W-:Y:S06]  /*13d0*/  STL.64 [R3], R10 ;  /* 0x0000000a03007387 */ /* 0x0053ec0000100a00 */
[----:B------:R-:W-:-:S07]  /*13e0*/  LEPC R20, `(.L_x_16) ;  /* 0x000000001014794e */ /* 0x000fce0000000000 */
[----:B-1----:R-:W-:Y:S05]  /*13f0*/  CALL.ABS.NOINC R8 ;  /* 0x0000000008007343 */ /* 0x002fea0003c00000 */
.L_x_16:
[----:B------:R-:W0:Y:S01]  /*1400*/  I2F.U32.RP R6, R26 ;  /* 0x0000001a00067306 */ /* 0x000e220000209000 */
[----:B------:R-:W-:Y:S01]  /*1410*/  IADD3 R3, PT, PT, RZ, -R26, RZ ;  /* 0x8000001aff037210 */ /* 0x000fe20007ffe0ff */
[----:B------:R-:W-:Y:S01]  /*1420*/  BSSY.RECONVERGENT B7, `(.L_x_17) ;  /* 0x000001a000077945 */ /* 0x000fe20003800200 */
[----:B------:R-:W-:-:S05]  /*1430*/  ISETP.NE.U32.AND P1, PT, R26, RZ, PT ;  /* 0x000000ff1a00720c */ /* 0x000fca0003f25070 */
[----:B0-----:R-:W0:Y:S02]  /*1440*/  MUFU.RCP R6, R6 ;  /* 0x0000000600067308 */ /* 0x001e240000001000 */
[----:B0-----:R-:W-:-:S06]  /*1450*/  VIADD R4, R6, 0xffffffe ;  /* 0x0ffffffe06047836 */ /* 0x001fcc0000000000 */
[----:B------:R0:W1:Y:S02]  /*1460*/  F2I.FTZ.U32.TRUNC.NTZ R5, R4 ;  /* 0x0000000400057305 */ /* 0x000064000021f000 */
[----:B0-----:R-:W-:Y:S02]  /*1470*/  IMAD.MOV.U32 R4, RZ, RZ, RZ ;  /* 0x000000ffff047224 */ /* 0x001fe400078e00ff */
[----:B-1----:R-:W-:-:S04]  /*1480*/  IMAD R3, R3, R5, RZ ;  /* 0x0000000503037224 */ /* 0x002fc800078e02ff */
[----:B------:R-:W-:-:S04]  /*1490*/  IMAD.HI.U32 R0, R5, R3, R4 ;  /* 0x0000000305007227 */ /* 0x000fc800078e0004 */
[----:B------:R-:W-:-:S04]  /*14a0*/  VIADD R3, R18, 0x1 ;  /* 0x0000000112037836 */ /* 0x000fc80000000000 */
[----:B------:R-:W-:-:S04]  /*14b0*/  IMAD.HI.U32 R0, R0, R3, RZ ;  /* 0x0000000300007227 */ /* 0x000fc800078e00ff */
[----:B------:R-:W-:-:S04]  /*14c0*/  IMAD.MOV R0, RZ, RZ, -R0 ;  /* 0x000000ffff007224 */ /* 0x000fc800078e0a00 */
        /* <DEDUP_REMOVED lines=8> */
[----:B------:R0:W1:Y:S01]  /*1550*/  LDC.64 R8, c[0x4][R16] ;  /* 0x0100000010087b82 */ /* 0x0000620000000a00 */
[----:B------:R-:W2:Y:S01]  /*1560*/  LDCU.64 UR4, c[0x4][0x48] ;  /* 0x01000900ff0477ac */ /* 0x000ea20008000a00 */
[----:B------:R-:W-:Y:S01]  /*1570*/  CS2R R6, SRZ ;  /* 0x0000000000067805 */ /* 0x000fe2000001ff00 */
[----:B--2---:R-:W-:Y:S02]  /*1580*/  IMAD.U32 R4, RZ, RZ, UR4 ;  /* 0x00000004ff047e24 */ /* 0x004fe4000f8e00ff */
[----:B0-----:R-:W-:-:S07]  /*1590*/  IMAD.U32 R5, RZ, RZ, UR5 ;  /* 0x00000005ff057e24 */ /* 0x001fce000f8e00ff */
[----:B------:R-:W-:-:S07]  /*15a0*/  LEPC R20, `(.L_x_18) ;  /* 0x000000001014794e */ /* 0x000fce0000000000 */
[----:B-1----:R-:W-:Y:S05]  /*15b0*/  CALL.ABS.NOINC R8 ;  /* 0x0000000008007343 */ /* 0x002fea0003c00000 */
.L_x_18:
[----:B------:R-:W-:Y:S05]  /*15c0*/  BSYNC.RECONVERGENT B7 ;  /* 0x0000000000077941 */ /* 0x000fea0003800200 */
.L_x_17:
[----:B------:R-:W0:Y:S01]  /*15d0*/  LDS R10, [R17+0x4] ;  /* 0x00000400110a7984 */ /* 0x000e220000000800 */
[----:B------:R-:W1:Y:S01]  /*15e0*/  LDCU UR4, c[0x0][0x2f8] ;  /* 0x00005f00ff0477ac */ /* 0x000e620008000800 */
[----:B------:R-:W-:Y:S01]  /*15f0*/  MOV R16, 0x0 ;  /* 0x0000000000107802 */ /* 0x000fe20000000f00 */
[----:B------:R-:W-:Y:S01]  /*1600*/  IMAD.MOV.U32 R7, RZ, RZ, R24 ;  /* 0x000000ffff077224 */ /* 0x000fe200078e0018 */
[----:B------:R-:W-:Y:S02]  /*1610*/  MOV R6, R2 ;  /* 0x0000000200067202 */ /* 0x000fe40000000f00 */
[----:B------:R2:W3:Y:S01]  /*1620*/  LDC.64 R8, c[0x4][R16] ;  /* 0x0100000010087b82 */ /* 0x0004e20000000a00 */
[----:B-1----:R-:W-:Y:S01]  /*1630*/  VIADD R3, R2, -UR4 ;  /* 0x8000000402037c36 */ /* 0x002fe20008000000 */
[----:B------:R-:W1:Y:S02]  /*1640*/  LDCU.64 UR4, c[0x4][0x50] ;  /* 0x01000a00ff0477ac */ /* 0x000e640008000a00 */
[----:B-1----:R-:W-:Y:S01]  /*1650*/  IMAD.U32 R4, RZ, RZ, UR4 ;  /* 0x00000004ff047e24 */ /* 0x002fe2000f8e00ff */
[----:B0-----:R-:W0:Y:S01]  /*1660*/  F2F.F64.F32 R10, R10 ;  /* 0x0000000a000a7310 */ /* 0x001e220000201800 */
[----:B------:R-:W-:Y:S01]  /*1670*/  IMAD.U32 R5, RZ, RZ, UR5 ;  /* 0x00000005ff057e24 */ /* 0x000fe2000f8e00ff */
[----:B0--3--:R2:W-:Y:S06]  /*1680*/  STL.64 [R3], R10 ;  /* 0x0000000a03007387 */ /* 0x0095ec0000100a00 */
[----:B------:R-:W-:-:S07]  /*1690*/  LEPC R20, `(.L_x_19) ;  /* 0x000000001014794e */ /* 0x000fce0000000000 */
[----:B--2---:R-:W-:Y:S05]  /*16a0*/  CALL.ABS.NOINC R8 ;  /* 0x0000000008007343 */ /* 0x004fea0003c00000 */
.L_x_19:
        /* <DEDUP_REMOVED lines=28> */
.L_x_21:
[----:B------:R-:W-:Y:S05]  /*1870*/  BSYNC.RECONVERGENT B7 ;  /* 0x0000000000077941 */ /* 0x000fea0003800200 */
.L_x_20:
[----:B------:R-:W0:Y:S01]  /*1880*/  LDS R10, [R17+0x8] ;  /* 0x00000800110a7984 */ /* 0x000e220000000800 */
[----:B------:R-:W1:Y:S01]  /*1890*/  LDCU UR4, c[0x0][0x2f8] ;  /* 0x00005f00ff0477ac */ /* 0x000e620008000800 */
[----:B------:R-:W-:Y:S01]  /*18a0*/  MOV R32, 0x0 ;  /* 0x0000000000207802 */ /* 0x000fe20000000f00 */
[----:B------:R-:W-:Y:S02]  /*18b0*/  IMAD.MOV.U32 R6, RZ, RZ, R2 ;  /* 0x000000ffff067224 */ /* 0x000fe400078e0002 */
[----:B------:R-:W-:Y:S01]  /*18c0*/  IMAD.MOV.U32 R7, RZ, RZ, R24 ;  /* 0x000000ffff077224 */ /* 0x000fe200078e0018 */
[----:B------:R2:W3:Y:S01]  /*18d0*/  LDC.64 R8, c[0x4][R32] ;  /* 0x0100000020087b82 */ /* 0x0004e20000000a00 */
[----:B-1----:R-:W-:Y:S01]  /*18e0*/  IADD3 R16, PT, PT, R2, -UR4, RZ ;  /* 0x8000000402107c10 */ /* 0x002fe2000fffe0ff */
[----:B------:R-:W1:Y:S02]  /*18f0*/  LDCU.64 UR4, c[0x4][0x50] ;  /* 0x01000a00ff0477ac */ /* 0x000e640008000a00 */
[----:B-1----:R-:W-:Y:S01]  /*1900*/  IMAD.U32 R4, RZ, RZ, UR4 ;  /* 0x00000004ff047e24 */ /* 0x002fe2000f8e00ff */
[----:B0-----:R-:W0:Y:S01]  /*1910*/  F2F.F64.F32 R10, R10 ;  /* 0x0000000a000a7310 */ /* 0x001e220000201800 */
[----:B------:R-:W-:Y:S01]  /*1920*/  IMAD.U32 R5, RZ, RZ, UR5 ;  /* 0x00000005ff057e24 */ /* 0x000fe2000f8e00ff */
[----:B0--3--:R2:W-:Y:S06]  /*1930*/  STL.64 [R16], R10 ;  /* 0x0000000a10007387 */ /* 0x0095ec0000100a00 */
[----:B------:R-:W-:-:S07]  /*1940*/  LEPC R20, `(.L_x_22) ;  /* 0x000000001014794e */ /* 0x000fce0000000000 */
[----:B--2---:R-:W-:Y:S05]  /*1950*/  CALL.ABS.NOINC R8 ;  /* 0x0000000008007343 */ /* 0x004fea0003c00000 */
.L_x_22:
        /* <DEDUP_REMOVED lines=15> */
[----:B------:R-:W-:-:S04]  /*1a50*/  @P0 IADD3 R3, PT, PT, -R26, R3, RZ ;  /* 0x000000031a030210 */ /* 0x000fc80007ffe1ff */
        /* <DEDUP_REMOVED lines=12> */
.L_x_24:
[----:B------:R-:W-:Y:S05]  /*1b20*/  BSYNC.RECONVERGENT B7 ;  /* 0x0000000000077941 */ /* 0x000fea0003800200 */
.L_x_23:
[----:B------:R-:W0:Y:S01]  /*1b30*/  LDS R17, [R17+0xc] ;  /* 0x00000c0011117984 */ /* 0x000e220000000800 */
[----:B------:R-:W-:Y:S01]  /*1b40*/  MOV R8, 0x0 ;  /* 0x0000000000087802 */ /* 0x000fe20000000f00 */
[----:B------:R-:W1:Y:S01]  /*1b50*/  LDCU.64 UR4, c[0x4][0x50] ;  /* 0x01000a00ff0477ac */ /* 0x000e620008000a00 */
[----:B------:R-:W-:Y:S02]  /*1b60*/  IMAD.MOV.U32 R6, RZ, RZ, R2 ;  /* 0x000000ffff067224 */ /* 0x000fe400078e0002 */
[----:B------:R-:W-:Y:S02]  /*1b70*/  IMAD.MOV.U32 R7, RZ, RZ, R24 ;  /* 0x000000ffff077224 */ /* 0x000fe400078e0018 */
[----:B------:R-:W2:Y:S01]  /*1b80*/  LDC.64 R8, c[0x4][R8] ;  /* 0x0100000008087b82 */ /* 0x000ea20000000a00 */
[----:B-1----:R-:W-:Y:S02]  /*1b90*/  IMAD.U32 R4, RZ, RZ, UR4 ;  /* 0x00000004ff047e24 */ /* 0x002fe4000f8e00ff */
[----:B------:R-:W-:Y:S01]  /*1ba0*/  IMAD.U32 R5, RZ, RZ, UR5 ;  /* 0x00000005ff057e24 */ /* 0x000fe2000f8e00ff */
[----:B0-----:R-:W0:Y:S02]  /*1bb0*/  F2F.F64.F32 R10, R17 ;  /* 0x00000011000a7310 */ /* 0x001e240000201800 */
[----:B0-2---:R0:W-:Y:S04]  /*1bc0*/  STL.64 [R16], R10 ;  /* 0x0000000a10007387 */ /* 0x0051e80000100a00 */
[----:B------:R-:W-:-:S07]  /*1bd0*/  LEPC R20, `(.L_x_25) ;  /* 0x000000001014794e */ /* 0x000fce0000000000 */
[----:B0-----:R-:W-:Y:S05]  /*1be0*/  CALL.ABS.NOINC R8 ;  /* 0x0000000008007343 */ /* 0x001fea0003c00000 */
.L_x_25:
[----:B------:R-:W-:-:S05]  /*1bf0*/  VIADD R18, R18, 0x4 ;  /* 0x0000000412127836 */ /* 0x000fca0000000000 */
[----:B------:R-:W-:-:S13]  /*1c00*/  ISETP.NE.AND P0, PT, R18, R31, PT ;  /* 0x0000001f1200720c */ /* 0x000fda0003f05270 */
[----:B------:R-:W-:Y:S05]  /*1c10*/  @P0 BRA `(.L_x_26) ;  /* 0xfffffff400380947 */ /* 0x000fea000383ffff */
[----:B------:R-:W-:Y:S05]  /*1c20*/  BSYNC.RECONVERGENT B6 ;  /* 0x0000000000067941 */ /* 0x000fea0003800200 */
.L_x_13:
[----:B------:R-:W-:-:S13]  /*1c30*/  ISETP.NE.AND P0, PT, R23, RZ, PT ;  /* 0x000000ff1700720c */ /* 0x000fda0003f05270 */
[----:B------:R-:W-:Y:S05]  /*1c40*/  @!P0 BRA `(.L_x_11) ;  /* 0x0000000000dc8947 */ /* 0x000fea0003800000 */
[----:B------:R-:W-:-:S07]  /*1c50*/  IMAD.MOV.U32 R16, RZ, RZ, RZ ;  /* 0x000000ffff107224 */ /* 0x000fce00078e00ff */
.L_x_30:
[----:B------:R-:W0:Y:S01]  /*1c60*/  I2F.U32.RP R6, R26 ;  /* 0x0000001a00067306 */ /* 0x000e220000209000 */
[----:B------:R-:W-:Y:S01]  /*1c70*/  IMAD.MOV R3, RZ, RZ, -R26 ;  /* 0x000000ffff037224 */ /* 0x000fe200078e0a1a */
[----:B------:R-:W-:Y:S01]  /*1c80*/  ISETP.NE.U32.AND P1, PT, R26, RZ, PT ;  /* 0x000000ff1a00720c */ /* 0x000fe20003f25070 */
[----:B------:R-:W-:Y:S01]  /*1c90*/  VIADD R16, R16, 0x1 ;  /* 0x0000000110107836 */ /* 0x000fe20000000000 */
[----:B------:R-:W-:Y:S04]  /*1ca0*/  BSSY.RECONVERGENT B6, `(.L_x_27) ;  /* 0x000001b000067945 */ /* 0x000fe80003800200 */
[----:B0-----:R-:W0:Y:S02]  /*1cb0*/  MUFU.RCP R6, R6 ;  /* 0x0000000600067308 */ /* 0x001e240000001000 */
[----:B0-----:R-:W-:-:S06]  /*1cc0*/  IADD3 R4, PT, PT, R6, 0xffffffe, RZ ;  /* 0x0ffffffe06047810 */ /* 0x001fcc0007ffe0ff */
[----:B------:R0:W1:Y:S02]  /*1cd0*/  F2I.FTZ.U32.TRUNC.NTZ R5, R4 ;  /* 0x0000000400057305 */ /* 0x000064000021f000 */
[----:B0-----:R-:W-:Y:S02]  /*1ce0*/  IMAD.MOV.U32 R4, RZ, RZ, RZ ;  /* 0x000000ffff047224 */ /* 0x001fe400078e00ff */
[----:B-1----:R-:W-:-:S04]  /*1cf0*/  IMAD R3, R3, R5, RZ ;  /* 0x0000000503037224 */ /* 0x002fc800078e02ff */
[----:B------:R-:W-:-:S06]  /*1d00*/  IMAD.HI.U32 R0, R5, R3, R4 ;  /* 0x0000000305007227 */ /* 0x000fcc00078e0004 */
[----:B------:R-:W-:-:S04]  /*1d10*/  IMAD.HI.U32 R0, R0, R31, RZ ;  /* 0x0000001f00007227 */ /* 0x000fc800078e00ff */
[----:B------:R-:W-:-:S04]  /*1d20*/  IMAD.MOV R0, RZ, RZ, -R0 ;  /* 0x000000ffff007224 */ /* 0x000fc800078e0a00 */
[----:B------:R-:W-:-:S05]  /*1d30*/  IMAD R3, R26, R0, R31 ;  /* 0x000000001a037224 */ /* 0x000fca00078e021f */
[----:B------:R-:W-:-:S13]  /*1d40*/  ISETP.GE.U32.AND P0, PT, R3, R26, PT ;  /* 0x0000001a0300720c */ /* 0x000fda0003f06070 */
[----:B------:R-:W-:-:S05]  /*1d50*/  @P0 IMAD.IADD R3, R3, 0x1, -R26 ;  /* 0x0000000103030824 */ /* 0x000fca00078e0a1a */
[----:B------:R-:W-:-:S13]  /*1d60*/  ISETP.GE.U32.AND P0, PT, R3, R26, PT ;  /* 0x0000001a0300720c */ /* 0x000fda0003f06070 */
[----:B------:R-:W-:Y:S01]  /*1d70*/  @P0 IMAD.IADD R3, R3, 0x1, -R26 ;  /* 0x0000000103030824 */ /* 0x000fe200078e0a1a */
[----:B------:R-:W-:Y:S02]  /*1d80*/  @!P1 LOP3.LUT R3, RZ, R26, RZ, 0x33, !PT ;  /* 0x0000001aff039212 */ /* 0x000fe400078e33ff */
[----:B------:R-:W-:Y:S02]  /*1d90*/  ISETP.NE.AND P1, PT, R16, R23, PT ;  /* 0x000000171000720c */ /* 0x000fe40003f25270 */
[----:B------:R-:W-:Y:S02]  /*1da0*/  ISETP.NE.AND P0, PT, R3, RZ, PT ;  /* 0x000000ff0300720c */ /* 0x000fe40003f05270 */
[----:B------:R-:W-:-:S11]  /*1db0*/  P2R R17, PR, RZ, 0x2 ;  /* 0x00000002ff117803 */ /* 0x000fd60000000000 */
        /* <DEDUP_REMOVED lines=9> */
.L_x_28:
[----:B------:R-:W-:Y:S05]  /*1e50*/  BSYNC.RECONVERGENT B6 ;  /* 0x0000000000067941 */ /* 0x000fea0003800200 */
.L_x_27:
[----:B------:R-:W0:Y:S01]  /*1e60*/  S2UR UR5, SR_CgaCtaId ;  /* 0x00000000000579c3 */ /* 0x000e220000008800 */
[----:B------:R-:W-:Y:S01]  /*1e70*/  UMOV UR4, 0x400 ;  /* 0x0000040000047882 */ /* 0x000fe20000000000 */
[----:B------:R-:W-:Y:S01]  /*1e80*/  MOV R8, 0x0 ;  /* 0x0000000000087802 */ /* 0x000fe20000000f00 */
[----:B------:R-:W-:Y:S01]  /*1e90*/  UIADD3 UR4, UPT, UPT, UR4, 0x38, URZ ;  /* 0x0000003804047890 */ /* 0x000fe2000fffe0ff */
[----:B------:R-:W-:Y:S02]  /*1ea0*/  IMAD.MOV.U32 R6, RZ, RZ, R2 ;  /* 0x000000ffff067224 */ /* 0x000fe400078e0002 */
[----:B------:R-:W-:Y:S02]  /*1eb0*/  IMAD.MOV.U32 R7, RZ, RZ, R24 ;  /* 0x000000ffff077224 */ /* 0x000fe400078e0018 */
[----:B------:R-:W1:Y:S01]  /*1ec0*/  LDC.64 R8, c[0x4][R8] ;  /* 0x0100000008087b82 */ /* 0x000e620000000a00 */
[----:B0-----:R-:W-:-:S06]  /*1ed0*/  ULEA UR4, UR5, UR4, 0x18 ;  /* 0x0000000405047291 */ /* 0x001fcc000f8ec0ff */
[----:B------:R-:W-:-:S05]  /*1ee0*/  LEA R0, R31, UR4, 0x2 ;  /* 0x000000041f007c11 */ /* 0x000fca000f8e10ff */
[----:B------:R-:W0:Y:S01]  /*1ef0*/  LDCU UR4, c[0x0][0x2f8] ;  /* 0x00005f00ff0477ac */ /* 0x000e220008000800 */
[----:B------:R-:W2:Y:S01]  /*1f00*/  LDS R0, [R0] ;  /* 0x0000000000007984 */ /* 0x000ea20000000800 */
[----:B0-----:R-:W-:Y:S01]  /*1f10*/  VIADD R3, R2, -UR4 ;  /* 0x8000000402037c36 */ /* 0x001fe20008000000 */
[----:B------:R-:W0:Y:S02]  /*1f20*/  LDCU.64 UR4, c[0x4][0x50] ;  /* 0x01000a00ff0477ac */ /* 0x000e240008000a00 */
[----:B0-----:R-:W-:Y:S01]  /*1f30*/  MOV R4, UR4 ;  /* 0x0000000400047c02 */ /* 0x001fe20008000f00 */
[----:B------:R-:W-:Y:S01]  /*1f40*/  IMAD.U32 R5, RZ, RZ, UR5 ;  /* 0x00000005ff057e24 */ /* 0x000fe2000f8e00ff */
[----:B--2---:R-:W0:Y:S02]  /*1f50*/  F2F.F64.F32 R10, R0 ;  /* 0x00000000000a7310 */ /* 0x004e240000201800 */
[----:B01----:R0:W-:Y:S04]  /*1f60*/  STL.64 [R3], R10 ;  /* 0x0000000a03007387 */ /* 0x0031e80000100a00 */
[----:B------:R-:W-:-:S07]  /*1f70*/  LEPC R20, `(.L_x_29) ;  /* 0x000000001014794e */ /* 0x000fce0000000000 */
[----:B0-----:R-:W-:Y:S05]  /*1f80*/  CALL.ABS.NOINC R8 ;  /* 0x0000000008007343 */ /* 0x001fea0003c00000 */
.L_x_29:
[----:B------:R-:W-:Y:S01]  /*1f90*/  ISETP.NE.AND P6, PT, R17, RZ, PT ;  /* 0x000000ff1100720c */ /* 0x000fe20003fc5270 */
[----:B------:R-:W-:-:S12]  /*1fa0*/  VIADD R31, R31, 0x1 ;  /* 0x000000011f1f7836 */ /* 0x000fd80000000000 */
[----:B------:R-:W-:Y:S05]  /*1fb0*/  @P6 BRA `(.L_x_30) ;  /* 0xfffffffc00286947 */ /* 0x000fea000383ffff */
.L_x_11:
[----:B------:R-:W-:Y:S05]  /*1fc0*/  BSYNC.RECONVERGENT B8 ;  /* 0x0000000000087941 */ /* 0x000fea0003800200 */
.L_x_10:
[----:B------:R-:W-:Y:S01]  /*1fd0*/  LOP3.LUT R0, R27, 0xaad26b49, RZ, 0x3c, !PT ;  /* 0xaad26b491b007812 */ /* 0x000fe200078e3cff */
[----:B---3--:R-:W-:Y:S01]  /*1fe0*/  IMAD.MOV.U32 R7, RZ, RZ, -0x75bd8fc ;  /* 0xf8a42704ff077424 */ /* 0x008fe200078e00ff */
[----:B------:R-:W-:Y:S01]  /*1ff0*/  BSSY.RECONVERGENT B0, `(.L_x_31) ;  /* 0x000026f000007945 */ /* 0x000fe20003800200 */
[----:B------:R-:W-:Y:S02]  /*2000*/  IMAD.MOV.U32 R4, RZ, RZ, -0x23270784 ;  /* 0xdcd8f87cff047424 */ /* 0x000fe400078e00ff */
[----:B------:R-:W-:Y:S02]  /*2010*/  IMAD R0, R0, 0x4182bed5, RZ ;  /* 0x4182bed500007824 */ /* 0x000fe400078e02ff */
[----:B------:R-:W-:Y:S02]  /*2020*/  IMAD.IADD R22, R22, 0x1, R19 ;  /* 0x0000000116167824 */ /* 0x000fe400078e0213 */
[C---:B------:R-:W-:Y:S01]  /*2030*/  VIADD R23, R0.reuse, 0x583f19 ;  /* 0x00583f1900177836 */ /* 0x040fe20000000000 */
[C---:B------:R-:W-:Y:S01]  /*2040*/  LOP3.LUT R18, R0.reuse, 0x159a55e5, RZ, 0x3c, !PT ;  /* 0x159a55e500127812 */ /* 0x040fe200078e3cff */
[C---:B----4-:R-:W-:Y:S01]  /*2050*/  VIADD R16, R0.reuse, 0xd9f6dc18 ;  /* 0xd9f6dc1800107836 */ /* 0x050fe20000000000 */
[----:B------:R-:W-:Y:S01]  /*2060*/  IADD3 R17, PT, PT, R0, 0x75bcd15, RZ ;  /* 0x075bcd1500117810 */ /* 0x000fe20007ffe0ff */
[----:B------:R-:W-:-:S02]  /*2070*/  IMAD.MOV.U32 R5, RZ, RZ, R23 ;  /* 0x000000ffff057224 */ /* 0x000fc400078e0017 */
[----:B------:R-:W-:Y:S02]  /*2080*/  IMAD.MOV.U32 R6, RZ, RZ, R18 ;  /* 0x000000ffff067224 */ /* 0x000fe400078e0012 */
[----:B------:R0:W-:Y:S01]  /*2090*/  STL.64 [R1+0x8], R16 ;  /* 0x0000081001007387 */ /* 0x0001e20000100a00 */
[----:B------:R-:W-:Y:S02]  /*20a0*/  IMAD R0, R27, UR40, R22 ;  /* 0x000000281b007c24 */ /* 0x000fe4000f8e0216 */
[----:B------:R-:W-:Y:S01]  /*20b0*/  IMAD.MOV.U32 R19, RZ, RZ, -0x75bd8fc ;  /* 0xf8a42704ff137424 */ /* 0x000fe200078e00ff */
[----:B------:R0:W-:Y:S01]  /*20c0*/  STL.64 [R1+0x10], R6 ;  /* 0x0000100601007387 */ /* 0x0001e20000100a00 */
[----:B------:R-:W-:Y:S01]  /*20d0*/  IMAD.MOV.U32 R22, RZ, RZ, -0x23270784 ;  /* 0xdcd8f87cff167424 */ /* 0x000fe200078e00ff */
[----:B------:R-:W-:Y:S02]  /*20e0*/  ISETP.NE.AND P0, PT, R0, RZ, PT ;  /* 0x000000ff0000720c */ /* 0x000fe40003f05270 */
[----:B------:R0:W-:Y:S11]  /*20f0*/  STL.64 [R1+0x18], R4 ;  /* 0x0000180401007387 */ /* 0x0001f60000100a00 */
[----:B------:R-:W-:Y:S05]  /*2100*/  @!P0 BRA `(.L_x_32) ;  /* 0x0000002400748947 */ /* 0x000fea0003800000 */
[----:B------:R-:W-:Y:S01]  /*2110*/  SHF.R.S32.HI R3, RZ, 0x1f, R0 ;  /* 0x0000001fff037819 */ /* 0x000fe20000011400 */
[----:B------:R-:W-:Y:S02]  /*2120*/  IMAD.MOV.U32 R8, RZ, RZ, RZ ;  /* 0x000000ffff087224 */ /* 0x000fe400078e00ff */
[----:B------:R-:W-:Y:S02]  /*2130*/  IMAD.MOV.U32 R19, RZ, RZ, -0x75bd8fc ;  /* 0xf8a42704ff137424 */ /* 0x000fe400078e00ff */
[----:B------:R-:W-:-:S07]  /*2140*/  IMAD.MOV.U32 R22, RZ, RZ, -0x23270784 ;  /* 0xdcd8f87cff167424 */ /* 0x000fce00078e00ff */
.L_x_47:
[----:B------:R-:W-:Y:S01]  /*2150*/  LOP3.LUT R15, R0, 0x3, RZ, 0xc0, !PT ;  /* 0x00000003000f7812 */ /* 0x000fe200078ec0ff */
[----:B------:R-:W-:Y:S03]  /*2160*/  BSSY.RECONVERGENT B1, `(.L_x_33) ;  /* 0x0000251000017945 */ /* 0x000fe60003800200 */
[----:B------:R-:W-:-:S04]  /*2170*/  ISETP.NE.U32.AND P0, PT, R15, RZ, PT ;  /* 0x000000ff0f00720c */ /* 0x000fc80003f05070 */
[----:B------:R-:W-:-:S13]  /*2180*/  ISETP.NE.AND.EX P0, PT, RZ, RZ, PT, P0 ;  /* 0x000000ffff00720c */ /* 0x000fda0003f05300 */
[----:B--234-:R-:W-:Y:S05]  /*2190*/  @!P0 BRA `(.L_x_34) ;  /* 0x0000002400348947 */ /* 0x01cfea0003800000 */
[----:B0-----:R-:W0:Y:S01]  /*21a0*/  LDC.64 R4, c[0x4][0x8] ;  /* 0x01000200ff047b82 */ /* 0x001e220000000a00 */
[----:B------:R-:W-:Y:S01]  /*21b0*/  BSSY.RECONVERGENT B2, `(.L_x_35) ;  /* 0x00000bc000027945 */ /* 0x000fe20003800200 */
[----:B------:R-:W-:Y:S01]  /*21c0*/  IMAD.MOV.U32 R10, RZ, RZ, RZ ;  /* 0x000000ffff0a7224 */ /* 0x000fe200078e00ff */
[----:B------:R-:W-:Y:S01]  /*21d0*/  CS2R R18, SRZ ;  /* 0x0000000000127805 */ /* 0x000fe2000001ff00 */
[----:B------:R-:W-:Y:S01]  /*21e0*/  IMAD.MOV.U32 R17, RZ, RZ, RZ ;  /* 0x000000ffff117224 */ /* 0x000fe200078e00ff */
[----:B------:R-:W-:Y:S01]  /*21f0*/  CS2R R22, SRZ ;  /* 0x0000000000167805 */ /* 0x000fe2000001ff00 */
[----:B0-----:R-:W-:-:S07]  /*2200*/  IMAD.WIDE.U32 R4, R8, 0xc80, R4 ;  /* 0x00000c8008047825 */ /* 0x001fce00078e0004 */
.L_x_38:
[----:B------:R-:W-:-:S06]  /*2210*/  LEA R9, R10, R25, 0x2 ;  /* 0x000000190a097211 */ /* 0x000fcc00078e10ff */
[----:B------:R-:W5:Y:S01]  /*2220*/  LDL R9, [R9+0x4] ;  /* 0x0000040009097983 */ /* 0x000f620000100800 */
[----:B------:R-:W-:Y:S01]  /*2230*/  BSSY.RECONVERGENT B3, `(.L_x_36) ;  /* 0x00000b0000037945 */ /* 0x000fe20003800200 */
[----:B------:R-:W-:Y:S02]  /*2240*/  IMAD.SHL.U32 R11, R10, 0x20, RZ ;  /* 0x000000200a0b7824 */ /* 0x000fe400078e00ff */
[----:B------:R-:W-:-:S07]  /*2250*/  IMAD.MOV.U32 R12, RZ, RZ, RZ ;  /* 0x000000ffff0c7224 */ /* 0x000fce00078e00ff */
.L_x_37:
[----:B-----5:R-:W-:Y:S01]  /*2260*/  SHF.R.U32.HI R31, RZ, R12, R9 ;  /* 0x0000000cff1f7219 */ /* 0x020fe20000011609 */
[----:B------:R-:W-:-:S03]  /*2270*/  IMAD.IADD R6, R11, 0x1, R12 ;  /* 0x000000010b067824 */ /* 0x000fc600078e020c */
[----:B------:R-:W-:-:S04]  /*2280*/  LOP3.LUT R7, R31, 0x1, RZ, 0xc0, !PT ;  /* 0x000000011f077812 */ /* 0x000fc800078ec0ff */
[----:B------:R-:W-:Y:S01]  /*2290*/  ISETP.NE.U32.AND P0, PT, R7, 0x1, PT ;  /* 0x000000010700780c */ /* 0x000fe20003f05070 */
[----:B------:R-:W-:-:S03]  /*22a0*/  IMAD R7, R6, 0x5, RZ ;  /* 0x0000000506077824 */ /* 0x000fc600078e02ff */
[----:B------:R-:W-:Y:S01]  /*22b0*/  R2P PR, R31, 0x7e ;  /* 0x0000007e1f007804 */ /* 0x000fe20000000000 */
[----:B------:R-:W-:-:S08]  /*22c0*/  IMAD.WIDE.U32 R6, R7, 0x4, R4 ;  /* 0x0000000407067825 */ /* 0x000fd000078e0004 */
[----:B------:R-:W2:Y:S04]  /*22d0*/  @!P0 LDG.E R14, desc[UR36][R6.64+0x10] ;  /* 0x00001024060e8981 */ /* 0x000ea8000c1e1900 */
[----:B------:R-:W3:Y:S04]  /*22e0*/  @P1 LDG.E R20, desc[UR36][R6.64+0x24] ;  /* 0x0000242406141981 */ /* 0x000ee8000c1e1900 */
[----:B------:R-:W4:Y:S04]  /*22f0*/  @P2 LDG.E R26, desc[UR36][R6.64+0x38] ;  /* 0x00003824061a2981 */ /* 0x000f28000c1e1900 */
[----:B------:R-:W4:Y:S04]  /*2300*/  @!P0 LDG.E R13, desc[UR36][R6.64+0x4] ;  /* 0x00000424060d8981 */ /* 0x000f28000c1e1900 */
[----:B------:R-:W4:Y:S04]  /*2310*/  @!P0 LDG.E R21, desc[UR36][R6.64+0xc] ;  /* 0x00000c2406158981 */ /* 0x000f28000c1e1900 */
[----:B------:R-:W4:Y:S04]  /*2320*/  @P3 LDG.E R32, desc[UR36][R6.64+0x4c] ;  /* 0x00004c2406203981 */ /* 0x000f28000c1e1900 */
[----:B------:R-:W4:Y:S04]  /*2330*/  @P2 LDG.E R33, desc[UR36][R6.64+0x2c] ;  /* 0x00002c2406212981 */ /* 0x000f28000c1e1900 */
[----:B------:R-:W4:Y:S04]  /*2340*/  @P4 LDG.E R34, desc[UR36][R6.64+0x60] ;  /* 0x0000602406224981 */ /* 0x000f28000c1e1900 */
[----:B------:R-:W4:Y:S01]  /*2350*/  @P2 LDG.E R35, desc[UR36][R6.64+0x34] ;  /* 0x0000342406232981 */ /* 0x000f22000c1e1900 */
[----:B--2---:R-:W-:-:S03]  /*2360*/  @!P0 LOP3.LUT R23, R23, R14, RZ, 0x3c, !PT ;  /* 0x0000000e17178212 */ /* 0x004fc600078e3cff */
[----:B------:R-:W2:Y:S01]  /*2370*/  @!P0 LDG.E R14, desc[UR36][R6.64] ;  /* 0x00000024060e8981 */ /* 0x000ea2000c1e1900 */
[----:B---3--:R-:W-:-:S03]  /*2380*/  @P1 LOP3.LUT R23, R23, R20, RZ, 0x3c, !PT ;  /* 0x0000001417171212 */ /* 0x008fc600078e3cff */
[----:B------:R-:W3:Y:S01]  /*2390*/  @!P0 LDG.E R20, desc[UR36][R6.64+0x8] ;  /* 0x0000082406148981 */ /* 0x000ee2000c1e1900 */
[----:B----4-:R-:W-:-:S03]  /*23a0*/  @P2 LOP3.LUT R23, R23, R26, RZ, 0x3c, !PT ;  /* 0x0000001a17172212 */ /* 0x010fc600078e3cff */
[----:B------:R-:W4:Y:S01]  /*23b0*/  @P1 LDG.E R26, desc[UR36][R6.64+0x14] ;  /* 0x00001424061a1981 */ /* 0x000f22000c1e1900 */
[----:B------:R-:W-:-:S03]  /*23c0*/  @!P0 LOP3.LUT R18, R18, R13, RZ, 0x3c, !PT ;  /* 0x0000000d12128212 */ /* 0x000fc600078e3cff */
[----:B------:R-:W4:Y:S01]  /*23d0*/  @P1 LDG.E R13, desc[UR36][R6.64+0x18] ;  /* 0x00001824060d1981 */ /* 0x000f22000c1e1900 */
[----:B------:R-:W-:-:S03]  /*23e0*/  @!P0 LOP3.LUT R22, R22, R21, RZ, 0x3c, !PT ;  /* 0x0000001516168212 */ /* 0x000fc600078e3cff */
[----:B------:R-:W4:Y:S01]  /*23f0*/  @P1 LDG.E R21, desc[UR36][R6.64+0x20] ;  /* 0x0000202406151981 */ /* 0x000f22000c1e1900 */
[----:B------:R-:W-:-:S03]  /*2400*/  @P3 LOP3.LUT R23, R23, R32, RZ, 0x3c, !PT ;  /* 0x0000002017173212 */ /* 0x000fc600078e3cff */
[----:B------:R-:W4:Y:S01]  /*2410*/  @P5 LDG.E R32, desc[UR36][R6.64+0x74] ;  /* 0x0000742406205981 */ /* 0x000f22000c1e1900 */
[----:B--2---:R-:W-:-:S03]  /*2420*/  @!P0 LOP3.LUT R17, R17, R14, RZ, 0x3c, !PT ;  /* 0x0000000e11118212 */ /* 0x004fc600078e3cff */
[----:B------:R-:W2:Y:S01]  /*2430*/  @P1 LDG.E R14, desc[UR36][R6.64+0x1c] ;  /* 0x00001c24060e1981 */ /* 0x000ea2000c1e1900 */
[----:B---3--:R-:W-:-:S03]  /*2440*/  @!P0 LOP3.LUT R19, R19, R20, RZ, 0x3c, !PT ;  /* 0x0000001413138212 */ /* 0x008fc600078e3cff */
[----:B------:R-:W3:Y:S01]  /*2450*/  @P2 LDG.E R20, desc[UR36][R6.64+0x28] ;  /* 0x0000282406142981 */ /* 0x000ee2000c1e1900 */
[----:B----4-:R-:W-:-:S03]  /*2460*/  @P1 LOP3.LUT R17, R17, R26, RZ, 0x3c, !PT ;  /* 0x0000001a11111212 */ /* 0x010fc600078e3cff */
[----:B------:R-:W4:Y:S01]  /*2470*/  @P2 LDG.E R26, desc[UR36][R6.64+0x30] ;  /* 0x00003024061a2981 */ /* 0x000f22000c1e1900 */
[----:B------:R-:W-:-:S03]  /*2480*/  @P1 LOP3.LUT R18, R18, R13, RZ, 0x3c, !PT ;  /* 0x0000000d12121212 */ /* 0x000fc600078e3cff */
[----:B------:R-:W4:Y:S01]  /*2490*/  @P3 LDG.E R13, desc[UR36][R6.64+0x40] ;  /* 0x00004024060d3981 */ /* 0x000f22000c1e1900 */
[----:B------:R-:W-:Y:S02]  /*24a0*/  @P1 LOP3.LUT R22, R22, R21, RZ, 0x3c, !PT ;  /* 0x0000001516161212 */ /* 0x000fe400078e3cff */
[----:B------:R-:W-:Y:S01]  /*24b0*/  @P2 LOP3.LUT R18, R18, R33, RZ, 0x3c, !PT ;  /* 0x0000002112122212 */ /* 0x000fe200078e3cff */
[----:B------:R-:W4:Y:S04]  /*24c0*/  @P3 LDG.E R21, desc[UR36][R6.64+0x48] ;  /* 0x0000482406153981 */ /* 0x000f28000c1e1900 */
[----:B------:R-:W4:Y:S01]  /*24d0*/  @P4 LDG.E R33, desc[UR36][R6.64+0x54] ;  /* 0x0000542406214981 */ /* 0x000f22000c1e1900 */
[----:B--2---:R-:W-:-:S03]  /*24e0*/  @P1 LOP3.LUT R19, R19, R14, RZ, 0x3c, !PT ;  /* 0x0000000e13131212 */ /* 0x004fc600078e3cff */
[----:B------:R-:W2:Y:S01]  /*24f0*/  @P3 LDG.E R14, desc[UR36][R6.64+0x3c] ;  /* 0x00003c24060e3981 */ /* 0x000ea2000c1e1900 */
[----:B---3--:R-:W-:-:S03]  /*2500*/  @P2 LOP3.LUT R17, R17, R20, RZ, 0x3c, !PT ;  /* 0x0000001411112212 */ /* 0x008fc600078e3cff */
[----:B------:R-:W3:Y:S01]  /*2510*/  @P3 LDG.E R20, desc[UR36][R6.64+0x44] ;  /* 0x0000442406143981 */ /* 0x000ee2000c1e1900 */
[----:B----4-:R-:W-:-:S03]  /*2520*/  @P2 LOP3.LUT R19, R19, R26, RZ, 0x3c, !PT ;  /* 0x0000001a13132212 */ /* 0x010fc600078e3cff */
[----:B------:R-:W4:Y:S01]  /*2530*/  @P4 LDG.E R26, desc[UR36][R6.64+0x50] ;  /* 0x00005024061a4981 */ /* 0x000f22000c1e1900 */
[----:B------:R-:W-:Y:S02]  /*2540*/  @P4 LOP3.LUT R23, R23, R34, RZ, 0x3c, !PT ;  /* 0x0000002217174212 */ /* 0x000fe400078e3cff */
[----:B------:R-:W-:Y:S01]  /*2550*/  @P2 LOP3.LUT R22, R22, R35, RZ, 0x3c, !PT ;  /* 0x0000002316162212 */ /* 0x000fe200078e3cff */
[----:B------:R-:W4:Y:S01]  /*2560*/  @P6 LDG.E R34, desc[UR36][R6.64+0x88] ;  /* 0x0000882406226981 */ /* 0x000f22000c1e1900 */
[----:B------:R-:W-:Y:S02]  /*2570*/  @P5 LOP3.LUT R23, R23, R32, RZ, 0x3c, !PT ;  /* 0x0000002017175212 */ /* 0x000fe400078e3cff */
[----:B------:R-:W-:Y:S01]  /*2580*/  @P3 LOP3.LUT R18, R18, R13, RZ, 0x3c, !PT ;  /* 0x0000000d12123212 */ /* 0x000fe200078e3cff */
[----:B------:R-:W4:Y:S01]  /*2590*/  @P4 LDG.E R32, desc[UR36][R6.64+0x58] ;  /* 0x0000582406204981 */ /* 0x000f22000c1e1900 */
[----:B------:R-:W-:-:S03]  /*25a0*/  @P3 LOP3.LUT R22, R22, R21, RZ, 0x3c, !PT ;  /* 0x0000001516163212 */ /* 0x000fc600078e3cff */
[----:B------:R-:W4:Y:S01]  /*25b0*/  @P4 LDG.E R13, desc[UR36][R6.64+0x5c] ;  /* 0x00005c24060d4981 */ /* 0x000f22000c1e1900 */
[----:B------:R-:W-:-:S03]  /*25c0*/  @P4 LOP3.LUT R18, R18, R33, RZ, 0x3c, !PT ;  /* 0x0000002112124212 */ /* 0x000fc600078e3cff */
[----:B------:R-:W4:Y:S04]  /*25d0*/  @P5 LDG.E R21, desc[UR36][R6.64+0x68] ;  /* 0x0000682406155981 */ /* 0x000f28000c1e1900 */
[----:B------:R-:W4:Y:S01]  /*25e0*/  @P5 LDG.E R33, desc[UR36][R6.64+0x70] ;  /* 0x0000702406215981 */ /* 0x000f22000c1e1900 */
[----:B------:R-:W-:-:S03]  /*25f0*/  LOP3.LUT P0, RZ, R31, 0x80, RZ, 0xc0, !PT ;  /* 0x000000801fff7812 */ /* 0x000fc6000780c0ff */
[----:B------:R-:W4:Y:S01]  /*2600*/  @P6 LDG.E R35, desc[UR36][R6.64+0x7c] ;  /* 0x00007c2406236981 */ /* 0x000f22000c1e1900 */
[----:B--2---:R-:W-:-:S03]  /*2610*/  @P3 LOP3.LUT R17, R17, R14, RZ, 0x3c, !PT ;  /* 0x0000000e11113212 */ /* 0x004fc600078e3cff */
[----:B------:R-:W2:Y:S01]  /*2620*/  @P5 LDG.E R14, desc[UR36][R6.64+0x64] ;  /* 0x00006424060e5981 */ /* 0x000ea2000c1e1900 */
[----:B---3--:R-:W-:-:S03]  /*2630*/  @P3 LOP3.LUT R19, R19, R20, RZ, 0x3c, !PT ;  /* 0x0000001413133212 */ /* 0x008fc600078e3cff */
[----:B------:R-:W3:Y:S01]  /*2640*/  @P5 LDG.E R20, desc[UR36][R6.64+0x6c] ;  /* 0x00006c2406145981 */ /* 0x000ee2000c1e1900 */
[----:B----4-:R-:W-:-:S03]  /*2650*/  @P4 LOP3.LUT R17, R17, R26, RZ, 0x3c, !PT ;  /* 0x0000001a11114212 */ /* 0x010fc600078e3cff */
[----:B------:R-:W4:Y:S01]  /*2660*/  @P6 LDG.E R26, desc[UR36][R6.64+0x78] ;  /* 0x00007824061a6981 */ /* 0x000f22000c1e1900 */
[----:B------:R-:W-:-:S03]  /*2670*/  @P4 LOP3.LUT R19, R19, R32, RZ, 0x3c, !PT ;  /* 0x0000002013134212 */ /* 0x000fc600078e3cff */
[----:B------:R-:W4:Y:S01]  /*2680*/  @P0 LDG.E R32, desc[UR36][R6.64+0x9c] ;  /* 0x00009c2406200981 */ /* 0x000f22000c1e1900 */
[----:B------:R-:W-:-:S03]  /*2690*/  @P4 LOP3.LUT R22, R22, R13, RZ, 0x3c, !PT ;  /* 0x0000000d16164212 */ /* 0x000fc600078e3cff */
[----:B------:R-:W4:Y:S01]  /*26a0*/  @P6 LDG.E R13, desc[UR36][R6.64+0x84] ;  /* 0x00008424060d6981 */ /* 0x000f22000c1e1900 */
[----:B------:R-:W-:-:S03]  /*26b0*/  @P5 LOP3.LUT R18, R18, R21, RZ, 0x3c, !PT ;  /* 0x0000001512125212 */ /* 0x000fc600078e3cff */
[----:B------:R-:W4:Y:S01]  /*26c0*/  @P0 LDG.E R21, desc[UR36][R6.64+0x90] ;  /* 0x0000902406150981 */ /* 0x000f22000c1e1900 */
[----:B------:R-:W-:-:S03]  /*26d0*/  @P5 LOP3.LUT R22, R22, R33, RZ, 0x3c, !PT ;  /* 0x0000002116165212 */ /* 0x000fc600078e3cff */
        /* <DEDUP_REMOVED lines=8> */
[----:B------:R-:W-:Y:S02]  /*2760*/  @P6 LOP3.LUT R18, R18, R35, RZ, 0x3c, !PT ;  /* 0x0000002312126212 */ /* 0x000fe400078e3cff */
[----:B------:R-:W-:Y:S02]  /*2770*/  @P0 LOP3.LUT R23, R23, R32, RZ, 0x3c, !PT ;  /* 0x0000002017170212 */ /* 0x000fe400078e3cff */
[----:B------:R-:W-:Y:S02]  /*2780*/  @P6 LOP3.LUT R22, R22, R13, RZ, 0x3c, !PT ;  /* 0x0000000d16166212 */ /* 0x000fe400078e3cff */
[----:B------:R-:W-:Y:S02]  /*2790*/  @P0 LOP3.LUT R18, R18, R21, RZ, 0x3c, !PT ;  /* 0x0000001512120212 */ /* 0x000fe400078e3cff */
[----:B------:R-:W-:-:S02]  /*27a0*/  @P0 LOP3.LUT R22, R22, R33, RZ, 0x3c, !PT ;  /* 0x0000002116160212 */ /* 0x000fc400078e3cff */
[----:B--2---:R-:W-:Y:S02]  /*27b0*/  @P6 LOP3.LUT R19, R19, R14, RZ, 0x3c, !PT ;  /* 0x0000000e13136212 */ /* 0x004fe400078e3cff */
[----:B---3--:R-:W-:Y:S02]  /*27c0*/  @P0 LOP3.LUT R17, R17, R20, RZ, 0x3c, !PT ;  /* 0x0000001411110212 */ /* 0x008fe400078e3cff */
[----:B----4-:R-:W-:Y:S02]  /*27d0*/  @P0 LOP3.LUT R19, R19, R26, RZ, 0x3c, !PT ;  /* 0x0000001a13130212 */ /* 0x010fe400078e3cff */
[----:B------:R-:W-:-:S13]  /*27e0*/  R2P PR, R31.B1, 0x7f ;  /* 0x0000007f1f007804 */ /* 0x000fda0000001000 */
[----:B------:R-:W2:Y:S04]  /*27f0*/  @P0 LDG.E R20, desc[UR36][R6.64+0xa8] ;  /* 0x0000a82406140981 */ /* 0x000ea8000c1e1900 */
[----:B------:R-:W3:Y:S04]  /*2800*/  @P0 LDG.E R26, desc[UR36][R6.64+0xb0] ;  /* 0x0000b024061a0981 */ /* 0x000ee8000c1e1900 */
[----:B------:R-:W4:Y:S04]  /*2810*/  @P0 LDG.E R14, desc[UR36][R6.64+0xa0] ;  /* 0x0000a024060e0981 */ /* 0x000f28000c1e1900 */
[----:B------:R-:W4:Y:S04]  /*2820*/  @P0 LDG.E R21, desc[UR36][R6.64+0xa4] ;  /* 0x0000a42406150981 */ /* 0x000f28000c1e1900 */
[----:B------:R-:W4:Y:S04]  /*2830*/  @P0 LDG.E R33, desc[UR36][R6.64+0xac] ;  /* 0x0000ac2406210981 */ /* 0x000f28000c1e1900 */
[----:B------:R-:W4:Y:S04]  /*2840*/  @P1 LDG.E R32, desc[UR36][R6.64+0xb4] ;  /* 0x0000b42406201981 */ /* 0x000f28000c1e1900 */
        /* <DEDUP_REMOVED lines=10> */
[----:B------:R-:W-:Y:S02]  /*28f0*/  @P0 LOP3.LUT R22, R22, R33, RZ, 0x3c, !PT ;  /* 0x0000002116160212 */ /* 0x000fe400078e3cff */
[----:B------:R-:W-:Y:S01]  /*2900*/  LOP3.LUT P0, RZ, R31, 0x8000, RZ, 0xc0, !PT ;  /* 0x000080001fff7812 */ /* 0x000fe2000780c0ff */
[----:B------:R-:W4:Y:S01]  /*2910*/  @P2 LDG.E R33, desc[UR36][R6.64+0xd4] ;  /* 0x0000d42406212981 */ /* 0x000f22000c1e1900 */
[----:B------:R-:W-:-:S03]  /*2920*/  @P1 LOP3.LUT R17, R17, R32, RZ, 0x3c, !PT ;  /* 0x0000002011111212 */ /* 0x000fc600078e3cff */
[----:B------:R-:W4:Y:S04]  /*2930*/  @P2 LDG.E R32, desc[UR36][R6.64+0xc8] ;  /* 0x0000c82406202981 */ /* 0x000f28000c1e1900 */
        /* <DEDUP_REMOVED lines=51> */
[----:B------:R-:W-:-:S05]  /*2c70*/  VIADD R12, R12, 0x10 ;  /* 0x000000100c0c7836 */ /* 0x000fca0000000000 */
[----:B------:R-:W-:Y:S02]  /*2c80*/  ISETP.NE.AND P1, PT, R12, 0x20, PT ;  /* 0x000000200c00780c */ /* 0x000fe40003f25270 */
[----:B------:R-:W-:Y:S02]  /*2c90*/  @P6 LOP3.LUT R18, R18, R13, RZ, 0x3c, !PT ;  /* 0x0000000d12126212 */ /* 0x000fe400078e3cff */
[----:B--2---:R-:W-:Y:S02]  /*2ca0*/  @P6 LOP3.LUT R23, R23, R20, RZ, 0x3c, !PT ;  /* 0x0000001417176212 */ /* 0x004fe400078e3cff */
[----:B---3--:R-:W-:Y:S02]  /*2cb0*/  @P0 LOP3.LUT R17, R17, R26, RZ, 0x3c, !PT ;  /* 0x0000001a11110212 */ /* 0x008fe400078e3cff */
[----:B----4-:R-:W-:Y:S02]  /*2cc0*/  @P6 LOP3.LUT R19, R19, R14, RZ, 0x3c, !PT ;  /* 0x0000000e13136212 */ /* 0x010fe400078e3cff */
[----:B------:R-:W-:-:S02]  /*2cd0*/  @P6 LOP3.LUT R22, R22, R21, RZ, 0x3c, !PT ;  /* 0x0000001516166212 */ /* 0x000fc400078e3cff */
[----:B------:R-:W-:Y:S02]  /*2ce0*/  @P0 LOP3.LUT R23, R23, R34, RZ, 0x3c, !PT ;  /* 0x0000002217170212 */ /* 0x000fe400078e3cff */
[----:B------:R-:W-:Y:S02]  /*2cf0*/  @P0 LOP3.LUT R22, R22, R33, RZ, 0x3c, !PT ;  /* 0x0000002116160212 */ /* 0x000fe400078e3cff */
[----:B------:R-:W-:Y:S02]  /*2d00*/  @P0 LOP3.LUT R19, R19, R32, RZ, 0x3c, !PT ;  /* 0x0000002013130212 */ /* 0x000fe400078e3cff */
[----:B------:R-:W-:Y:S01]  /*2d10*/  @P0 LOP3.LUT R18, R18, R31, RZ, 0x3c, !PT ;  /* 0x0000001f12120212 */ /* 0x000fe200078e3cff */
[----:B------:R-:W-:Y:S06]  /*2d20*/  @P1 BRA `(.L_x_37) ;  /* 0xfffffff4004c1947 */ /* 0x000fec000383ffff */
[----:B------:R-:W-:Y:S05]  /*2d30*/  BSYNC.RECONVERGENT B3 ;  /* 0x0000000000037941 */ /* 0x000fea0003800200 */
.L_x_36:
[----:B------:R-:W-:-:S05]  /*2d40*/  VIADD R10, R10, 0x1 ;  /* 0x000000010a0a7836 */ /* 0x000fca0000000000 */
[----:B------:R-:W-:-:S13]  /*2d50*/  ISETP.NE.AND P0, PT, R10, 0x5, PT ;  /* 0x000000050a00780c */ /* 0x000fda0003f05270 */
[----:B------:R-:W-:Y:S05]  /*2d60*/  @P0 BRA `(.L_x_38) ;  /* 0xfffffff400280947 */ /* 0x000fea000383ffff */
[----:B------:R-:W-:Y:S05]  /*2d70*/  BSYNC.RECONVERGENT B2 ;  /* 0x0000000000027941 */ /* 0x000fea0003800200 */
.L_x_35:
[----:B------:R2:W-:Y:S01]  /*2d80*/  STL [R1+0xc], R17 ;  /* 0x00000c1101007387 */ /* 0x0005e20000100800 */
[----:B------:R-:W-:-:S03]  /*2d90*/  ISETP.NE.U32.AND P0, PT, R15, 0x1, PT ;  /* 0x000000010f00780c */ /* 0x000fc60003f05070 */
[----:B------:R2:W-:Y:S01]  /*2da0*/  STL.64 [R1+0x10], R18 ;  /* 0x0000101201007387 */ /* 0x0005e20000100a00 */
[----:B------:R-:W-:-:S03]  /*2db0*/  ISETP.NE.AND.EX P0, PT, RZ, RZ, PT, P0 ;  /* 0x000000ffff00720c */ /* 0x000fc60003f05300 */
[----:B------:R2:W-:Y:S10]  /*2dc0*/  STL.64 [R1+0x18], R22 ;  /* 0x0000181601007387 */ /* 0x0005f40000100a00 */
[----:B------:R-:W-:Y:S05]  /*2dd0*/  @!P0 BRA `(.L_x_34) ;  /* 0x0000001800248947 */ /* 0x000fea0003800000 */
[----:B------:R-:W-:Y:S01]  /*2de0*/  UMOV UR4, URZ ;  /* 0x000000ff00047c82 */ /* 0x000fe20008000000 */
[----:B------:R-:W-:Y:S01]  /*2df0*/  UMOV UR5, URZ ;  /* 0x000000ff00057c82 */ /* 0x000fe20008000000 */
[----:B------:R-:W-:Y:S01]  /*2e00*/  BSSY.RECONVERGENT B2, `(.L_x_39) ;  /* 0x00000bd000027945 */ /* 0x000fe20003800200 */
[----:B------:R-:W-:Y:S01]  /*2e10*/  IMAD.MOV.U32 R10, RZ, RZ, RZ ;  /* 0x000000ffff0a7224 */ /* 0x000fe200078e00ff */
[----:B--2---:R-:W-:Y:S01]  /*2e20*/  MOV R22, UR4 ;  /* 0x0000000400167c02 */ /* 0x004fe20008000f00 */
[----:B------:R-:W-:Y:S02]  /*2e30*/  IMAD.MOV.U32 R17, RZ, RZ, RZ ;  /* 0x000000ffff117224 */ /* 0x000fe400078e00ff */
[----:B------:R-:W-:Y:S02]  /*2e40*/  IMAD.U32 R18, RZ, RZ, UR4 ;  /* 0x00000004ff127e24 */ /* 0x000fe4000f8e00ff */
[----:B------:R-:W-:Y:S02]  /*2e50*/  IMAD.U32 R19, RZ, RZ, UR5 ;  /* 0x00000005ff137e24 */ /* 0x000fe4000f8e00ff */
[----:B------:R-:W-:-:S07]  /*2e60*/  IMAD.U32 R23, RZ, RZ, UR5 ;  /* 0x00000005ff177e24 */ /* 0x000fce000f8e00ff */
.L_x_42:
[----:B------:R-:W-:-:S06]  /*2e70*/  IMAD R9, R10, 0x4, R25 ;  /* 0x000000040a097824 */ /* 0x000fcc00078e0219 */
[----:B------:R-:W5:Y:S01]  /*2e80*/  LDL R9, [R9+0x4] ;  /* 0x0000040009097983 */ /* 0x000f620000100800 */
[----:B------:R-:W-:Y:S01]  /*2e90*/  BSSY.RECONVERGENT B3, `(.L_x_40) ;  /* 0x00000b0000037945 */ /* 0x000fe20003800200 */
[----:B------:R-:W-:Y:S02]  /*2ea0*/  IMAD.SHL.U32 R11, R10, 0x20, RZ ;  /* 0x000000200a0b7824 */ /* 0x000fe400078e00ff */
[----:B------:R-:W-:-:S07]  /*2eb0*/  IMAD.MOV.U32 R12, RZ, RZ, RZ ;  /* 0x000000ffff0c7224 */ /* 0x000fce00078e00ff */
.L_x_41:
        /* <DEDUP_REMOVED lines=174> */
.L_x_40:
[----:B------:R-:W-:-:S05]  /*39a0*/  VIADD R10, R10, 0x1 ;  /* 0x000000010a0a7836 */ /* 0x000fca0000000000 */
[----:B------:R-:W-:-:S13]  /*39b0*/  ISETP.NE.AND P0, PT, R10, 0x5, PT ;  /* 0x000000050a00780c */ /* 0x000fda0003f05270 */
[----:B------:R-:W-:Y:S05]  /*39c0*/  @P0 BRA `(.L_x_42) ;  /* 0xfffffff400280947 */ /* 0x000fea000383ffff */
[----:B------:R-:W-:Y:S05]  /*39d0*/  BSYNC.RECONVERGENT B2 ;  /* 0x0000000000027941 */ /* 0x000fea0003800200 */
.L_x_39:
[----:B------:R3:W-:Y:S01]  /*39e0*/  STL [R1+0xc], R17 ;  /* 0x00000c1101007387 */ /* 0x0007e20000100800 */
[----:B------:R-:W-:-:S03]  /*39f0*/  ISETP.NE.U32.AND P0, PT, R15, 0x3, PT ;  /* 0x000000030f00780c */ /* 0x000fc60003f05070 */
[----:B------:R3:W-:Y:S01]  /*3a00*/  STL.64 [R1+0x10], R18 ;  /* 0x0000101201007387 */ /* 0x0007e20000100a00 */
[----:B------:R-:W-:-:S03]  /*3a10*/  ISETP.NE.AND.EX P0, PT, RZ, RZ, PT, P0 ;  /* 0x000000ffff00720c */ /* 0x000fc60003f05300 */
[----:B------:R3:W-:Y:S10]  /*3a20*/  STL.64 [R1+0x18], R22 ;  /* 0x0000181601007387 */ /* 0x0007f40000100a00 */
[----:B------:R-:W-:Y:S05]  /*3a30*/  @P0 BRA `(.L_x_34) ;  /* 0x0000000c000c0947 */ /* 0x000fea0003800000 */
[----:B------:R-:W-:Y:S01]  /*3a40*/  UMOV UR4, URZ ;  /* 0x000000ff00047c82 */ /* 0x000fe20008000000 */
[----:B------:R-:W-:Y:S01]  /*3a50*/  UMOV UR5, URZ ;  /* 0x000000ff00057c82 */ /* 0x000fe20008000000 */
[----:B------:R-:W-:Y:S01]  /*3a60*/  BSSY.RECONVERGENT B2, `(.L_x_43) ;  /* 0x00000bd000027945 */ /* 0x000fe20003800200 */
[----:B------:R-:W-:Y:S01]  /*3a70*/  IMAD.MOV.U32 R10, RZ, RZ, RZ ;  /* 0x000000ffff0a7224 */ /* 0x000fe200078e00ff */
[----:B---3--:R-:W-:Y:S01]  /*3a80*/  MOV R18, UR4 ;  /* 0x0000000400127c02 */ /* 0x008fe20008000f00 */
[----:B------:R-:W-:Y:S02]  /*3a90*/  IMAD.MOV.U32 R17, RZ, RZ, RZ ;  /* 0x000000ffff117224 */ /* 0x000fe400078e00ff */
[----:B------:R-:W-:Y:S02]  /*3aa0*/  IMAD.U32 R19, RZ, RZ, UR5 ;  /* 0x00000005ff137e24 */ /* 0x000fe4000f8e00ff */
[----:B------:R-:W-:Y:S02]  /*3ab0*/  IMAD.U32 R22, RZ, RZ, UR4 ;  /* 0x00000004ff167e24 */ /* 0x000fe4000f8e00ff */
[----:B------:R-:W-:-:S07]  /*3ac0*/  IMAD.U32 R23, RZ, RZ, UR5 ;  /* 0x00000005ff177e24 */ /* 0x000fce000f8e00ff */
.L_x_46:
[----:B------:R-:W-:-:S06]  /*3ad0*/  IMAD R9, R10, 0x4, R25 ;  /* 0x000000040a097824 */ /* 0x000fcc00078e0219 */
[----:B------:R-:W5:Y:S01]  /*3ae0*/  LDL R9, [R9+0x4] ;  /* 0x0000040009097983 */ /* 0x000f620000100800 */
[----:B------:R-:W-:Y:S01]  /*3af0*/  BSSY.RECONVERGENT B3, `(.L_x_44) ;  /* 0x00000b0000037945 */ /* 0x000fe20003800200 */
[----:B------:R-:W-:Y:S02]  /*3b00*/  IMAD.SHL.U32 R11, R10, 0x20, RZ ;  /* 0x000000200a0b7824 */ /* 0x000fe400078e00ff */
[----:B------:R-:W-:-:S07]  /*3b10*/  IMAD.MOV.U32 R12, RZ, RZ, RZ ;  /* 0x000000ffff0c7224 */ /* 0x000fce00078e00ff */
.L_x_45:
        /* <DEDUP_REMOVED lines=10> */
[----:B------:R-:W4:Y:S04]  /*3bc0*/  @P3 LDG.E R34, desc[UR36][R6.64+0x4c] ;  /* 0x00004c2406223981 */ /* 0x000f28000c1e1900 */
[----:B------:R-:W4:Y:S04]  /*3bd0*/  @P4 LDG.E R15, desc[UR36][R6.64+0x60] ;  /* 0x00006024060f4981 */ /* 0x000f28000c1e1900 */
[----:B------:R-:W4:Y:S04]  /*3be0*/  @!P0 LDG.E R14, desc[UR36][R6.64] ;  /* 0x00000024060e8981 */ /* 0x000f28000c1e1900 */
[----:B------:R-:W4:Y:S04]  /*3bf0*/  @!P0 LDG.E R13, desc[UR36][R6.64+0x4] ;  /* 0x00000424060d8981 */ /* 0x000f28000c1e1900 */
[----:B------:R-:W4:Y:S04]  /*3c00*/  @P5 LDG.E R31, desc[UR36][R6.64+0x74] ;  /* 0x00007424061f5981 */ /* 0x000f28000c1e1900 */
[----:B------:R-:W4:Y:S01]  /*3c10*/  @P3 LDG.E R33, desc[UR36][R6.64+0x48] ;  /* 0x0000482406213981 */ /* 0x000f22000c1e1900 */
[----:B--2---:R-:W-:-:S03]  /*3c20*/  @!P0 LOP3.LUT R23, R23, R20, RZ, 0x3c, !PT ;  /* 0x0000001417178212 */ /* 0x004fc600078e3cff */
[----:B------:R-:W2:Y:S01]  /*3c30*/  @P1 LDG.E R20, desc[UR36][R6.64+0x14] ;  /* 0x0000142406141981 */ /* 0x000ea2000c1e1900 */
[----:B---3--:R-:W-:-:S03]  /*3c40*/  @P1 LOP3.LUT R23, R23, R26, RZ, 0x3c, !PT ;  /* 0x0000001a17171212 */ /* 0x008fc600078e3cff */
[----:B------:R-:W3:Y:S01]  /*3c50*/  @P1 LDG.E R26, desc[UR36][R6.64+0x1c] ;  /* 0x00001c24061a1981 */ /* 0x000ee2000c1e1900 */
[----:B----4-:R-:W-:-:S03]  /*3c60*/  @P2 LOP3.LUT R23, R23, R32, RZ, 0x3c, !PT ;  /* 0x0000002017172212 */ /* 0x010fc600078e3cff */
[----:B------:R-:W4:Y:S01]  /*3c70*/  @P2 LDG.E R32, desc[UR36][R6.64+0x28] ;  /* 0x0000282406202981 */ /* 0x000f22000c1e1900 */
[----:B------:R-:W-:-:S03]  /*3c80*/  @P3 LOP3.LUT R23, R23, R34, RZ, 0x3c, !PT ;  /* 0x0000002217173212 */ /* 0x000fc600078e3cff */
[----:B------:R-:W3:Y:S01]  /*3c90*/  @P6 LDG.E R34, desc[UR36][R6.64+0x88] ;  /* 0x0000882406226981 */ /* 0x000ee2000c1e1900 */
[----:B------:R-:W-:-:S03]  /*3ca0*/  @P4 LOP3.LUT R23, R23, R15, RZ, 0x3c, !PT ;  /* 0x0000000f17174212 */ /* 0x000fc600078e3cff */
[----:B------:R-:W3:Y:S01]  /*3cb0*/  @P1 LDG.E R15, desc[UR36][R6.64+0x18] ;  /* 0x00001824060f1981 */ /* 0x000ee2000c1e1900 */
[----:B------:R-:W-:-:S03]  /*3cc0*/  @!P0 LOP3.LUT R17, R17, R14, RZ, 0x3c, !PT ;  /* 0x0000000e11118212 */ /* 0x000fc600078e3cff */
[----:B------:R-:W3:Y:S01]  /*3cd0*/  @!P0 LDG.E R14, desc[UR36][R6.64+0x8] ;  /* 0x00000824060e8981 */ /* 0x000ee2000c1e1900 */
[----:B------:R-:W-:-:S03]  /*3ce0*/  @!P0 LOP3.LUT R18, R18, R13, RZ, 0x3c, !PT ;  /* 0x0000000d12128212 */ /* 0x000fc600078e3cff */
[----:B------:R-:W3:Y:S01]  /*3cf0*/  @!P0 LDG.E R13, desc[UR36][R6.64+0xc] ;  /* 0x00000c24060d8981 */ /* 0x000ee2000c1e1900 */
[----:B------:R-:W-:-:S03]  /*3d00*/  @P5 LOP3.LUT R23, R23, R31, RZ, 0x3c, !PT ;  /* 0x0000001f17175212 */ /* 0x000fc600078e3cff */
[----:B------:R-:W3:Y:S01]  /*3d10*/  @P1 LDG.E R31, desc[UR36][R6.64+0x20] ;  /* 0x00002024061f1981 */ /* 0x000ee2000c1e1900 */
[----:B--2---:R-:W-:-:S03]  /*3d20*/  @P1 LOP3.LUT R17, R17, R20, RZ, 0x3c, !PT ;  /* 0x0000001411111212 */ /* 0x004fc600078e3cff */
[----:B------:R-:W2:Y:S01]  /*3d30*/  @P3 LDG.E R20, desc[UR36][R6.64+0x3c] ;  /* 0x00003c2406143981 */ /* 0x000ea2000c1e1900 */
[----:B----4-:R-:W-:-:S03]  /*3d40*/  @P2 LOP3.LUT R17, R17, R32, RZ, 0x3c, !PT ;  /* 0x0000002011112212 */ /* 0x010fc600078e3cff */
[----:B------:R-:W4:Y:S01]  /*3d50*/  @P4 LDG.E R32, desc[UR36][R6.64+0x50] ;  /* 0x0000502406204981 */ /* 0x000f22000c1e1900 */
[----:B---3--:R-:W-:-:S03]  /*3d60*/  @P1 LOP3.LUT R18, R18, R15, RZ, 0x3c, !PT ;  /* 0x0000000f12121212 */ /* 0x008fc600078e3cff */
[----:B------:R-:W3:Y:S01]  /*3d70*/  @P2 LDG.E R15, desc[UR36][R6.64+0x34] ;  /* 0x00003424060f2981 */ /* 0x000ee2000c1e1900 */
[----:B------:R-:W-:-:S03]  /*3d80*/  @!P0 LOP3.LUT R19, R19, R14, RZ, 0x3c, !PT ;  /* 0x0000000e13138212 */ /* 0x000fc600078e3cff */
[----:B------:R-:W3:Y:S01]  /*3d90*/  @P2 LDG.E R14, desc[UR36][R6.64+0x30] ;  /* 0x00003024060e2981 */ /* 0x000ee2000c1e1900 */
[----:B------:R-:W-:-:S03]  /*3da0*/  @!P0 LOP3.LUT R22, R22, R13, RZ, 0x3c, !PT ;  /* 0x0000000d16168212 */ /* 0x000fc600078e3cff */
[----:B------:R-:W3:Y:S01]  /*3db0*/  @P2 LDG.E R13, desc[UR36][R6.64+0x2c] ;  /* 0x00002c24060d2981 */ /* 0x000ee2000c1e1900 */
[----:B------:R-:W-:Y:S02]  /*3dc0*/  @P1 LOP3.LUT R19, R19, R26, RZ, 0x3c, !PT ;  /* 0x0000001a13131212 */ /* 0x000fe400078e3cff */
[----:B------:R-:W-:Y:S01]  /*3dd0*/  @P1 LOP3.LUT R22, R22, R31, RZ, 0x3c, !PT ;  /* 0x0000001f16161212 */ /* 0x000fe200078e3cff */
[----:B------:R-:W3:Y:S04]  /*3de0*/  @P3 LDG.E R26, desc[UR36][R6.64+0x44] ;  /* 0x00004424061a3981 */ /* 0x000ee8000c1e1900 */
[----:B------:R-:W3:Y:S01]  /*3df0*/  @P3 LDG.E R31, desc[UR36][R6.64+0x40] ;  /* 0x00004024061f3981 */ /* 0x000ee2000c1e1900 */
[----:B--2---:R-:W-:-:S03]  /*3e00*/  @P3 LOP3.LUT R17, R17, R20, RZ, 0x3c, !PT ;  /* 0x0000001411113212 */ /* 0x004fc600078e3cff */
[----:B------:R-:W2:Y:S01]  /*3e10*/  @P5 LDG.E R20, desc[UR36][R6.64+0x64] ;  /* 0x0000642406145981 */ /* 0x000ea2000c1e1900 */
[----:B----4-:R-:W-:-:S03]  /*3e20*/  @P4 LOP3.LUT R17, R17, R32, RZ, 0x3c, !PT ;  /* 0x0000002011114212 */ /* 0x010fc600078e3cff */
[----:B------:R-:W4:Y:S01]  /*3e30*/  @P6 LDG.E R32, desc[UR36][R6.64+0x78] ;  /* 0x0000782406206981 */ /* 0x000f22000c1e1900 */
[----:B---3--:R-:W-:-:S03]  /*3e40*/  @P2 LOP3.LUT R22, R22, R15, RZ, 0x3c, !PT ;  /* 0x0000000f16162212 */ /* 0x008fc600078e3cff */
[----:B------:R-:W3:Y:S01]  /*3e50*/  @P4 LDG.E R15, desc[UR36][R6.64+0x5c] ;  /* 0x00005c24060f4981 */ /* 0x000ee2000c1e1900 */
[----:B------:R-:W-:-:S03]  /*3e60*/  @P2 LOP3.LUT R19, R19, R14, RZ, 0x3c, !PT ;  /* 0x0000000e13132212 */ /* 0x000fc600078e3cff */
[----:B------:R-:W3:Y:S01]  /*3e70*/  @P4 LDG.E R14, desc[UR36][R6.64+0x58] ;  /* 0x00005824060e4981 */ /* 0x000ee2000c1e1900 */
[----:B------:R-:W-:-:S03]  /*3e80*/  @P2 LOP3.LUT R18, R18, R13, RZ, 0x3c, !PT ;  /* 0x0000000d12122212 */ /* 0x000fc600078e3cff */
[----:B------:R-:W3:Y:S01]  /*3e90*/  @P4 LDG.E R13, desc[UR36][R6.64+0x54] ;  /* 0x00005424060d4981 */ /* 0x000ee2000c1e1900 */
[----:B------:R-:W-:Y:S02]  /*3ea0*/  @P3 LOP3.LUT R22, R22, R33, RZ, 0x3c, !PT ;  /* 0x0000002116163212 */ /* 0x000fe400078e3cff */
[----:B------:R-:W-:Y:S01]  /*3eb0*/  @P3 LOP3.LUT R19, R19, R26, RZ, 0x3c, !PT ;  /* 0x0000001a13133212 */ /* 0x000fe200078e3cff */
[----:B------:R-:W3:Y:S01]  /*3ec0*/  @P5 LDG.E R33, desc[UR36][R6.64+0x70] ;  /* 0x0000702406215981 */ /* 0x000ee2000c1e1900 */
[----:B------:R-:W-:-:S03]  /*3ed0*/  @P3 LOP3.LUT R18, R18, R31, RZ, 0x3c, !PT ;  /* 0x0000001f12123212 */ /* 0x000fc600078e3cff */
[----:B------:R-:W3:Y:S04]  /*3ee0*/  @P5 LDG.E R31, desc[UR36][R6.64+0x68] ;  /* 0x00006824061f5981 */ /* 0x000ee8000c1e1900 */
[----:B------:R-:W3:Y:S01]  /*3ef0*/  @P5 LDG.E R26, desc[UR36][R6.64+0x6c] ;  /* 0x00006c24061a5981 */ /* 0x000ee2000c1e1900 */
[----:B------:R-:W-:Y:S02]  /*3f00*/  LOP3.LUT P0, RZ, R21, 0x80, RZ, 0xc0, !PT ;  /* 0x0000008015ff7812 */ /* 0x000fe4000780c0ff */
[----:B--2---:R-:W-:-:S11]  /*3f10*/  @P5 LOP3.LUT R17, R17, R20, RZ, 0x3c, !PT ;  /* 0x0000001411115212 */ /* 0x004fd600078e3cff */
        /* <DEDUP_REMOVED lines=15> */
[----:B------:R-:W-:Y:S02]  /*4010*/  @P6 LOP3.LUT R23, R23, R34, RZ, 0x3c, !PT ;  /* 0x0000002217176212 */ /* 0x000fe400078e3cff */
[----:B--2---:R-:W-:Y:S02]  /*4020*/  @P0 LOP3.LUT R17, R17, R20, RZ, 0x3c, !PT ;  /* 0x0000001411110212 */ /* 0x004fe400078e3cff */
[----:B----4-:R-:W-:Y:S02]  /*4030*/  @P0 LOP3.LUT R23, R23, R32, RZ, 0x3c, !PT ;  /* 0x0000002017170212 */ /* 0x010fe400078e3cff */
[----:B---3--:R-:W-:Y:S02]  /*4040*/  @P6 LOP3.LUT R22, R22, R15, RZ, 0x3c, !PT ;  /* 0x0000000f16166212 */ /* 0x008fe400078e3cff */
[----:B------:R-:W-:Y:S02]  /*4050*/  @P6 LOP3.LUT R19, R19, R14, RZ, 0x3c, !PT ;  /* 0x0000000e13136212 */ /* 0x000fe400078e3cff */
[----:B------:R-:W-:-:S02]  /*4060*/  @P6 LOP3.LUT R18, R18, R13, RZ, 0x3c, !PT ;  /* 0x0000000d12126212 */ /* 0x000fc400078e3cff */
[----:B------:R-:W-:Y:S02]  /*4070*/  @P0 LOP3.LUT R22, R22, R33, RZ, 0x3c, !PT ;  /* 0x0000002116160212 */ /* 0x000fe400078e3cff */
[----:B------:R-:W-:Y:S02]  /*4080*/  @P0 LOP3.LUT R18, R18, R31, RZ, 0x3c, !PT ;  /* 0x0000001f12120212 */ /* 0x000fe400078e3cff */
[----:B------:R-:W-:Y:S02]  /*4090*/  @P0 LOP3.LUT R19, R19, R26, RZ, 0x3c, !PT ;  /* 0x0000001a13130212 */ /* 0x000fe400078e3cff */
        /* <DEDUP_REMOVED lines=24> */
[----:B------:R-:W-:-:S03]  /*4220*/  @P1 LOP3.LUT R23, R23, R32, RZ, 0x3c, !PT ;  /* 0x0000002017171212 */ /* 0x000fc600078e3cff */
[----:B------:R-:W2:Y:S01]  /*4230*/  @P3 LDG.E R32, desc[UR36][R6.64+0xdc] ;  /* 0x0000dc2406203981 */ /* 0x000ea2000c1e1900 */
[----:B---3--:R-:W-:-:S03]  /*4240*/  @P1 LOP3.LUT R17, R17, R20, RZ, 0x3c, !PT ;  /* 0x0000001411111212 */ /* 0x008fc600078e3cff */
[----:B------:R-:W3:Y:S01]  /*4250*/  @P2 LDG.E R20, desc[UR36][R6.64+0xd0] ;  /* 0x0000d02406142981 */ /* 0x000ee2000c1e1900 */
[----:B------:R-:W-:Y:S02]  /*4260*/  LOP3.LUT P0, RZ, R21, 0x8000, RZ, 0xc0, !PT ;  /* 0x0000800015ff7812 */ /* 0x000fe4000780c0ff */
[----:B------:R-:W-:Y:S01]  /*4270*/  @P2 LOP3.LUT R17, R17, R34, RZ, 0x3c, !PT ;  /* 0x0000002211112212 */ /* 0x000fe200078e3cff */
[----:B------:R-:W3:Y:S04]  /*4280*/  @P3 LDG.E R21, desc[UR36][R6.64+0xe0] ;  /* 0x0000e02406153981 */ /* 0x000ee8000c1e1900 */
[----:B------:R-:W3:Y:S01]  /*4290*/  @P3 LDG.E R34, desc[UR36][R6.64+0xe4] ;  /* 0x0000e42406223981 */ /* 0x000ee2000c1e1900 */
[----:B------:R-:W-:-:S03]  /*42a0*/  @P1 LOP3.LUT R22, R22, R33, RZ, 0x3c, !PT ;  /* 0x0000002116161212 */ /* 0x000fc600078e3cff */
[----:B------:R-:W3:Y:S01]  /*42b0*/  @P3 LDG.E R33, desc[UR36][R6.64+0xec] ;  /* 0x0000ec2406213981 */ /* 0x000ee2000c1e1900 */
[----:B----4-:R-:W-:-:S03]  /*42c0*/  @P2 LOP3.LUT R23, R23, R26, RZ, 0x3c, !PT ;  /* 0x0000001a17172212 */ /* 0x010fc600078e3cff */
[----:B------:R-:W4:Y:S01]  /*42d0*/  @P4 LDG.E R26, desc[UR36][R6.64+0x100] ;  /* 0x00010024061a4981 */ /* 0x000f22000c1e1900 */
[----:B------:R-:W-:Y:S02]  /*42e0*/  @P2 LOP3.LUT R18, R18, R13, RZ, 0x3c, !PT ;  /* 0x0000000d12122212 */ /* 0x000fe400078e3cff */
[----:B------:R-:W-:Y:S01]  /*42f0*/  @P2 LOP3.LUT R22, R22, R15, RZ, 0x3c, !PT ;  /* 0x0000000f16162212 */ /* 0x000fe200078e3cff */
[----:B------:R-:W4:Y:S04]  /*4300*/  @P4 LDG.E R13, desc[UR36][R6.64+0xf4] ;  /* 0x0000f424060d4981 */ /* 0x000f28000c1e1900 */
[----:B------:R-:W4:Y:S01]  /*4310*/  @P4 LDG.E R15, desc[UR36][R6.64+0xfc] ;  /* 0x0000fc24060f4981 */ /* 0x000f22000c1e1900 */
[----:B------:R-:W-:-:S03]  /*4320*/  @P3 LOP3.LUT R22, R22, R31, RZ, 0x3c, !PT ;  /* 0x0000001f16163212 */ /* 0x000fc600078e3cff */
[----:B------:R-:W4:Y:S01]  /*4330*/  @P5 LDG.E R31, desc[UR36][R6.64+0x110] ;  /* 0x00011024061f5981 */ /* 0x000f22000c1e1900 */
[----:B--2---:R-:W-:-:S03]  /*4340*/  @P3 LOP3.LUT R17, R17, R32, RZ, 0x3c, !PT ;  /* 0x0000002011113212 */ /* 0x004fc600078e3cff */
[----:B------:R-:W2:Y:S01]  /*4350*/  @P5 LDG.E R32, desc[UR36][R6.64+0x104] ;  /* 0x0001042406205981 */ /* 0x000ea2000c1e1900 */
[----:B---3--:R-:W-:Y:S02]  /*4360*/  @P2 LOP3.LUT R19, R19, R20, RZ, 0x3c, !PT ;  /* 0x0000001413132212 */ /* 0x008fe400078e3cff */
[----:B------:R-:W-:Y:S01]  /*4370*/  @P4 LOP3.LUT R17, R17, R14, RZ, 0x3c, !PT ;  /* 0x0000000e11114212 */ /* 0x000fe200078e3cff */
[----:B------:R-:W3:Y:S01]  /*4380*/  @P4 LDG.E R20, desc[UR36][R6.64+0xf8] ;  /* 0x0000f82406144981 */ /* 0x000ee2000c1e1900 */
[----:B------:R-:W-:-:S03]  /*4390*/  @P3 LOP3.LUT R18, R18, R21, RZ, 0x3c, !PT ;  /* 0x0000001512123212 */ /* 0x000fc600078e3cff */
[----:B------:R-:W3:Y:S01]  /*43a0*/  @P5 LDG.E R14, desc[UR36][R6.64+0x114] ;  /* 0x00011424060e5981 */ /* 0x000ee2000c1e1900 */
[----:B------:R-:W-:-:S03]  /*43b0*/  @P3 LOP3.LUT R19, R19, R34, RZ, 0x3c, !PT ;  /* 0x0000002213133212 */ /* 0x000fc600078e3cff */
[----:B------:R-:W3:Y:S04]  /*43c0*/  @P5 LDG.E R21, desc[UR36][R6.64+0x108] ;  /* 0x0001082406155981 */ /* 0x000ee8000c1e1900 */
[----:B------:R-:W3:Y:S01]  /*43d0*/  @P5 LDG.E R34, desc[UR36][R6.64+0x10c] ;  /* 0x00010c2406225981 */ /* 0x000ee2000c1e1900 */
[----:B------:R-:W-:-:S03]  /*43e0*/  @P3 LOP3.LUT R23, R23, R33, RZ, 0x3c, !PT ;  /* 0x0000002117173212 */ /* 0x000fc600078e3cff */
[----:B------:R-:W3:Y:S01]  /*43f0*/  @P0 LDG.E R33, desc[UR36][R6.64+0x13c] ;  /* 0x00013c2406210981 */ /* 0x000ee2000c1e1900 */
[----:B----4-:R-:W-:Y:S02]  /*4400*/  @P4 LOP3.LUT R23, R23, R26, RZ, 0x3c, !PT ;  /* 0x0000001a17174212 */ /* 0x010fe400078e3cff */
[----:B------:R-:W-:Y:S01]  /*4410*/  @P4 LOP3.LUT R18, R18, R13, RZ, 0x3c, !PT ;  /* 0x0000000d12124212 */ /* 0x000fe200078e3cff */
[----:B------:R-:W4:Y:S01]  /*4420*/  @P6 LDG.E R26, desc[UR36][R6.64+0x120] ;  /* 0x00012024061a6981 */ /* 0x000f22000c1e1900 */
[----:B------:R-:W-:-:S03]  /*4430*/  @P4 LOP3.LUT R22, R22, R15, RZ, 0x3c, !PT ;  /* 0x0000000f16164212 */ /* 0x000fc600078e3cff */
[----:B------:R-:W4:Y:S01]  /*4440*/  @P6 LDG.E R13, desc[UR36][R6.64+0x11c] ;  /* 0x00011c24060d6981 */ /* 0x000f22000c1e1900 */
[----:B------:R-:W-:-:S03]  /*4450*/  @P5 LOP3.LUT R22, R22, R31, RZ, 0x3c, !PT ;  /* 0x0000001f16165212 */ /* 0x000fc600078e3cff */
[----:B------:R-:W4:Y:S04]  /*4460*/  @P6 LDG.E R15, desc[UR36][R6.64+0x124] ;  /* 0x00012424060f6981 */ /* 0x000f28000c1e1900 */
[----:B------:R-:W4:Y:S01]  /*4470*/  @P0 LDG.E R31, desc[UR36][R6.64+0x138] ;  /* 0x00013824061f0981 */ /* 0x000f22000c1e1900 */
[----:B--2---:R-:W-:-:S03]  /*4480*/  @P5 LOP3.LUT R17, R17, R32, RZ, 0x3c, !PT ;  /* 0x0000002011115212 */ /* 0x004fc600078e3cff */
[----:B------:R-:W2:Y:S01]  /*4490*/  @P0 LDG.E R32, desc[UR36][R6.64+0x12c] ;  /* 0x00012c2406200981 */ /* 0x000ea2000c1e1900 */
[----:B---3--:R-:W-:-:S03]  /*44a0*/  @P4 LOP3.LUT R19, R19, R20, RZ, 0x3c, !PT ;  /* 0x0000001413134212 */ /* 0x008fc600078e3cff */
[----:B------:R-:W3:Y:S01]  /*44b0*/  @P6 LDG.E R20, desc[UR36][R6.64+0x118] ;  /* 0x0001182406146981 */ /* 0x000ee2000c1e1900 */
[----:B------:R-:W-:-:S03]  /*44c0*/  @P5 LOP3.LUT R23, R23, R14, RZ, 0x3c, !PT ;  /* 0x0000000e17175212 */ /* 0x000fc600078e3cff */
[----:B------:R-:W2:Y:S01]  /*44d0*/  @P6 LDG.E R14, desc[UR36][R6.64+0x128] ;  /* 0x00012824060e6981 */ /* 0x000ea2000c1e1900 */
[----:B------:R-:W-:-:S03]  /*44e0*/  @P5 LOP3.LUT R18, R18, R21, RZ, 0x3c, !PT ;  /* 0x0000001512125212 */ /* 0x000fc600078e3cff */
[----:B------:R-:W2:Y:S01]  /*44f0*/  @P0 LDG.E R21, desc[UR36][R6.64+0x130] ;  /* 0x0001302406150981 */ /* 0x000ea2000c1e1900 */
[----:B------:R-:W-:-:S03]  /*4500*/  @P5 LOP3.LUT R19, R19, R34, RZ, 0x3c, !PT ;  /* 0x0000002213135212 */ /* 0x000fc600078e3cff */
[----:B------:R-:W2:Y:S01]  /*4510*/  @P0 LDG.E R34, desc[UR36][R6.64+0x134] ;  /* 0x0001342406220981 */ /* 0x000ea2000c1e1900 */
[----:B------:R-:W-:-:S05]  /*4520*/  VIADD R12, R12, 0x10 ;  /* 0x000000100c0c7836 */ /* 0x000fca0000000000 */
[----:B------:R-:W-:Y:S02]  /*4530*/  ISETP.NE.AND P1, PT, R12, 0x20, PT ;  /* 0x000000200c00780c */ /* 0x000fe40003f25270 */
[----:B----4-:R-:W-:Y:S02]  /*4540*/  @P6 LOP3.LUT R19, R19, R26, RZ, 0x3c, !PT ;  /* 0x0000001a13136212 */ /* 0x010fe400078e3cff */
[----:B------:R-:W-:Y:S02]  /*4550*/  @P6 LOP3.LUT R18, R18, R13, RZ, 0x3c, !PT ;  /* 0x0000000d12126212 */ /* 0x000fe400078e3cff */
[----:B------:R-:W-:-:S04]  /*4560*/  @P6 LOP3.LUT R22, R22, R15, RZ, 0x3c, !PT ;  /* 0x0000000f16166212 */ /* 0x000fc800078e3cff */
[----:B------:R-:W-:Y:S02]  /*4570*/  @P0 LOP3.LUT R22, R22, R31, RZ, 0x3c, !PT ;  /* 0x0000001f16160212 */ /* 0x000fe400078e3cff */
[----:B---3--:R-:W-:Y:S02]  /*4580*/  @P6 LOP3.LUT R17, R17, R20, RZ, 0x3c, !PT ;  /* 0x0000001411116212 */ /* 0x008fe400078e3cff */
[----:B--2---:R-:W-:Y:S02]  /*4590*/  @P6 LOP3.LUT R23, R23, R14, RZ, 0x3c, !PT ;  /* 0x0000000e17176212 */ /* 0x004fe400078e3cff */
[----:B------:R-:W-:Y:S02]  /*45a0*/  @P0 LOP3.LUT R17, R17, R32, RZ, 0x3c, !PT ;  /* 0x0000002011110212 */ /* 0x000fe400078e3cff */
[----:B------:R-:W-:Y:S02]  /*45b0*/  @P0 LOP3.LUT R18, R18, R21, RZ, 0x3c, !PT ;  /* 0x0000001512120212 */ /* 0x000fe400078e3cff */
[----:B------:R-:W-:-:S02]  /*45c0*/  @P0 LOP3.LUT R23, R23, R33, RZ, 0x3c, !PT ;  /* 0x0000002117170212 */ /* 0x000fc400078e3cff */
[----:B------:R-:W-:Y:S01]  /*45d0*/  @P0 LOP3.LUT R19, R19, R34, RZ, 0x3c, !PT ;  /* 0x0000002213130212 */ /* 0x000fe200078e3cff */
[----:B------:R-:W-:Y:S06]  /*45e0*/  @P1 BRA `(.L_x_45) ;  /* 0xfffffff4004c1947 */ /* 0x000fec000383ffff */
[----:B------:R-:W-:Y:S05]  /*45f0*/  BSYNC.RECONVERGENT B3 ;  /* 0x0000000000037941 */ /* 0x000fea0003800200 */
.L_x_44:
[----:B------:R-:W-:-:S05]  /*4600*/  VIADD R10, R10, 0x1 ;  /* 0x000000010a0a7836 */ /* 0x000fca0000000000 */
[----:B------:R-:W-:-:S13]  /*4610*/  ISETP.NE.AND P0, PT, R10, 0x5, PT ;  /* 0x000000050a00780c */ /* 0x000fda0003f05270 */
[----:B------:R-:W-:Y:S05]  /*4620*/  @P0 BRA `(.L_x_46) ;  /* 0xfffffff400280947 */ /* 0x000fea000383ffff */
[----:B------:R-:W-:Y:S05]  /*4630*/  BSYNC.RECONVERGENT B2 ;  /* 0x0000000000027941 */ /* 0x000fea0003800200 */
.L_x_43:
[----:B------:R4:W-:Y:S04]  /*4640*/  STL [R1+0xc], R17 ;  /* 0x00000c1101007387 */ /* 0x0009e80000100800 */
[----:B------:R4:W-:Y:S04]  /*4650*/  STL.64 [R1+0x10], R18 ;  /* 0x0000101201007387 */ /* 0x0009e80000100a00 */
[----:B------:R4:W-:Y:S02]  /*4660*/  STL.64 [R1+0x18], R22 ;  /* 0x0000181601007387 */ /* 0x0009e40000100a00 */
.L_x_34:
[----:B------:R-:W-:Y:S05]  /*4670*/  BSYNC.RECONVERGENT B1 ;  /* 0x0000000000017941 */ /* 0x000fea0003800200 */
.L_x_33:
[C---:B------:R-:W-:Y:S02]  /*4680*/  ISETP.GT.U32.AND P0, PT, R0.reuse, 0x3, PT ;  /* 0x000000030000780c */ /* 0x040fe40003f04070 */
[--C-:B------:R-:W-:Y:S02]  /*4690*/  SHF.R.U64 R0, R0, 0x2, R3.reuse ;  /* 0x0000000200007819 */ /* 0x100fe40000001203 */
[----:B------:R-:W-:Y:S02]  /*46a0*/  ISETP.GT.U32.AND.EX P0, PT, R3, RZ, PT, P0 ;  /* 0x000000ff0300720c */ /* 0x000fe40003f04100 */
[----:B------:R-:W-:Y:S02]  /*46b0*/  SHF.R.U32.HI R3, RZ, 0x2, R3 ;  /* 0x00000002ff037819 */ /* 0x000fe40000011603 */
[----:B------:R-:W-:-:S09]  /*46c0*/  IADD3 R8, PT, PT, R8, 0x1, RZ ;  /* 0x0000000108087810 */ /* 0x000fd20007ffe0ff */
[----:B------:R-:W-:Y:S05]  /*46d0*/  @P0 BRA `(.L_x_47) ;  /* 0xffffffd8009c0947 */ /* 0x000fea000383ffff */
.L_x_32:
[----:B------:R-:W-:Y:S05]  /*46e0*/  BSYNC.RECONVERGENT B0 ;  /* 0x0000000000007941 */ /* 0x000fea0003800200 */
.L_x_31:
[----:B------:R0:W-:Y:S01]  /*46f0*/  STL.64 [R1+0x20], RZ ;  /* 0x000020ff01007387 */ /* 0x0001e20000100a00 */
[----:B------:R-:W-:-:S03]  /*4700*/  ISETP.NE.AND P0, PT, R27, RZ, PT ;  /* 0x000000ff1b00720c */ /* 0x000fc60003f05270 */
[----:B------:R0:W-:Y:S04]  /*4710*/  STL [R1+0x28], RZ ;  /* 0x000028ff01007387 */ /* 0x0001e80000100800 */
[----:B------:R0:W-:Y:S06]  /*4720*/  STL.64 [R1+0x30], RZ ;  /* 0x000030ff01007387 */ /* 0x0001ec0000100a00 */
[----:B------:R-:W-:Y:S05]  /*4730*/  @P0 BRA `(.L_x_48) ;  /* 0x0000001800a00947 */ /* 0x000fea0003800000 */
[----:B------:R-:W5:Y:S01]  /*4740*/  S2R R9, SR_CgaCtaId ;  /* 0x0000000000097919 */ /* 0x000f620000008800 */
[----:B0-----:R-:W-:-:S04]  /*4750*/  MOV R4, 0x400 ;  /* 0x0000040000047802 */ /* 0x001fc80000000f00 */
[----:B-----5:R-:W-:-:S05]  /*4760*/  LEA R3, R9, R4, 0x18 ;  /* 0x0000000409037211 */ /* 0x020fca00078ec0ff */
[----:B------:R-:W0:Y:S02]  /*4770*/  LDS.U16 R8, [R3+0xd16] ;  /* 0x000d160003087984 */ /* 0x000e240000000400 */
[----:B0-----:R-:W-:-:S04]  /*4780*/  PRMT R0, R8, 0x9910, RZ ;  /* 0x0000991008007816 */ /* 0x001fc800000000ff */
[----:B------:R-:W-:-:S13]  /*4790*/  ISETP.GE.AND P0, PT, R0, 0x1, PT ;  /* 0x000000010000780c */ /* 0x000fda0003f06270 */
[----:B------:R-:W-:Y:S05]  /*47a0*/  @!P0 BRA `(.L_x_48) ;  /* 0x0000001800848947 */ /* 0x000fea0003800000 */
[----:B------:R-:W0:Y:S01]  /*47b0*/  LDS R3, [R3+0x2d4c] ;  /* 0x002d4c0003037984 */ /* 0x000e220000000800 */
[----:B------:R-:W-:Y:S01]  /*47c0*/  ISETP.GE.U32.AND P0, PT, R8, 0x4, PT ;  /* 0x000000040800780c */ /* 0x000fe20003f06070 */
[----:B------:R-:W-:Y:S02]  /*47d0*/  IMAD.MOV.U32 R13, RZ, RZ, R22 ;  /* 0x000000ffff0d7224 */ /* 0x000fe400078e0016 */
[----:B------:R-:W-:Y:S02]  /*47e0*/  IMAD.MOV.U32 R7, RZ, RZ, R19 ;  /* 0x000000ffff077224 */ /* 0x000fe400078e0013 */
[----:B------:R-:W-:-:S08]  /*47f0*/  IMAD.MOV.U32 R0, RZ, RZ, R8 ;  /* 0x000000ffff007224 */ /* 0x000fd000078e0008 */
[----:B------:R-:W-:Y:S05]  /*4800*/  @!P0 BRA `(.L_x_49) ;  /* 0x0000000c00648947 */ /* 0x000fea0003800000 */
[----:B------:R-:W-:Y:S01]  /*4810*/  VIADD R4, R4, 0x38 ;  /* 0x0000003804047836 */ /* 0x000fe20000000000 */
[----:B------:R-:W-:Y:S01]  /*4820*/  BSSY.RECONVERGENT B0, `(.L_x_49) ;  /* 0x00000d7000007945 */ /* 0x000fe20003800200 */
[----:B------:R-:W-:Y:S01]  /*4830*/  IMAD.MOV.U32 R20, RZ, RZ, R18 ;  /* 0x000000ffff147224 */ /* 0x000fe200078e0012 */
[----:B------:R-:W-:Y:S01]  /*4840*/  LOP3.LUT R6, R8, 0x7ffc, RZ, 0xc0, !PT ;  /* 0x00007ffc08067812 */ /* 0x000fe200078ec0ff */
[----:B------:R-:W-:Y:S01]  /*4850*/  IMAD.MOV.U32 R11, RZ, RZ, RZ ;  /* 0x000000ffff0b7224 */ /* 0x000fe200078e00ff */
[----:B------:R-:W-:Y:S01]  /*4860*/  LEA R9, R9, R4, 0x18 ;  /* 0x0000000409097211 */ /* 0x000fe200078ec0ff */
[----:B------:R-:W-:-:S07]  /*4870*/  IMAD.MOV.U32 R0, RZ, RZ, R8 ;  /* 0x000000ffff007224 */ /* 0x000fce00078e0008 */
.L_x_50:
[-C--:B------:R-:W-:Y:S01]  /*4880*/  IABS R7, R0.reuse ;  /* 0x0000000000077213 */ /* 0x080fe20000000000 */
[----:B------:R-:W-:Y:S01]  /*4890*/  IMAD.SHL.U32 R5, R23, 0x10, RZ ;  /* 0x0000001017057824 */ /* 0x000fe200078e00ff */
[----:B0-----:R-:W-:Y:S01]  /*48a0*/  SHF.R.U32.HI R4, RZ, 0x2, R17 ;  /* 0x00000002ff047819 */ /* 0x001fe20000011611 */
[----:B------:R-:W-:Y:S01]  /*48b0*/  VIADD R31, R0, 0xffffffff ;  /* 0xffffffff001f7836 */ /* 0x000fe20000000000 */
[----:B------:R-:W5:Y:S01]  /*48c0*/  I2F.RP R12, R7 ;  /* 0x00000007000c7306 */ /* 0x000f620000209400 */
[----:B------:R-:W-:Y:S01]  /*48d0*/  IABS R14, R0 ;  /* 0x00000000000e7213 */ /* 0x000fe20000000000 */
[----:B------:R-:W-:Y:S01]  /*48e0*/  VIADD R11, R11, 0x4 ;  /* 0x000000040b0b7836 */ /* 0x000fe20000000000 */
[----:B------:R-:W-:Y:S02]  /*48f0*/  LOP3.LUT R4, R4, R17, RZ, 0x3c, !PT ;  /* 0x0000001104047212 */ /* 0x000fe400078e3cff */
[----:B------:R-:W-:Y:S01]  /*4900*/  SHF.R.U32.HI R34, RZ, 0x2, R19 ;  /* 0x00000002ff227819 */ /* 0x000fe20000011613 */
[----:B------:R-:W-:-:S02]  /*4910*/  IMAD.MOV R14, RZ, RZ, -R14 ;  /* 0x000000ffff0e7224 */ /* 0x000fc400078e0a0e */
[----:B------:R-:W-:Y:S01]  /*4920*/  IMAD.SHL.U32 R10, R4, 0x2, RZ ;  /* 0x00000002040a7824 */ /* 0x000fe200078e00ff */
[----:B------:R-:W-:-:S04]  /*4930*/  LOP3.LUT R34, R34, R19, RZ, 0x3c, !PT ;  /* 0x0000001322227212 */ /* 0x000fc800078e3cff */
[----:B------:R-:W-:Y:S01]  /*4940*/  LOP3.LUT R10, R4, R10, R5, 0x96, !PT ;  /* 0x0000000a040a7212 */ /* 0x000fe200078e9605 */
[----:B--234-:R-:W-:Y:S01]  /*4950*/  IMAD.SHL.U32 R19, R34, 0x2, RZ ;  /* 0x0000000222137824 */ /* 0x01cfe200078e00ff */
[----:B-----5:R-:W2:Y:S02]  /*4960*/  MUFU.RCP R12, R12 ;  /* 0x0000000c000c7308 */ /* 0x020ea40000001000 */
[----:B------:R-:W-:Y:S01]  /*4970*/  LOP3.LUT R18, R10, R23, RZ, 0x3c, !PT ;  /* 0x000000170a127212 */ /* 0x000fe200078e3cff */
[----:B------:R-:W-:-:S03]  /*4980*/  IMAD.MOV.U32 R10, RZ, RZ, 0x2f800000 ;  /* 0x2f800000ff0a7424 */ /* 0x000fc600078e00ff */
[----:B------:R-:W-:-:S04]  /*4990*/  IADD3 R4, PT, PT, R16, 0x587c5, R18 ;  /* 0x000587c510047810 */ /* 0x000fc80007ffe012 */
[----:B------:R-:W-:-:S05]  /*49a0*/  I2FP.F32.U32 R13, R4 ;  /* 0x00000004000d7245 */ /* 0x000fca0000201000 */
[----:B------:R-:W-:Y:S01]  /*49b0*/  FFMA R13, R13, R10, 1.1641532182693481445e-10 ;  /* 0x2f0000000d0d7423 */ /* 0x000fe2000000000a */
[----:B--2---:R-:W-:-:S05]  /*49c0*/  IADD3 R5, PT, PT, R12, 0xffffffe, RZ ;  /* 0x0ffffffe0c057810 */ /* 0x004fca0007ffe0ff */
[----:B------:R-:W2:Y:S08]  /*49d0*/  F2I.TRUNC.NTZ R13, R13 ;  /* 0x0000000d000d7305 */ /* 0x000eb0000020f100 */
[----:B------:R-:W3:Y:S01]  /*49e0*/  F2I.FTZ.U32.TRUNC.NTZ R5, R5 ;  /* 0x0000000500057305 */ /* 0x000ee2000021f000 */
[----:B--2---:R-:W-:Y:S02]  /*49f0*/  IABS R12, R13 ;  /* 0x0000000d000c7213 */ /* 0x004fe40000000000 */
[----:B------:R-:W-:-:S02]  /*4a00*/  ISETP.GE.AND P2, PT, R13, RZ, PT ;  /* 0x000000ff0d00720c */ /* 0x000fc40003f46270 */
[----:B------:R-:W-:Y:S01]  /*4a10*/  IABS R13, R31 ;  /* 0x0000001f000d7213 */ /* 0x000fe20000000000 */
[----:B---3--:R-:W-:-:S04]  /*4a20*/  IMAD.MOV R4, RZ, RZ, -R5 ;  /* 0x000000ffff047224 */ /* 0x008fc800078e0a05 */
[----:B------:R-:W-:Y:S02]  /*4a30*/  IMAD R15, R4, R7, RZ ;  /* 0x00000007040f7224 */ /* 0x000fe400078e02ff */
[----:B------:R-:W-:-:S04]  /*4a40*/  IMAD.MOV.U32 R4, RZ, RZ, RZ ;  /* 0x000000ffff047224 */ /* 0x000fc800078e00ff */
[----:B------:R-:W-:-:S04]  /*4a50*/  IMAD.HI.U32 R4, R5, R15, R4 ;  /* 0x0000000f05047227 */ /* 0x000fc800078e0004 */
[----:B------:R-:W-:Y:S02]  /*4a60*/  IMAD.MOV.U32 R5, RZ, RZ, R12 ;  /* 0x000000ffff057224 */ /* 0x000fe400078e000c */
[----:B------:R-:W-:Y:S02]  /*4a70*/  IMAD.MOV.U32 R12, RZ, RZ, R14 ;  /* 0x000000ffff0c7224 */ /* 0x000fe400078e000e */
[----:B------:R-:W-:Y:S01]  /*4a80*/  IMAD.HI.U32 R4, R4, R5, RZ ;  /* 0x0000000504047227 */ /* 0x000fe200078e00ff */
[----:B------:R-:W2:Y:S03]  /*4a90*/  I2F.RP R14, R13 ;  /* 0x0000000d000e7306 */ /* 0x000ea60000209400 */
[----:B------:R-:W-:Y:S01]  /*4aa0*/  IMAD R4, R4, R12, R5 ;  /* 0x0000000c04047224 */ /* 0x000fe200078e0205 */
[----:B------:R-:W-:Y:S01]  /*4ab0*/  SHF.R.U32.HI R5, RZ, 0x2, R20 ;  /* 0x00000002ff057819 */ /* 0x000fe20000011614 */
[----:B------:R-:W-:-:S03]  /*4ac0*/  IMAD R12, R0, 0x4, R9 ;  /* 0x00000004000c7824 */ /* 0x000fc600078e0209 */
[----:B------:R-:W-:Y:S02]  /*4ad0*/  ISETP.GT.U32.AND P0, PT, R7, R4, PT ;  /* 0x000000040700720c */ /* 0x000fe40003f04070 */
[----:B------:R-:W-:Y:S01]  /*4ae0*/  LDS R15, [R12+-0x4] ;  /* 0xfffffc000c0f7984 */ /* 0x000fe20000000800 */
[----:B------:R-:W-:Y:S01]  /*4af0*/  LOP3.LUT R5, R5, R20, RZ, 0x3c, !PT ;  /* 0x0000001405057212 */ /* 0x000fe200078e3cff */
[----:B--2---:R-:W2:Y:S09]  /*4b00*/  MUFU.RCP R14, R14 ;  /* 0x0000000e000e7308 */ /* 0x004eb20000001000 */
[----:B------:R-:W-:Y:S01]  /*4b10*/  @!P0 IMAD.IADD R4, R4, 0x1, -R7 ;  /* 0x0000000104048824 */ /* 0x000fe200078e0a07 */
[----:B------:R-:W-:-:S04]  /*4b20*/  ISETP.NE.AND P0, PT, R0, RZ, PT ;  /* 0x000000ff0000720c */ /* 0x000fc80003f05270 */
[----:B------:R-:W-:-:S13]  /*4b30*/  ISETP.GT.U32.AND P1, PT, R7, R4, PT ;  /* 0x000000040700720c */ /* 0x000fda0003f24070 */
[----:B------:R-:W-:Y:S02]  /*4b40*/  @!P1 IMAD.IADD R4, R4, 0x1, -R7 ;  /* 0x0000000104049824 */ /* 0x000fe400078e0a07 */
[----:B------:R-:W-:-:S03]  /*4b50*/  IMAD.SHL.U32 R7, R5, 0x2, RZ ;  /* 0x0000000205077824 */ /* 0x000fc600078e00ff */
[----:B------:R-:W-:Y:S02]  /*4b60*/  @!P2 IADD3 R4, PT, PT, -R4, RZ, RZ ;  /* 0x000000ff0404a210 */ /* 0x000fe40007ffe1ff */
[----:B------:R-:W-:-:S05]  /*4b70*/  @!P0 LOP3.LUT R4, RZ, R0, RZ, 0x33, !PT ;  /* 0x00000000ff048212 */ /* 0x000fca00078e33ff */
[----:B------:R-:W-:Y:S02]  /*4b80*/  IMAD R26, R4, 0x4, R9 ;  /* 0x00000004041a7824 */ /* 0x000fe400078e0209 */
[----:B------:R-:W-:Y:S02]  /*4b90*/  IMAD.SHL.U32 R4, R18, 0x10, RZ ;  /* 0x0000001012047824 */ /* 0x000fe400078e00ff */
[----:B0-----:R-:W-:Y:S01]  /*4ba0*/  IMAD R20, R3, 0x4, R26 ;  /* 0x0000000403147824 */ /* 0x001fe200078e021a */
[----:B------:R-:W0:Y:S02]  /*4bb0*/  LDS R17, [R26] ;  /* 0x000000001a117984 */ /* 0x000e240000000800 */
[----:B------:R-:W-:Y:S01]  /*4bc0*/  LOP3.LUT R7, R5, R7, R4, 0x96, !PT ;  /* 0x0000000705077212 */ /* 0x000fe200078e9604 */
[----:B--2---:R-:W-:Y:S02]  /*4bd0*/  VIADD R5, R14, 0xffffffe ;  /* 0x0ffffffe0e057836 */ /* 0x004fe40000000000 */
[----:B------:R-:W-:Y:S01]  /*4be0*/  IMAD R14, R3, 0x4, R12 ;  /* 0x00000004030e7824 */ /* 0x000fe200078e020c */
[----:B------:R-:W-:-:S03]  /*4bf0*/  LOP3.LUT R7, R7, R18, RZ, 0x3c, !PT ;  /* 0x0000001207077212 */ /* 0x000fc600078e3cff */
[----:B------:R-:W2:Y:S01]  /*4c00*/  F2I.FTZ.U32.TRUNC.NTZ R5, R5 ;  /* 0x0000000500057305 */ /* 0x000ea2000021f000 */
[----:B------:R-:W-:-:S04]  /*4c10*/  IADD3 R4, PT, PT, R16, 0xb0f8a, R7 ;  /* 0x000b0f8a10047810 */ /* 0x000fc80007ffe007 */
[----:B------:R-:W-:-:S05]  /*4c20*/  I2FP.F32.U32 R21, R4 ;  /* 0x0000000400157245 */ /* 0x000fca0000201000 */
[----:B------:R-:W-:Y:S01]  /*4c30*/  FFMA R21, R21, R10, 1.1641532182693481445e-10 ;  /* 0x2f00000015157423 */ /* 0x000fe2000000000a */
[----:B--2---:R-:W-:-:S05]  /*4c40*/  IMAD.MOV R4, RZ, RZ, -R5 ;  /* 0x000000ffff047224 */ /* 0x004fca00078e0a05 */
[----:B------:R-:W2:Y:S01]  /*4c50*/  F2I.TRUNC.NTZ R21, R21 ;  /* 0x0000001500157305 */ /* 0x000ea2000020f100 */
[----:B------:R-:W-:Y:S02]  /*4c60*/  IMAD R35, R4, R13, RZ ;  /* 0x0000000d04237224 */ /* 0x000fe400078e02ff */
[----:B------:R-:W-:-:S04]  /*4c70*/  IMAD.MOV.U32 R4, RZ, RZ, RZ ;  /* 0x000000ffff047224 */ /* 0x000fc800078e00ff */
[----:B------:R-:W-:Y:S01]  /*4c80*/  IMAD.HI.U32 R4, R5, R35, R4 ;  /* 0x0000002305047227 */ /* 0x000fe200078e0004 */
[----:B0-----:R0:W-:Y:S01]  /*4c90*/  STS [R12+-0x4], R17 ;  /* 0xfffffc110c007388 */ /* 0x0011e20000000800 */
[----:B--2---:R-:W-:Y:S02]  /*4ca0*/  IABS R5, R21 ;  /* 0x0000001500057213 */ /* 0x004fe40000000000 */
[----:B------:R-:W-:Y:S01]  /*4cb0*/  ISETP.GE.AND P2, PT, R21, RZ, PT ;  /* 0x000000ff1500720c */ /* 0x000fe20003f46270 */
[----:B------:R2:W-:Y:S02]  /*4cc0*/  STS [R26], R15 ;  /* 0x0000000f1a007388 */ /* 0x0005e40000000800 */
[----:B------:R-:W-:Y:S02]  /*4cd0*/  IMAD.HI.U32 R4, R4, R5, RZ ;  /* 0x0000000504047227 */ /* 0x000fe400078e00ff */
[----:B------:R-:W3:Y:S01]  /*4ce0*/  LDS R25, [R20] ;  /* 0x0000000014197984 */ /* 0x000ee20000000800 */
[----:B0-----:R-:W-:-:S03]  /*4cf0*/  IABS R17, R31 ;  /* 0x0000001f00117213 */ /* 0x001fc60000000000 */
[----:B------:R-:W0:Y:S01]  /*4d00*/  LDS R33, [R14+-0x4] ;  /* 0xfffffc000e217984 */ /* 0x000e220000000800 */
[----:B--2---:R-:W-:Y:S01]  /*4d10*/  IADD3 R26, PT, PT, RZ, -R17, RZ ;  /* 0x80000011ff1a7210 */ /* 0x004fe20007ffe0ff */
[C---:B------:R-:W-:Y:S02]  /*4d20*/  IMAD R15, R3.reuse, 0x4, R14 ;  /* 0x00000004030f7824 */ /* 0x040fe400078e020e */
[----:B------:R-:W-:Y:S02]  /*4d30*/  VIADD R17, R0, 0xfffffffe ;  /* 0xfffffffe00117836 */ /* 0x000fe40000000000 */
[----:B------:R-:W-:Y:S02]  /*4d40*/  IMAD R26, R4, R26, R5 ;  /* 0x0000001a041a7224 */ /* 0x000fe400078e0205 */
[----:B------:R-:W-:-:S03]  /*4d50*/  IMAD R4, R3, 0x4, R20 ;  /* 0x0000000403047824 */ /* 0x000fc600078e0214 */
[----:B------:R-:W-:-:S13]  /*4d60*/  ISETP.GT.U32.AND P0, PT, R13, R26, PT ;  /* 0x0000001a0d00720c */ /* 0x000fda0003f04070 */
[----:B------:R-:W-:Y:S01]  /*4d70*/  @!P0 IMAD.IADD R26, R26, 0x1, -R13 ;  /* 0x000000011a1a8824 */ /* 0x000fe200078e0a0d */
[----:B------:R-:W-:-:S04]  /*4d80*/  ISETP.NE.AND P0, PT, R31, RZ, PT ;  /* 0x000000ff1f00720c */ /* 0x000fc80003f05270 */
[----:B------:R-:W-:Y:S01]  /*4d90*/  ISETP.GT.U32.AND P1, PT, R13, R26, PT ;  /* 0x0000001a0d00720c */ /* 0x000fe20003f24070 */
[----:B---3--:R-:W-:Y:S04]  /*4da0*/  STS [R14+-0x4], R25 ;  /* 0xfffffc190e007388 */ /* 0x008fe80000000800 */
[----:B0-----:R0:W-:Y:S08]  /*4db0*/  STS [R20], R33 ;  /* 0x0000002114007388 */ /* 0x0011f00000000800 */
[----:B------:R-:W-:Y:S01]  /*4dc0*/  @!P1 IMAD.IADD R26, R26, 0x1, -R13 ;  /* 0x000000011a1a9824 */ /* 0x000fe200078e0a0d */
[----:B------:R-:W2:Y:S01]  /*4dd0*/  LDS R32, [R4] ;  /* 0x0000000004207984 */ /* 0x000ea20000000800 */
[----:B------:R-:W-:-:S02]  /*4de0*/  IABS R13, R17 ;  /* 0x00000011000d7213 */ /* 0x000fc40000000000 */
[----:B------:R-:W-:Y:S01]  /*4df0*/  @!P2 IMAD.MOV R26, RZ, RZ, -R26 ;  /* 0x000000ffff1aa224 */ /* 0x000fe200078e0a1a */
[----:B------:R-:W3:Y:S01]  /*4e00*/  LDS R5, [R15+-0x4] ;  /* 0xfffffc000f057984 */ /* 0x000ee20000000800 */
[----:B------:R-:W-:Y:S01]  /*4e10*/  @!P0 LOP3.LUT R26, RZ, R31, RZ, 0x33, !PT ;  /* 0x0000001fff1a8212 */ /* 0x000fe200078e33ff */
[----:B0-----:R-:W-:Y:S01]  /*4e20*/  IMAD.MOV.U32 R20, RZ, RZ, R13 ;  /* 0x000000ffff147224 */ /* 0x001fe200078e000d */
[----:B------:R-:W-:-:S03]  /*4e30*/  SHF.L.U32 R13, R7, 0x4, RZ ;  /* 0x00000004070d7819 */ /* 0x000fc600000006ff */
[----:B------:R-:W-:Y:S01]  /*4e40*/  IMAD R26, R26, 0x4, R9 ;  /* 0x000000041a1a7824 */ /* 0x000fe200078e0209 */
[----:B------:R-:W0:Y:S01]  /*4e50*/  I2F.RP R31, R20 ;  /* 0x00000014001f7306 */ /* 0x000e220000209400 */
[----:B------:R-:W-:-:S04]  /*4e60*/  LOP3.LUT R34, R34, R19, R13, 0x96, !PT ;  /* 0x0000001322227212 */ /* 0x000fc800078e960d */
[----:B------:R-:W-:-:S03]  /*4e70*/  LOP3.LUT R13, R34, R7, RZ, 0x3c, !PT ;  /* 0x00000007220d7212 */ /* 0x000fc600078e3cff */
[----:B0-----:R-:W0:Y:S01]  /*4e80*/  MUFU.RCP R31, R31 ;  /* 0x0000001f001f7308 */ /* 0x001e220000001000 */
[----:B--2---:R2:W-:Y:S01]  /*4e90*/  STS [R15+-0x4], R32 ;  /* 0xfffffc200f007388 */ /* 0x0045e20000000800 */
[----:B0-----:R-:W-:-:S03]  /*4ea0*/  VIADD R35, R31, 0xffffffe ;  /* 0x0ffffffe1f237836 */ /* 0x001fc60000000000 */
[----:B---3--:R0:W-:Y:S04]  /*4eb0*/  STS [R4], R5 ;  /* 0x0000000504007388 */ /* 0x0081e80000000800 */
[----:B------:R-:W3:Y:S01]  /*4ec0*/  LDS R21, [R26] ;  /* 0x000000001a157984 */ /* 0x000ee20000000800 */
[----:B--2---:R-:W-:-:S03]  /*4ed0*/  IMAD R32, R3, 0x4, R26 ;  /* 0x0000000403207824 */ /* 0x004fc600078e021a */
[----:B------:R-:W2:Y:S01]  /*4ee0*/  LDS R25, [R12+-0x8] ;  /* 0xfffff8000c197984 */ /* 0x000ea20000000800 */
[C---:B0-----:R-:W-:Y:S01]  /*4ef0*/  IADD3 R4, PT, PT, R16.reuse, 0x10974f, R13 ;  /* 0x0010974f10047810 */ /* 0x041fe20007ffe00d */
[----:B------:R-:W0:Y:S01]  /*4f00*/  F2I.FTZ.U32.TRUNC.NTZ R5, R35 ;  /* 0x0000002300057305 */ /* 0x000e22000021f000 */
[----:B------:R-:W-:Y:S02]  /*4f10*/  VIADD R16, R16, 0x161f14 ;  /* 0x00161f1410107836 */ /* 0x000fe40000000000 */
[----:B------:R-:W-:Y:S01]  /*4f20*/  I2FP.F32.U32 R19, R4 ;  /* 0x0000000400137245 */ /* 0x000fe20000201000 */
[----:B------:R-:W-:-:S04]  /*4f30*/  IMAD.MOV.U32 R4, RZ, RZ, RZ ;  /* 0x000000ffff047224 */ /* 0x000fc800078e00ff */
[----:B------:R-:W-:-:S06]  /*4f40*/  FFMA R19, R19, R10, 1.1641532182693481445e-10 ;  /* 0x2f00000013137423 */ /* 0x000fcc000000000a */
[----:B------:R-:W4:Y:S01]  /*4f50*/  F2I.TRUNC.NTZ R19, R19 ;  /* 0x0000001300137305 */ /* 0x000f22000020f100 */
[----:B0-----:R-:W-:-:S04]  /*4f60*/  IMAD.MOV R35, RZ, RZ, -R5 ;  /* 0x000000ffff237224 */ /* 0x001fc800078e0a05 */
[----:B------:R-:W-:-:S04]  /*4f70*/  IMAD R35, R35, R20, RZ ;  /* 0x0000001423237224 */ /* 0x000fc800078e02ff */
[----:B------:R-:W-:Y:S01]  /*4f80*/  IMAD.HI.U32 R4, R5, R35, R4 ;  /* 0x0000002305047227 */ /* 0x000fe200078e0004 */
[----:B------:R-:W-:-:S05]  /*4f90*/  IABS R5, R17 ;  /* 0x0000001100057213 */ /* 0x000fca0000000000 */
[----:B------:R-:W-:Y:S01]  /*4fa0*/  IMAD.MOV R5, RZ, RZ, -R5 ;  /* 0x000000ffff057224 */ /* 0x000fe200078e0a05 */
[----:B----4-:R-:W-:Y:S01]  /*4fb0*/  ISETP.GE.AND P2, PT, R19, RZ, PT ;  /* 0x000000ff1300720c */ /* 0x010fe20003f46270 */
[----:B---3--:R0:W-:Y:S04]  /*4fc0*/  STS [R12+-0x8], R21 ;  /* 0xfffff8150c007388 */ /* 0x0081e80000000800 */
[----:B--2---:R-:W-:Y:S04]  /*4fd0*/  STS [R26], R25 ;  /* 0x000000191a007388 */ /* 0x004fe80000000800 */
[----:B------:R-:W2:Y:S01]  /*4fe0*/  LDS R31, [R32] ;  /* 0x00000000201f7984 */ /* 0x000ea20000000800 */
[----:B0-----:R-:W-:Y:S01]  /*4ff0*/  IABS R21, R19 ;  /* 0x0000001300157213 */ /* 0x001fe20000000000 */
[----:B------:R-:W-:-:S02]  /*5000*/  VIADD R19, R0, 0xfffffffd ;  /* 0xfffffffd00137836 */ /* 0x000fc40000000000 */
[----:B------:R-:W0:Y:S01]  /*5010*/  LDS R33, [R14+-0x8] ;  /* 0xfffff8000e217984 */ /* 0x000e220000000800 */
[----:B------:R-:W-:Y:S02]  /*5020*/  VIADD R0, R0, 0xfffffffc ;  /* 0xfffffffc00007836 */ /* 0x000fe40000000000 */
[----:B------:R-:W-:-:S04]  /*5030*/  IMAD.HI.U32 R4, R4, R21, RZ ;  /* 0x0000001504047227 */ /* 0x000fc800078e00ff */
[----:B------:R-:W-:Y:S02]  /*5040*/  IMAD R21, R4, R5, R21 ;  /* 0x0000000504157224 */ /* 0x000fe400078e0215 */
[----:B------:R-:W-:-:S03]  /*5050*/  IMAD R5, R3, 0x4, R32 ;  /* 0x0000000403057824 */ /* 0x000fc600078e0220 */
[----:B------:R-:W-:-:S13]  /*5060*/  ISETP.GT.U32.AND P0, PT, R20, R21, PT ;  /* 0x000000151400720c */ /* 0x000fda0003f04070 */
[----:B------:R-:W-:Y:S01]  /*5070*/  @!P0 IMAD.IADD R21, R21, 0x1, -R20 ;  /* 0x0000000115158824 */ /* 0x000fe200078e0a14 */
[----:B------:R-:W-:-:S04]  /*5080*/  ISETP.NE.AND P0, PT, R17, RZ, PT ;  /* 0x000000ff1100720c */ /* 0x000fc80003f05270 */
[----:B------:R-:W-:Y:S01]  /*5090*/  ISETP.GT.U32.AND P1, PT, R20, R21, PT ;  /* 0x000000151400720c */ /* 0x000fe20003f24070 */
[----:B--2---:R-:W-:Y:S04]  /*50a0*/  STS [R14+-0x8], R31 ;  /* 0xfffff81f0e007388 */ /* 0x004fe80000000800 */
[----:B0-----:R0:W-:Y:S08]  /*50b0*/  STS [R32], R33 ;  /* 0x0000002120007388 */ /* 0x0011f00000000800 */
[----:B------:R-:W-:Y:S01]  /*50c0*/  @!P1 IMAD.IADD R21, R21, 0x1, -R20 ;  /* 0x0000000115159824 */ /* 0x000fe200078e0a14 */
[----:B------:R-:W2:Y:S01]  /*50d0*/  LDS R34, [R5] ;  /* 0x0000000005227984 */ /* 0x000ea20000000800 */
[----:B------:R-:W-:-:S03]  /*50e0*/  IABS R20, R19 ;  /* 0x0000001300147213 */ /* 0x000fc60000000000 */
[----:B------:R-:W3:Y:S01]  /*50f0*/  LDS R26, [R15+-0x8] ;  /* 0xfffff8000f1a7984 */ /* 0x000ee20000000800 */
[----:B------:R-:W-:Y:S01]  /*5100*/  @!P2 IADD3 R21, PT, PT, -R21, RZ, RZ ;  /* 0x000000ff1515a210 */ /* 0x000fe20007ffe1ff */
[----:B0-----:R-:W0:Y:S01]  /*5110*/  I2F.RP R32, R20 ;  /* 0x0000001400207306 */ /* 0x001e220000209400 */
[----:B------:R-:W-:Y:S02]  /*5120*/  @!P0 LOP3.LUT R21, RZ, R17, RZ, 0x33, !PT ;  /* 0x00000011ff158212 */ /* 0x000fe400078e33ff */
[----:B------:R-:W-:-:S03]  /*5130*/  SHF.R.U32.HI R17, RZ, 0x2, R22 ;  /* 0x00000002ff117819 */ /* 0x000fc60000011616 */
[----:B------:R-:W-:Y:S01]  /*5140*/  IMAD R4, R21, 0x4, R9 ;  /* 0x0000000415047824 */ /* 0x000fe200078e0209 */
[----:B------:R-:W-:Y:S01]  /*5150*/  LOP3.LUT R17, R17, R22, RZ, 0x3c, !PT ;  /* 0x0000001611117212 */ /* 0x000fe200078e3cff */
[----:B------:R-:W-:-:S04]  /*5160*/  IMAD.SHL.U32 R22, R13, 0x10, RZ ;  /* 0x000000100d167824 */ /* 0x000fc800078e00ff */
[C---:B------:R-:W-:Y:S01]  /*5170*/  IMAD.SHL.U32 R31, R17.reuse, 0x2, RZ ;  /* 0x00000002111f7824 */ /* 0x040fe200078e00ff */
[----:B0-----:R-:W0:Y:S04]  /*5180*/  MUFU.RCP R32, R32 ;  /* 0x0000002000207308 */ /* 0x001e280000001000 */
[----:B------:R-:W-:Y:S01]  /*5190*/  LOP3.LUT R22, R17, R31, R22, 0x96, !PT ;  /* 0x0000001f11167212 */ /* 0x000fe200078e9616 */
[----:B------:R-:W-:-:S03]  /*51a0*/  IMAD.MOV.U32 R17, RZ, RZ, R23 ;  /* 0x000000ffff117224 */ /* 0x000fc600078e0017 */
[----:B------:R-:W-:-:S05]  /*51b0*/  LOP3.LUT R23, R22, R13, RZ, 0x3c, !PT ;  /* 0x0000000d16177212 */ /* 0x000fca00078e3cff */
[----:B------:R-:W-:-:S05]  /*51c0*/  IMAD.IADD R22, R23, 0x1, R16 ;  /* 0x0000000117167824 */ /* 0x000fca00078e0210 */
[----:B------:R-:W-:Y:S01]  /*51d0*/  I2FP.F32.U32 R31, R22 ;  /* 0x00000016001f7245 */ /* 0x000fe20000201000 */
[----:B------:R-:W-:Y:S01]  /*51e0*/  IMAD R22, R3, 0x4, R4 ;  /* 0x0000000403167824 */ /* 0x000fe200078e0204 */
[----:B--2---:R0:W-:Y:S03]  /*51f0*/  STS [R15+-0x8], R34 ;  /* 0xfffff8220f007388 */ /* 0x0041e60000000800 */
[----:B------:R-:W-:Y:S01]  /*5200*/  FFMA R10, R31, R10, 1.1641532182693481445e-10 ;  /* 0x2f0000001f0a7423 */ /* 0x000fe2000000000a */
[----:B---3--:R2:W-:Y:S04]  /*5210*/  STS [R5], R26 ;  /* 0x0000001a05007388 */ /* 0x0085e80000000800 */
[----:B------:R-:W3:Y:S01]  /*5220*/  LDS R21, [R4] ;  /* 0x0000000004157984 */ /* 0x000ee20000000800 */
[----:B------:R-:W4:Y:S01]  /*5230*/  F2I.TRUNC.NTZ R10, R10 ;  /* 0x0000000a000a7305 */ /* 0x000f22000020f100 */
[----:B0-----:R-:W-:-:S02]  /*5240*/  VIADD R34, R32, 0xffffffe ;  /* 0x0ffffffe20227836 */ /* 0x001fc40000000000 */
[----:B------:R-:W0:Y:S01]  /*5250*/  LDS R25, [R12+-0xc] ;  /* 0xfffff4000c197984 */ /* 0x000e220000000800 */
[----:B--2---:R-:W-:-:S04]  /*5260*/  IABS R26, R19 ;  /* 0x00000013001a7213 */ /* 0x004fc80000000000 */
[----:B------:R-:W2:Y:S01]  /*5270*/  F2I.FTZ.U32.TRUNC.NTZ R5, R34 ;  /* 0x0000002200057305 */ /* 0x000ea2000021f000 */
[----:B------:R-:W-:Y:S01]  /*5280*/  IMAD.MOV R26, RZ, RZ, -R26 ;  /* 0x000000ffff1a7224 */ /* 0x000fe200078e0a1a */
[----:B----4-:R-:W-:Y:S01]  /*5290*/  ISETP.GE.AND P2, PT, R10, RZ, PT ;  /* 0x000000ff0a00720c */ /* 0x010fe20003f46270 */
[----:B--2---:R-:W-:-:S04]  /*52a0*/  IMAD.MOV R35, RZ, RZ, -R5 ;  /* 0x000000ffff237224 */ /* 0x004fc800078e0a05 */
[----:B------:R-:W-:Y:S01]  /*52b0*/  IMAD R35, R35, R20, RZ ;  /* 0x0000001423237224 */ /* 0x000fe200078e02ff */
[----:B---3--:R2:W-:Y:S04]  /*52c0*/  STS [R12+-0xc], R21 ;  /* 0xfffff4150c007388 */ /* 0x0085e80000000800 */
[----:B0-----:R0:W-:Y:S04]  /*52d0*/  STS [R4], R25 ;  /* 0x0000001904007388 */ /* 0x0011e80000000800 */
[----:B------:R-:W3:Y:S01]  /*52e0*/  LDS R31, [R22] ;  /* 0x00000000161f7984 */ /* 0x000ee20000000800 */
[----:B--2---:R-:W-:-:S03]  /*52f0*/  IABS R21, R10 ;  /* 0x0000000a00157213 */ /* 0x004fc60000000000 */
[----:B------:R-:W2:Y:S01]  /*5300*/  LDS R33, [R14+-0xc] ;  /* 0xfffff4000e217984 */ /* 0x000ea20000000800 */
[----:B0-----:R-:W-:-:S05]  /*5310*/  HFMA2 R4, -RZ, RZ, 0, 0 ;  /* 0x00000000ff047431 */ /* 0x001fca00000001ff */
[----:B------:R-:W-:-:S04]  /*5320*/  IMAD.HI.U32 R5, R5, R35, R4 ;  /* 0x0000002305057227 */ /* 0x000fc800078e0004 */
[----:B------:R-:W-:Y:S02]  /*5330*/  IMAD.MOV.U32 R4, RZ, RZ, R21 ;  /* 0x000000ffff047224 */ /* 0x000fe400078e0015 */
[----:B------:R-:W-:Y:S02]  /*5340*/  IMAD.MOV.U32 R21, RZ, RZ, R26 ;  /* 0x000000ffff157224 */ /* 0x000fe400078e001a */
[----:B------:R-:W-:-:S04]  /*5350*/  IMAD.HI.U32 R5, R5, R4, RZ ;  /* 0x0000000405057227 */ /* 0x000fc800078e00ff */
[----:B------:R-:W-:Y:S02]  /*5360*/  IMAD R21, R5, R21, R4 ;  /* 0x0000001505157224 */ /* 0x000fe400078e0204 */
[----:B------:R-:W-:-:S03]  /*5370*/  IMAD R4, R3, 0x4, R22 ;  /* 0x0000000403047824 */ /* 0x000fc600078e0216 */
[C---:B------:R-:W-:Y:S01]  /*5380*/  ISETP.GT.U32.AND P0, PT, R20.reuse, R21, PT ;  /* 0x000000151400720c */ /* 0x040fe20003f04070 */
[----:B---3--:R-:W-:Y:S04]  /*5390*/  STS [R14+-0xc], R31 ;  /* 0xfffff41f0e007388 */ /* 0x008fe80000000800 */
[----:B--2---:R0:W-:Y:S08]  /*53a0*/  STS [R22], R33 ;  /* 0x0000002116007388 */ /* 0x0041f00000000800 */
[----:B------:R-:W-:Y:S01]  /*53b0*/  @!P0 IMAD.IADD R21, R21, 0x1, -R20 ;  /* 0x0000000115158824 */ /* 0x000fe200078e0a14 */
[----:B------:R-:W-:Y:S01]  /*53c0*/  ISETP.NE.AND P0, PT, R19, RZ, PT ;  /* 0x000000ff1300720c */ /* 0x000fe20003f05270 */
[----:B------:R-:W2:Y:S03]  /*53d0*/  LDS R26, [R4] ;  /* 0x00000000041a7984 */ /* 0x000ea60000000800 */
[----:B------:R-:W-:Y:S01]  /*53e0*/  ISETP.GT.U32.AND P1, PT, R20, R21, PT ;  /* 0x000000151400720c */ /* 0x000fe20003f24070 */
[----:B------:R-:W3:Y:S01]  /*53f0*/  LDS R5, [R15+-0xc] ;  /* 0xfffff4000f057984 */ /* 0x000ee20000000800 */
[----:B0-----:R-:W-:-:S11]  /*5400*/  IMAD.MOV.U32 R22, RZ, RZ, R13 ;  /* 0x000000ffff167224 */ /* 0x001fd600078e000d */
[----:B------:R-:W-:Y:S02]  /*5410*/  @!P1 IMAD.IADD R21, R21, 0x1, -R20 ;  /* 0x0000000115159824 */ /* 0x000fe400078e0a14 */
[----:B------:R-:W-:Y:S02]  /*5420*/  IMAD.MOV.U32 R20, RZ, RZ, R18 ;  /* 0x000000ffff147224 */ /* 0x000fe400078e0012 */
[----:B------:R-:W-:Y:S01]  /*5430*/  @!P2 IMAD.MOV R21, RZ, RZ, -R21 ;  /* 0x000000ffff15a224 */ /* 0x000fe200078e0a15 */
[----:B------:R-:W-:Y:S02]  /*5440*/  @!P0 LOP3.LUT R21, RZ, R19, RZ, 0x33, !PT ;  /* 0x00000013ff158212 */ /* 0x000fe400078e33ff */
[----:B------:R-:W-:-:S03]  /*5450*/  ISETP.NE.AND P0, PT, R11, R6, PT ;  /* 0x000000060b00720c */ /* 0x000fc60003f05270 */
[----:B------:R-:W-:-:S04]  /*5460*/  IMAD R10, R21, 0x4, R9 ;  /* 0x00000004150a7824 */ /* 0x000fc800078e0209 */
[----:B------:R-:W-:-:S05]  /*5470*/  IMAD R32, R3, 0x4, R10 ;  /* 0x0000000403207824 */ /* 0x000fca00078e020a */
[----:B------:R-:W-:Y:S01]  /*5480*/  LEA R33, R3, R32, 0x2 ;  /* 0x0000002003217211 */ /* 0x000fe200078e10ff */
[----:B--2---:R-:W-:Y:S04]  /*5490*/  STS [R15+-0xc], R26 ;  /* 0xfffff41a0f007388 */ /* 0x004fe80000000800 */
[----:B---3--:R-:W-:Y:S04]  /*54a0*/  STS [R4], R5 ;  /* 0x0000000504007388 */ /* 0x008fe80000000800 */
[----:B------:R-:W0:Y:S04]  /*54b0*/  LDS R21, [R10] ;  /* 0x000000000a157984 */ /* 0x000e280000000800 */
[----:B------:R-:W2:Y:S04]  /*54c0*/  LDS R19, [R12+-0x10] ;  /* 0xfffff0000c137984 */ /* 0x000ea80000000800 */
[----:B0-----:R-:W-:Y:S04]  /*54d0*/  STS [R12+-0x10], R21 ;  /* 0xfffff0150c007388 */ /* 0x001fe80000000800 */
[----:B--2---:R0:W-:Y:S04]  /*54e0*/  STS [R10], R19 ;  /* 0x000000130a007388 */ /* 0x0041e80000000800 */
[----:B------:R-:W2:Y:S04]  /*54f0*/  LDS R31, [R32] ;  /* 0x00000000201f7984 */ /* 0x000ea80000000800 */
[----:B------:R-:W3:Y:S01]  /*5500*/  LDS R25, [R14+-0x10] ;  /* 0xfffff0000e197984 */ /* 0x000ee20000000800 */
[----:B0-----:R-:W-:-:S03]  /*5510*/  IMAD.MOV.U32 R19, RZ, RZ, R7 ;  /* 0x000000ffff137224 */ /* 0x001fc600078e0007 */
[----:B--2---:R-:W-:Y:S04]  /*5520*/  STS [R14+-0x10], R31 ;  /* 0xfffff01f0e007388 */ /* 0x004fe80000000800 */
[----:B---3--:R-:W-:Y:S04]  /*5530*/  STS [R32], R25 ;  /* 0x0000001920007388 */ /* 0x008fe80000000800 */
[----:B------:R-:W0:Y:S04]  /*5540*/  LDS R26, [R33] ;  /* 0x00000000211a7984 */ /* 0x000e280000000800 */
[----:B------:R-:W2:Y:S04]  /*5550*/  LDS R4, [R15+-0x10] ;  /* 0xfffff0000f047984 */ /* 0x000ea80000000800 */
[----:B0-----:R0:W-:Y:S04]  /*5560*/  STS [R15+-0x10], R26 ;  /* 0xfffff01a0f007388 */ /* 0x0011e80000000800 */
[----:B--2---:R0:W-:Y:S01]  /*5570*/  STS [R33], R4 ;  /* 0x0000000421007388 */ /* 0x0041e20000000800 */
[----:B------:R-:W-:Y:S05]  /*5580*/  @P0 BRA `(.L_x_50) ;  /* 0xfffffff000bc0947 */ /* 0x000fea000383ffff */
[----:B------:R-:W-:Y:S05]  /*5590*/  BSYNC.RECONVERGENT B0 ;  /* 0x0000000000007941 */ /* 0x000fea0003800200 */
.L_x_49:
[----:B0-----:R-:W-:Y:S01]  /*55a0*/  LOP3.LUT P0, R4, R8, 0x3, RZ, 0xc0, !PT ;  /* 0x0000000308047812 */ /* 0x001fe2000780c0ff */
[----:B--234-:R-:W-:Y:S02]  /*55b0*/  IMAD.MOV.U32 R22, RZ, RZ, R13 ;  /* 0x000000ffff167224 */ /* 0x01cfe400078e000d */
[----:B------:R-:W-:-:S10]  /*55c0*/  IMAD.MOV.U32 R19, RZ, RZ, R7 ;  /* 0x000000ffff137224 */ /* 0x000fd400078e0007 */
[----:B------:R-:W-:Y:S05]  /*55d0*/  @!P0 BRA `(.L_x_51) ;  /* 0x0000000800ec8947 */ /* 0x000fea0003800000 */
[----:B------:R-:W-:Y:S01]  /*55e0*/  ISETP.NE.AND P1, PT, R4, 0x1, PT ;  /* 0x000000010400780c */ /* 0x000fe20003f25270 */
[----:B------:R-:W-:Y:S01]  /*55f0*/  IMAD.MOV.U32 R9, RZ, RZ, R23 ;  /* 0x000000ffff097224 */ /* 0x000fe200078e0017 */
[----:B------:R-:W-:Y:S01]  /*5600*/  LOP3.LUT R5, R8, 0x1, RZ, 0xc0, !PT ;  /* 0x0000000108057812 */ /* 0x000fe200078ec0ff */
[----:B------:R-:W-:Y:S01]  /*5610*/  IMAD.MOV.U32 R10, RZ, RZ, R13 ;  /* 0x000000ffff0a7224 */ /* 0x000fe200078e000d */
[----:B------:R-:W-:Y:S01]  /*5620*/  MOV R11, R7 ;  /* 0x00000007000b7202 */ /* 0x000fe20000000f00 */
[----:B------:R-:W-:Y:S01]  /*5630*/  IMAD.MOV.U32 R8, RZ, RZ, R18 ;  /* 0x000000ffff087224 */ /* 0x000fe200078e0012 */
[----:B------:R-:W-:Y:S01]  /*5640*/  ISETP.NE.U32.AND P0, PT, R5, 0x1, PT ;  /* 0x000000010500780c */ /* 0x000fe20003f05070 */
[----:B------:R-:W-:Y:S02]  /*5650*/  IMAD.MOV.U32 R19, RZ, RZ, R23 ;  /* 0x000000ffff137224 */ /* 0x000fe400078e0017 */
[----:B------:R-:W-:-:S04]  /*5660*/  IMAD.MOV.U32 R5, RZ, RZ, R17 ;  /* 0x000000ffff057224 */ /* 0x000fc800078e0011 */
[----:B------:R-:W-:Y:S06]  /*5670*/  @!P1 BRA `(.L_x_52) ;  /* 0x0000000400c09947 */ /* 0x000fec0003800000 */
[----:B------:R-:W-:Y:S01]  /*5680*/  IABS R8, R0 ;  /* 0x0000000000087213 */ /* 0x000fe20000000000 */
[----:B------:R-:W-:Y:S01]  /*5690*/  IMAD.SHL.U32 R5, R23, 0x10, RZ ;  /* 0x0000001017057824 */ /* 0x000fe200078e00ff */
[----:B------:R-:W-:Y:S01]  /*56a0*/  SHF.R.U32.HI R4, RZ, 0x2, R17 ;  /* 0x00000002ff047819 */ /* 0x000fe20000011611 */
[----:B------:R-:W0:Y:S01]  /*56b0*/  S2UR UR5, SR_CgaCtaId ;  /* 0x00000000000579c3 */ /* 0x000e220000008800 */
[----:B------:R-:W2:Y:S01]  /*56c0*/  I2F.RP R10, R8 ;  /* 0x00000008000a7306 */ /* 0x000ea20000209400 */
[----:B------:R-:W-:Y:S01]  /*56d0*/  UMOV UR4, 0x400 ;  /* 0x0000040000047882 */ /* 0x000fe20000000000 */
[----:B------:R-:W-:Y:S01]  /*56e0*/  LOP3.LUT R4, R4, R17, RZ, 0x3c, !PT ;  /* 0x0000001104047212 */ /* 0x000fe200078e3cff */
[----:B------:R-:W-:Y:S01]  /*56f0*/  UIADD3 UR4, UPT, UPT, UR4, 0x38, URZ ;  /* 0x0000003804047890 */ /* 0x000fe2000fffe0ff */
[----:B------:R-:W-:-:S03]  /*5700*/  VIADD R20, R0, 0xffffffff ;  /* 0xffffffff00147836 */ /* 0x000fc60000000000 */
[----:B------:R-:W-:Y:S02]  /*5710*/  IMAD.SHL.U32 R6, R4, 0x2, RZ ;  /* 0x0000000204067824 */ /* 0x000fe400078e00ff */
[----:B------:R-:W-:-:S03]  /*5720*/  IABS R26, R20 ;  /* 0x00000014001a7213 */ /* 0x000fc60000000000 */
[----:B------:R-:W-:Y:S01]  /*5730*/  LOP3.LUT R6, R4, R6, R5, 0x96, !PT ;  /* 0x0000000604067212 */ /* 0x000fe200078e9605 */
[----:B--2---:R-:W2:Y:S03]  /*5740*/  MUFU.RCP R10, R10 ;  /* 0x0000000a000a7308 */ /* 0x004ea60000001000 */
[----:B------:R-:W-:Y:S01]  /*5750*/  LOP3.LUT R22, R6, R23, RZ, 0x3c, !PT ;  /* 0x0000001706167212 */ /* 0x000fe200078e3cff */
[----:B------:R-:W-:-:S03]  /*5760*/  IMAD.MOV.U32 R6, RZ, RZ, 0x2f800000 ;  /* 0x2f800000ff067424 */ /* 0x000fc600078e00ff */
[C---:B------:R-:W-:Y:S01]  /*5770*/  IADD3 R4, PT, PT, R16.reuse, 0x587c5, R22 ;  /* 0x000587c510047810 */ /* 0x040fe20007ffe016 */
[----:B------:R-:W-:Y:S01]  /*5780*/  VIADD R16, R16, 0xb0f8a ;  /* 0x000b0f8a10107836 */ /* 0x000fe20000000000 */
[----:B0-----:R-:W-:Y:S02]  /*5790*/  ULEA UR4, UR5, UR4, 0x18 ;  /* 0x0000000405047291 */ /* 0x001fe4000f8ec0ff */
[----:B------:R-:W-:Y:S02]  /*57a0*/  I2FP.F32.U32 R9, R4 ;  /* 0x0000000400097245 */ /* 0x000fe40000201000 */
[----:B------:R-:W-:-:S03]  /*57b0*/  IABS R4, R0 ;  /* 0x0000000000047213 */ /* 0x000fc60000000000 */
[----:B------:R-:W-:Y:S02]  /*57c0*/  FFMA R9, R9, R6, 1.1641532182693481445e-10 ;  /* 0x2f00000009097423 */ /* 0x000fe40000000006 */
[----:B------:R-:W-:Y:S02]  /*57d0*/  IMAD.MOV R12, RZ, RZ, -R4 ;  /* 0x000000ffff0c7224 */ /* 0x000fe400078e0a04 */
[----:B------:R-:W-:Y:S02]  /*57e0*/  HFMA2 R4, -RZ, RZ, 0, 0 ;  /* 0x00000000ff047431 */ /* 0x000fe400000001ff */
[----:B--2---:R-:W-:Y:S01]  /*57f0*/  VIADD R5, R10, 0xffffffe ;  /* 0x0ffffffe0a057836 */ /* 0x004fe20000000000 */
[----:B------:R-:W0:Y:S08]  /*5800*/  F2I.TRUNC.NTZ R9, R9 ;  /* 0x0000000900097305 */ /* 0x000e30000020f100 */
[----:B------:R-:W2:Y:S01]  /*5810*/  F2I.FTZ.U32.TRUNC.NTZ R5, R5 ;  /* 0x0000000500057305 */ /* 0x000ea2000021f000 */
[----:B0-----:R-:W-:-:S02]  /*5820*/  IABS R10, R9 ;  /* 0x00000009000a7213 */ /* 0x001fc40000000000 */
[----:B------:R-:W-:Y:S01]  /*5830*/  ISETP.GE.AND P3, PT, R9, RZ, PT ;  /* 0x000000ff0900720c */ /* 0x000fe20003f66270 */
[----:B--2---:R-:W-:-:S04]  /*5840*/  IMAD.MOV R11, RZ, RZ, -R5 ;  /* 0x000000ffff0b7224 */ /* 0x004fc800078e0a05 */
[----:B------:R-:W-:-:S04]  /*5850*/  IMAD R11, R11, R8, RZ ;  /* 0x000000080b0b7224 */ /* 0x000fc800078e02ff */
[----:B------:R-:W-:-:S04]  /*5860*/  IMAD.HI.U32 R4, R5, R11, R4 ;  /* 0x0000000b05047227 */ /* 0x000fc800078e0004 */
[----:B------:R-:W-:Y:S02]  /*5870*/  IMAD.MOV.U32 R5, RZ, RZ, R10 ;  /* 0x000000ffff057224 */ /* 0x000fe400078e000a */
[----:B------:R-:W-:Y:S02]  /*5880*/  IMAD.MOV.U32 R10, RZ, RZ, R12 ;  /* 0x000000ffff0a7224 */ /* 0x000fe400078e000c */
[----:B------:R-:W-:-:S04]  /*5890*/  IMAD.HI.U32 R4, R4, R5, RZ ;  /* 0x0000000504047227 */ /* 0x000fc800078e00ff */
[----:B------:R-:W-:Y:S01]  /*58a0*/  IMAD R5, R4, R10, R5 ;  /* 0x0000000a04057224 */ /* 0x000fe200078e0205 */
[----:B------:R-:W-:Y:S01]  /*58b0*/  LEA R10, R0, UR4, 0x2 ;  /* 0x00000004000a7c11 */ /* 0x000fe2000f8e10ff */
[----:B------:R-:W-:-:S03]  /*58c0*/  IMAD.SHL.U32 R12, R22, 0x10, RZ ;  /* 0x00000010160c7824 */ /* 0x000fc600078e00ff */
[----:B------:R-:W-:Y:S01]  /*58d0*/  ISETP.GT.U32.AND P1, PT, R8, R5, PT ;  /* 0x000000050800720c */ /* 0x000fe20003f24070 */
[----:B------:R-:W-:-:S12]  /*58e0*/  LDS R15, [R10+-0x4] ;  /* 0xfffffc000a0f7984 */ /* 0x000fd80000000800 */
[----:B------:R-:W-:Y:S01]  /*58f0*/  @!P1 IMAD.IADD R5, R5, 0x1, -R8 ;  /* 0x0000000105059824 */ /* 0x000fe200078e0a08 */
[----:B------:R-:W-:-:S04]  /*5900*/  ISETP.NE.AND P1, PT, R0, RZ, PT ;  /* 0x000000ff0000720c */ /* 0x000fc80003f25270 */
[----:B------:R-:W-:-:S13]  /*5910*/  ISETP.GT.U32.AND P2, PT, R8, R5, PT ;  /* 0x000000050800720c */ /* 0x000fda0003f44070 */
[----:B------:R-:W-:Y:S01]  /*5920*/  @!P2 IMAD.IADD R5, R5, 0x1, -R8 ;  /* 0x000000010505a824 */ /* 0x000fe200078e0a08 */
[----:B------:R-:W-:-:S03]  /*5930*/  IABS R8, R20 ;  /* 0x0000001400087213 */ /* 0x000fc60000000000 */
[----:B------:R-:W-:Y:S01]  /*5940*/  @!P3 IMAD.MOV R5, RZ, RZ, -R5 ;  /* 0x000000ffff05b224 */ /* 0x000fe200078e0a05 */
[----:B------:R-:W-:Y:S01]  /*5950*/  @!P1 LOP3.LUT R5, RZ, R0, RZ, 0x33, !PT ;  /* 0x00000000ff059212 */ /* 0x000fe200078e33ff */
[----:B------:R-:W0:Y:S01]  /*5960*/  I2F.RP R14, R8 ;  /* 0x00000008000e7306 */ /* 0x000e220000209400 */
[----:B------:R-:W-:Y:S02]  /*5970*/  VIADD R0, R0, 0xfffffffe ;  /* 0xfffffffe00007836 */ /* 0x000fe40000000000 */
[----:B------:R-:W-:Y:S02]  /*5980*/  LEA R4, R5, UR4, 0x2 ;  /* 0x0000000405047c11 */ /* 0x000fe4000f8e10ff */
[----:B------:R-:W-:-:S03]  /*5990*/  SHF.R.U32.HI R5, RZ, 0x2, R18 ;  /* 0x00000002ff057819 */ /* 0x000fc60000011612 */
[----:B------:R-:W2:Y:S01]  /*59a0*/  LDS R11, [R4] ;  /* 0x00000000040b7984 */ /* 0x000ea20000000800 */
[----:B------:R-:W-:-:S05]  /*59b0*/  LOP3.LUT R5, R5, R18, RZ, 0x3c, !PT ;  /* 0x0000001205057212 */ /* 0x000fca00078e3cff */
[C---:B------:R-:W-:Y:S01]  /*59c0*/  IMAD.SHL.U32 R9, R5.reuse, 0x2, RZ ;  /* 0x0000000205097824 */ /* 0x040fe200078e00ff */
[----:B0-----:R-:W0:Y:S04]  /*59d0*/  MUFU.RCP R14, R14 ;  /* 0x0000000e000e7308 */ /* 0x001e280000001000 */
[----:B------:R-:W-:-:S04]  /*59e0*/  LOP3.LUT R9, R5, R9, R12, 0x96, !PT ;  /* 0x0000000905097212 */ /* 0x000fc800078e960c */
[----:B------:R-:W-:-:S05]  /*59f0*/  LOP3.LUT R9, R9, R22, RZ, 0x3c, !PT ;  /* 0x0000001609097212 */ /* 0x000fca00078e3cff */
[----:B------:R-:W-:Y:S01]  /*5a00*/  IMAD.IADD R12, R9, 0x1, R16 ;  /* 0x00000001090c7824 */ /* 0x000fe200078e0210 */
[----:B0-----:R-:W-:-:S04]  /*5a10*/  IADD3 R5, PT, PT, R14, 0xffffffe, RZ ;  /* 0x0ffffffe0e057810 */ /* 0x001fc80007ffe0ff */
[----:B------:R-:W-:Y:S01]  /*5a20*/  I2FP.F32.U32 R17, R12 ;  /* 0x0000000c00117245 */ /* 0x000fe20000201000 */
[----:B------:R-:W-:Y:S01]  /*5a30*/  IMAD R12, R3, 0x4, R4 ;  /* 0x00000004030c7824 */ /* 0x000fe200078e0204 */
[----:B------:R-:W0:Y:S03]  /*5a40*/  F2I.FTZ.U32.TRUNC.NTZ R5, R5 ;  /* 0x0000000500057305 */ /* 0x000e26000021f000 */
[----:B------:R-:W-:Y:S01]  /*5a50*/  FFMA R14, R17, R6, 1.1641532182693481445e-10 ;  /* 0x2f000000110e7423 */ /* 0x000fe20000000006 */
[----:B------:R-:W-:-:S05]  /*5a60*/  IMAD R6, R3, 0x4, R10 ;  /* 0x0000000403067824 */ /* 0x000fca00078e020a */
[----:B------:R-:W3:Y:S01]  /*5a70*/  F2I.TRUNC.NTZ R14, R14 ;  /* 0x0000000e000e7305 */ /* 0x000ee2000020f100 */
[----:B--2---:R-:W-:Y:S04]  /*5a80*/  STS [R10+-0x4], R11 ;  /* 0xfffffc0b0a007388 */ /* 0x004fe80000000800 */
[----:B------:R2:W-:Y:S01]  /*5a90*/  STS [R4], R15 ;  /* 0x0000000f04007388 */ /* 0x0005e20000000800 */
[----:B0-----:R-:W-:-:S03]  /*5aa0*/  IMAD.MOV R25, RZ, RZ, -R5 ;  /* 0x000000ffff197224 */ /* 0x001fc600078e0a05 */
[----:B------:R-:W0:Y:S01]  /*5ab0*/  LDS R17, [R12] ;  /* 0x000000000c117984 */ /* 0x000e220000000800 */
[----:B------:R-:W-:-:S03]  /*5ac0*/  IMAD R25, R25, R8, RZ ;  /* 0x0000000819197224 */ /* 0x000fc600078e02ff */
[----:B------:R-:W4:Y:S01]  /*5ad0*/  LDS R21, [R6+-0x4] ;  /* 0xfffffc0006157984 */ /* 0x000f220000000800 */
[----:B---3--:R-:W-:Y:S01]  /*5ae0*/  IABS R18, R14 ;  /* 0x0000000e00127213 */ /* 0x008fe20000000000 */
[----:B--2---:R-:W-:Y:S01]  /*5af0*/  IMAD.MOV.U32 R4, RZ, RZ, RZ ;  /* 0x000000ffff047224 */ /* 0x004fe200078e00ff */
[----:B------:R-:W-:Y:S01]  /*5b00*/  ISETP.GE.AND P3, PT, R14, RZ, PT ;  /* 0x000000ff0e00720c */ /* 0x000fe20003f66270 */
[----:B------:R-:W-:Y:S02]  /*5b10*/  IMAD.MOV R15, RZ, RZ, -R26 ;  /* 0x000000ffff0f7224 */ /* 0x000fe400078e0a1a */
[----:B------:R-:W-:-:S04]  /*5b20*/  IMAD.HI.U32 R5, R5, R25, R4 ;  /* 0x0000001905057227 */ /* 0x000fc800078e0004 */
[----:B------:R-:W-:-:S04]  /*5b30*/  IMAD.MOV.U32 R4, RZ, RZ, R18 ;  /* 0x000000ffff047224 */ /* 0x000fc800078e0012 */
[----:B------:R-:W-:-:S04]  /*5b40*/  IMAD.HI.U32 R5, R5, R4, RZ ;  /* 0x0000000405057227 */ /* 0x000fc800078e00ff */
[----:B------:R-:W-:Y:S02]  /*5b50*/  IMAD R15, R5, R15, R4 ;  /* 0x0000000f050f7224 */ /* 0x000fe400078e0204 */
[C---:B------:R-:W-:Y:S02]  /*5b60*/  IMAD R5, R3.reuse, 0x4, R12 ;  /* 0x0000000403057824 */ /* 0x040fe400078e020c */
[----:B------:R-:W-:Y:S01]  /*5b70*/  IMAD R4, R3, 0x4, R6 ;  /* 0x0000000403047824 */ /* 0x000fe200078e0206 */
[----:B------:R-:W-:Y:S01]  /*5b80*/  ISETP.GT.U32.AND P1, PT, R8, R15, PT ;  /* 0x0000000f0800720c */ /* 0x000fe20003f24070 */
[----:B0-----:R-:W-:-:S12]  /*5b90*/  STS [R6+-0x4], R17 ;  /* 0xfffffc1106007388 */ /* 0x001fd80000000800 */
[----:B------:R-:W-:Y:S02]  /*5ba0*/  @!P1 IADD3 R15, PT, PT, R15, -R8, RZ ;  /* 0x800000080f0f9210 */ /* 0x000fe40007ffe0ff */
[----:B------:R-:W-:Y:S01]  /*5bb0*/  ISETP.NE.AND P1, PT, R20, RZ, PT ;  /* 0x000000ff1400720c */ /* 0x000fe20003f25270 */
[----:B----4-:R0:W-:Y:S01]  /*5bc0*/  STS [R12], R21 ;  /* 0x000000150c007388 */ /* 0x0101e20000000800 */
[----:B------:R-:W-:-:S03]  /*5bd0*/  ISETP.GT.U32.AND P2, PT, R8, R15, PT ;  /* 0x0000000f0800720c */ /* 0x000fc60003f44070 */
[----:B------:R-:W2:Y:S04]  /*5be0*/  LDS R11, [R5] ;  /* 0x00000000050b7984 */ /* 0x000ea80000000800 */
[----:B------:R-:W3:Y:S06]  /*5bf0*/  LDS R18, [R4+-0x4] ;  /* 0xfffffc0004127984 */ /* 0x000eec0000000800 */
[----:B------:R-:W-:-:S04]  /*5c00*/  @!P2 IMAD.IADD R15, R15, 0x1, -R8 ;  /* 0x000000010f0fa824 */ /* 0x000fc800078e0a08 */
[----:B------:R-:W-:Y:S01]  /*5c10*/  @!P3 IMAD.MOV R15, RZ, RZ, -R15 ;  /* 0x000000ffff0fb224 */ /* 0x000fe200078e0a0f */
[----:B------:R-:W-:-:S04]  /*5c20*/  @!P1 LOP3.LUT R15, RZ, R20, RZ, 0x33, !PT ;  /* 0x00000014ff0f9212 */ /* 0x000fc800078e33ff */
[----:B------:R-:W-:-:S05]  /*5c30*/  LEA R8, R15, UR4, 0x2 ;  /* 0x000000040f087c11 */ /* 0x000fca000f8e10ff */
[----:B0-----:R-:W-:-:S04]  /*5c40*/  IMAD R12, R3, 0x4, R8 ;  /* 0x00000004030c7824 */ /* 0x001fc800078e0208 */
[----:B------:R-:W-:Y:S01]  /*5c50*/  IMAD R14, R3, 0x4, R12 ;  /* 0x00000004030e7824 */ /* 0x000fe200078e020c */
[----:B--2---:R0:W-:Y:S04]  /*5c60*/  STS [R4+-0x4], R11 ;  /* 0xfffffc0b04007388 */ /* 0x0041e80000000800 */
[----:B---3--:R2:W-:Y:S04]  /*5c70*/  STS [R5], R18 ;  /* 0x0000001205007388 */ /* 0x0085e80000000800 */
[----:B------:R-:W3:Y:S01]  /*5c80*/  LDS R17, [R8] ;  /* 0x0000000008117984 */ /* 0x000ee20000000800 */
[----:B0-----:R-:W-:-:S03]  /*5c90*/  IMAD.MOV.U32 R11, RZ, RZ, R23 ;  /* 0x000000ffff0b7224 */ /* 0x001fc600078e0017 */
[----:B------:R-:W0:Y:S01]  /*5ca0*/  LDS R15, [R10+-0x8] ;  /* 0xfffff8000a0f7984 */ /* 0x000e220000000800 */
[----:B--2---:R-:W-:-:S03]  /*5cb0*/  IMAD.MOV.U32 R5, RZ, RZ, R7 ;  /* 0x000000ffff057224 */ /* 0x004fc600078e0007 */
[----:B---3--:R2:W-:Y:S04]  /*5cc0*/  STS [R10+-0x8], R17 ;  /* 0xfffff8110a007388 */ /* 0x0085e80000000800 */
[----:B0-----:R0:W-:Y:S04]  /*5cd0*/  STS [R8], R15 ;  /* 0x0000000f08007388 */ /* 0x0011e80000000800 */
[----:B------:R-:W3:Y:S01]  /*5ce0*/  LDS R25, [R12] ;  /* 0x000000000c197984 */ /* 0x000ee20000000800 */
[----:B--2---:R-:W-:-:S03]  /*5cf0*/  IMAD.MOV.U32 R10, RZ, RZ, R22 ;  /* 0x000000ffff0a7224 */ /* 0x004fc600078e0016 */
[----:B------:R-:W2:Y:S01]  /*5d00*/  LDS R21, [R6+-0x8] ;  /* 0xfffff80006157984 */ /* 0x000ea20000000800 */
[----:B0-----:R-:W-:-:S03]  /*5d10*/  IMAD.MOV.U32 R8, RZ, RZ, R13 ;  /* 0x000000ffff087224 */ /* 0x001fc600078e000d */
[----:B---3--:R-:W-:Y:S04]  /*5d20*/  STS [R6+-0x8], R25 ;  /* 0xfffff81906007388 */ /* 0x008fe80000000800 */
[----:B--2---:R-:W-:Y:S04]  /*5d30*/  STS [R12], R21 ;  /* 0x000000150c007388 */ /* 0x004fe80000000800 */
[----:B------:R-:W0:Y:S04]  /*5d40*/  LDS R33, [R14] ;  /* 0x000000000e217984 */ /* 0x000e280000000800 */
[----:B------:R-:W2:Y:S04]  /*5d50*/  LDS R31, [R4+-0x8] ;  /* 0xfffff800041f7984 */ /* 0x000ea80000000800 */
[----:B0-----:R0:W-:Y:S04]  /*5d60*/  STS [R4+-0x8], R33 ;  /* 0xfffff82104007388 */ /* 0x0011e80000000800 */
[----:B--2---:R0:W-:Y:S02]  /*5d70*/  STS [R14], R31 ;  /* 0x0000001f0e007388 */ /* 0x0041e40000000800 */
.L_x_52:
[----:B------:R-:W-:Y:S01]  /*5d80*/  MOV R18, R13 ;  /* 0x0000000d00127202 */ /* 0x000fe20000000f00 */
[----:B------:R-:W-:Y:S02]  /*5d90*/  IMAD.MOV.U32 R17, RZ, RZ, R7 ;  /* 0x000000ffff117224 */ /* 0x000fe400078e0007 */
[----:B------:R-:W-:Y:S01]  /*5da0*/  IMAD.MOV.U32 R23, RZ, RZ, R9 ;  /* 0x000000ffff177224 */ /* 0x000fe200078e0009 */
[----:B------:R-:W-:Y:S06]  /*5db0*/  @P0 BRA `(.L_x_51) ;  /* 0x0000000000f40947 */ /* 0x000fec0003800000 */
[-C--:B------:R-:W-:Y:S01]  /*5dc0*/  IABS R6, R0.reuse ;  /* 0x0000000000067213 */ /* 0x080fe20000000000 */
[----:B------:R-:W-:Y:S01]  /*5dd0*/  VIADD R16, R16, 0x587c5 ;  /* 0x000587c510107836 */ /* 0x000fe20000000000 */
[----:B0-----:R-:W-:Y:S01]  /*5de0*/  SHF.R.U32.HI R4, RZ, 0x2, R5 ;  /* 0x00000002ff047819 */ /* 0x001fe20000011605 */
[----:B------:R-:W0:Y:S01]  /*5df0*/  S2UR UR5, SR_CgaCtaId ;  /* 0x00000000000579c3 */ /* 0x000e220000008800 */
[----:B------:R-:W2:Y:S01]  /*5e00*/  I2F.RP R12, R6 ;  /* 0x00000006000c7306 */ /* 0x000ea20000209400 */
[----:B------:R-:W-:Y:S01]  /*5e10*/  IABS R14, R0 ;  /* 0x00000000000e7213 */ /* 0x000fe20000000000 */
[----:B------:R-:W-:Y:S01]  /*5e20*/  UMOV UR4, 0x400 ;  /* 0x0000040000047882 */ /* 0x000fe20000000000 */
[----:B------:R-:W-:Y:S01]  /*5e30*/  LOP3.LUT R4, R4, R5, RZ, 0x3c, !PT ;  /* 0x0000000504047212 */ /* 0x000fe200078e3cff */
[----:B------:R-:W-:Y:S01]  /*5e40*/  IMAD.SHL.U32 R5, R9, 0x10, RZ ;  /* 0x0000001009057824 */ /* 0x000fe200078e00ff */
[----:B------:R-:W-:Y:S01]  /*5e50*/  IADD3 R14, PT, PT, RZ, -R14, RZ ;  /* 0x8000000eff0e7210 */ /* 0x000fe20007ffe0ff */
[----:B------:R-:W-:Y:S01]  /*5e60*/  UIADD3 UR4, UPT, UPT, UR4, 0x38, URZ ;  /* 0x0000003804047890 */ /* 0x000fe2000fffe0ff */
[----:B------:R-:W-:Y:S01]  /*5e70*/  MOV R22, R9 ;  /* 0x0000000900167202 */ /* 0x000fe20000000f00 */
[----:B------:R-:W-:-:S02]  /*5e80*/  IMAD.SHL.U32 R7, R4, 0x2, RZ ;  /* 0x0000000204077824 */ /* 0x000fc400078e00ff */
[----:B------:R-:W-:Y:S02]  /*5e90*/  IMAD.MOV.U32 R19, RZ, RZ, R10 ;  /* 0x000000ffff137224 */ /* 0x000fe400078e000a */
[----:B------:R-:W-:Y:S01]  /*5ea0*/  IMAD.MOV.U32 R18, RZ, RZ, R11 ;  /* 0x000000ffff127224 */ /* 0x000fe200078e000b */
[----:B------:R-:W-:Y:S01]  /*5eb0*/  LOP3.LUT R4, R4, R7, R5, 0x96, !PT ;  /* 0x0000000704047212 */ /* 0x000fe200078e9605 */
[----:B------:R-:W-:Y:S01]  /*5ec0*/  IMAD.MOV.U32 R7, RZ, RZ, 0x2f800000 ;  /* 0x2f800000ff077424 */ /* 0x000fe200078e00ff */
[----:B--2---:R-:W2:Y:S01]  /*5ed0*/  MUFU.RCP R12, R12 ;  /* 0x0000000c000c7308 */ /* 0x004ea20000001000 */
[----:B------:R-:W-:Y:S01]  /*5ee0*/  IMAD.MOV.U32 R17, RZ, RZ, R8 ;  /* 0x000000ffff117224 */ /* 0x000fe200078e0008 */
[----:B------:R-:W-:-:S05]  /*5ef0*/  LOP3.LUT R23, R4, R9, RZ, 0x3c, !PT ;  /* 0x0000000904177212 */ /* 0x000fca00078e3cff */
[----:B------:R-:W-:Y:S01]  /*5f00*/  IMAD.IADD R4, R23, 0x1, R16 ;  /* 0x0000000117047824 */ /* 0x000fe200078e0210 */
[----:B0-----:R-:W-:-:S04]  /*5f10*/  ULEA UR4, UR5, UR4, 0x18 ;  /* 0x0000000405047291 */ /* 0x001fc8000f8ec0ff */
[----:B------:R-:W-:Y:S01]  /*5f20*/  I2FP.F32.U32 R4, R4 ;  /* 0x0000000400047245 */ /* 0x000fe20000201000 */
[----:B--2---:R-:W-:-:S04]  /*5f30*/  VIADD R5, R12, 0xffffffe ;  /* 0x0ffffffe0c057836 */ /* 0x004fc80000000000 */
[----:B------:R-:W-:-:S04]  /*5f40*/  FFMA R4, R4, R7, 1.1641532182693481445e-10 ;  /* 0x2f00000004047423 */ /* 0x000fc80000000007 */
[----:B------:R0:W2:Y:S08]  /*5f50*/  F2I.TRUNC.NTZ R7, R4 ;  /* 0x0000000400077305 */ /* 0x0000b0000020f100 */
[----:B------:R-:W3:Y:S01]  /*5f60*/  F2I.FTZ.U32.TRUNC.NTZ R5, R5 ;  /* 0x0000000500057305 */ /* 0x000ee2000021f000 */
[----:B0-----:R-:W-:Y:S01]  /*5f70*/  IMAD.MOV.U32 R4, RZ, RZ, RZ ;  /* 0x000000ffff047224 */ /* 0x001fe200078e00ff */
[----:B--2---:R-:W-:-:S02]  /*5f80*/  IABS R12, R7 ;  /* 0x00000007000c7213 */ /* 0x004fc40000000000 */
[----:B------:R-:W-:Y:S01]  /*5f90*/  ISETP.GE.AND P2, PT, R7, RZ, PT ;  /* 0x000000ff0700720c */ /* 0x000fe20003f46270 */
[----:B---3--:R-:W-:-:S04]  /*5fa0*/  IMAD.MOV R13, RZ, RZ, -R5 ;  /* 0x000000ffff0d7224 */ /* 0x008fc800078e0a05 */
[----:B------:R-:W-:-:S04]  /*5fb0*/  IMAD R13, R13, R6, RZ ;  /* 0x000000060d0d7224 */ /* 0x000fc800078e02ff */
[----:B------:R-:W-:-:S04]  /*5fc0*/  IMAD.HI.U32 R5, R5, R13, R4 ;  /* 0x0000000d05057227 */ /* 0x000fc800078e0004 */
[----:B------:R-:W-:Y:S02]  /*5fd0*/  IMAD.MOV.U32 R13, RZ, RZ, R14 ;  /* 0x000000ffff0d7224 */ /* 0x000fe400078e000e */
[----:B------:R-:W-:-:S04]  /*5fe0*/  IMAD.HI.U32 R5, R5, R12, RZ ;  /* 0x0000000c05057227 */ /* 0x000fc800078e00ff */
[----:B------:R-:W-:-:S05]  /*5ff0*/  IMAD R5, R5, R13, R12 ;  /* 0x0000000d05057224 */ /* 0x000fca00078e020c */
[----:B------:R-:W-:-:S13]  /*6000*/  ISETP.GT.U32.AND P0, PT, R6, R5, PT ;  /* 0x000000050600720c */ /* 0x000fda0003f04070 */
[----:B------:R-:W-:Y:S01]  /*6010*/  @!P0 IMAD.IADD R5, R5, 0x1, -R6 ;  /* 0x0000000105058824 */ /* 0x000fe200078e0a06 */
[----:B------:R-:W-:-:S04]  /*6020*/  ISETP.NE.AND P0, PT, R0, RZ, PT ;  /* 0x000000ff0000720c */ /* 0x000fc80003f05270 */
[----:B------:R-:W-:-:S13]  /*6030*/  ISETP.GT.U32.AND P1, PT, R6, R5, PT ;  /* 0x000000050600720c */ /* 0x000fda0003f24070 */
[----:B------:R-:W-:-:S04]  /*6040*/  @!P1 IMAD.IADD R5, R5, 0x1, -R6 ;  /* 0x0000000105059824 */ /* 0x000fc800078e0a06 */
[----:B------:R-:W-:Y:S01]  /*6050*/  @!P2 IMAD.MOV R5, RZ, RZ, -R5 ;  /* 0x000000ffff05a224 */ /* 0x000fe200078e0a05 */
[----:B------:R-:W-:Y:S02]  /*6060*/  @!P0 LOP3.LUT R5, RZ, R0, RZ, 0x33, !PT ;  /* 0x00000000ff058212 */ /* 0x000fe400078e33ff */
[----:B------:R-:W-:Y:S02]  /*6070*/  LEA R0, R0, UR4, 0x2 ;  /* 0x0000000400007c11 */ /* 0x000fe4000f8e10ff */
[----:B------:R-:W-:-:S03]  /*6080*/  LEA R4, R5, UR4, 0x2 ;  /* 0x0000000405047c11 */ /* 0x000fc6000f8e10ff */
[----:B------:R-:W-:Y:S01]  /*6090*/  LDS R5, [R0+-0x4] ;  /* 0xfffffc0000057984 */ /* 0x000fe20000000800 */
[C---:B------:R-:W-:Y:S02]  /*60a0*/  IMAD R6, R3.reuse, 0x4, R0 ;  /* 0x0000000403067824 */ /* 0x040fe400078e0200 */
[C---:B------:R-:W-:Y:S01]  /*60b0*/  IMAD R12, R3.reuse, 0x4, R4 ;  /* 0x00000004030c7824 */ /* 0x040fe200078e0204 */
[----:B------:R-:W0:Y:S03]  /*60c0*/  LDS R7, [R4] ;  /* 0x0000000004077984 */ /* 0x000e260000000800 */
[C---:B------:R-:W-:Y:S02]  /*60d0*/  IMAD R14, R3.reuse, 0x4, R12 ;  /* 0x00000004030e7824 */ /* 0x040fe400078e020c */
[----:B------:R-:W-:Y:S01]  /*60e0*/  IMAD R3, R3, 0x4, R6 ;  /* 0x0000000403037824 */ /* 0x000fe200078e0206 */
[----:B0-----:R-:W-:Y:S04]  /*60f0*/  STS [R0+-0x4], R7 ;  /* 0xfffffc0700007388 */ /* 0x001fe80000000800 */
[----:B------:R-:W-:Y:S04]  /*6100*/  STS [R4], R5 ;  /* 0x0000000504007388 */ /* 0x000fe80000000800 */
[----:B------:R-:W0:Y:S04]  /*6110*/  LDS R15, [R12] ;  /* 0x000000000c0f7984 */ /* 0x000e280000000800 */
[----:B------:R-:W2:Y:S04]  /*6120*/  LDS R13, [R6+-0x4] ;  /* 0xfffffc00060d7984 */ /* 0x000ea80000000800 */
[----:B0-----:R-:W-:Y:S04]  /*6130*/  STS [R6+-0x4], R15 ;  /* 0xfffffc0f06007388 */ /* 0x001fe80000000800 */
[----:B--2---:R-:W-:Y:S04]  /*6140*/  STS [R12], R13 ;  /* 0x0000000d0c007388 */ /* 0x004fe80000000800 */
[----:B------:R-:W0:Y:S04]  /*6150*/  LDS R20, [R14] ;  /* 0x000000000e147984 */ /* 0x000e280000000800 */
[----:B------:R-:W2:Y:S04]  /*6160*/  LDS R21, [R3+-0x4] ;  /* 0xfffffc0003157984 */ /* 0x000ea80000000800 */
[----:B0-----:R3:W-:Y:S04]  /*6170*/  STS [R3+-0x4], R20 ;  /* 0xfffffc1403007388 */ /* 0x0017e80000000800 */
[----:B--2---:R3:W-:Y:S02]  /*6180*/  STS [R14], R21 ;  /* 0x000000150e007388 */ /* 0x0047e40000000800 */
.L_x_51:
[----:B------:R2:W-:Y:S04]  /*6190*/  STL.64 [R1+0x10], R18 ;  /* 0x0000101201007387 */ /* 0x0005e80000100a00 */
[----:B------:R2:W-:Y:S04]  /*61a0*/  STL.64 [R1+0x18], R22 ;  /* 0x0000181601007387 */ /* 0x0005e80000100a00 */
[----:B------:R2:W-:Y:S02]  /*61b0*/  STL.64 [R1+0x8], R16 ;  /* 0x0000081001007387 */ /* 0x0005e40000100a00 */
.L_x_48:
[----:B------:R-:W-:Y:S01]  /*61c0*/  ISETP.NE.AND P0, PT, R27, RZ, PT ;  /* 0x000000ff1b00720c */ /* 0x000fe20003f05270 */
[----:B------:R-:W-:Y:S05]  /*61d0*/  WARPSYNC.ALL ;  /* 0x0000000000007948 */ /* 0x000fea0003800000 */
[----:B------:R-:W-:Y:S06]  /*61e0*/  BAR.SYNC.DEFER_BLOCKING 0x0 ;  /* 0x0000000000007b1d */ /* 0x000fec0000010000 */
[----:B------:R-:W-:Y:S04]  /*61f0*/  BSSY.RECONVERGENT B8, `(.L_x_53) ;  /* 0x000010f000087945 */ /* 0x000fe80003800200 */
[----:B------:R-:W-:Y:S05]  /*6200*/  @P0 BRA `(.L_x_54) ;  /* 0x0000001000340947 */ /* 0x000fea0003800000 */
[----:B------:R-:W-:Y:S01]  /*6210*/  UPRMT UR4, UR38, 0x9910, URZ ;  /* 0x0000991026047896 */ /* 0x000fe200080000ff */
[----:B------:R-:W-:Y:S02]  /*6220*/  PRMT R0, R36, 0x9910, RZ ;  /* 0x0000991024007816 */ /* 0x000fe400000000ff */
[----:B---3--:R-:W-:-:S04]  /*6230*/  PRMT R3, R28, 0x9910, RZ ;  /* 0x000099101c037816 */ /* 0x008fc800000000ff */
[----:B------:R-:W-:-:S04]  /*6240*/  IADD3 R0, PT, PT, R3, UR4, R0 ;  /* 0x0000000403007c10 */ /* 0x000fc8000fffe000 */
[----:B------:R-:W-:-:S13]  /*6250*/  ISETP.NE.AND P0, PT, R0, 0x9, PT ;  /* 0x000000090000780c */ /* 0x000fda0003f05270 */
[----:B------:R-:W-:Y:S05]  /*6260*/  @P0 BRA `(.L_x_54) ;  /* 0x00000010001c0947 */ /* 0x000fea0003800000 */
[----:B------:R-:W3:Y:S01]  /*6270*/  S2UR UR5, SR_CgaCtaId ;  /* 0x00000000000579c3 */ /* 0x000ee20000008800 */
[----:B------:R-:W-:Y:S01]  /*6280*/  UMOV UR4, 0x400 ;  /* 0x0000040000047882 */ /* 0x000fe20000000000 */
[----:B------:R-:W-:Y:S02]  /*6290*/  MOV R8, 0x0 ;  /* 0x0000000000087802 */ /* 0x000fe40000000f00 */
[----:B0-----:R-:W-:-:S04]  /*62a0*/  IADD3 R6, P0, PT, R2, 0x38, RZ ;  /* 0x0000003802067810 */ /* 0x001fc80007f1e0ff */
[----:B------:R-:W0:Y:S01]  /*62b0*/  LDC.64 R8, c[0x4][R8] ;  /* 0x0100000008087b82 */ /* 0x000e220000000a00 */
[----:B------:R-:W-:Y:S01]  /*62c0*/  IMAD.X R7, RZ, RZ, R24, P0 ;  /* 0x000000ffff077224 */ /* 0x000fe200000e0618 */
[----:B---3--:R-:W-:-:S09]  /*62d0*/  ULEA UR4, UR5, UR4, 0x18 ;  /* 0x0000000405047291 */ /* 0x008fd2000f8ec0ff */
[----:B------:R-:W-:Y:S04]  /*62e0*/  LDS R10, [UR4+0x2d4c] ;  /* 0x002d4c04ff0a7984 */ /* 0x000fe80008000800 */
[----:B------:R-:W3:Y:S01]  /*62f0*/  LDS.S16 R11, [UR4+0xd16] ;  /* 0x000d1604ff0b7984 */ /* 0x000ee20008000600 */
[----:B------:R-:W5:Y:S02]  /*6300*/  LDCU.64 UR4, c[0x4][0x60] ;  /* 0x01000c00ff0477ac */ /* 0x000f640008000a00 */
[----:B-----5:R-:W-:Y:S02]  /*6310*/  IMAD.U32 R4, RZ, RZ, UR4 ;  /* 0x00000004ff047e24 */ /* 0x020fe4000f8e00ff */
[----:B------:R-:W-:Y:S01]  /*6320*/  IMAD.U32 R5, RZ, RZ, UR5 ;  /* 0x00000005ff057e24 */ /* 0x000fe2000f8e00ff */
[----:B0--3--:R3:W-:Y:S06]  /*6330*/  STL.64 [R1+0x38], R10 ;  /* 0x0000380a01007387 */ /* 0x0097ec0000100a00 */
[----:B------:R-:W-:-:S07]  /*6340*/  LEPC R20, `(.L_x_55) ;  /* 0x000000001014794e */ /* 0x000fce0000000000 */
[----:B-1234-:R-:W-:Y:S05]  /*6350*/  CALL.ABS.NOINC R8 ;  /* 0x0000000008007343 */ /* 0x01efea0003c00000 */
.L_x_55:
        /* <DEDUP_REMOVED lines=12> */
[----:B------:R-:W-:Y:S01]  /*6420*/  UIADD3 UR4, UPT, UPT, UR4, 0x38, URZ ;  /* 0x0000003804047890 */ /* 0x000fe2000fffe0ff */
[----:B------:R-:W-:Y:S01]  /*6430*/  LOP3.LUT R32, R0, 0x7ffffffc, RZ, 0xc0, !PT ;  /* 0x7ffffffc00207812 */ /* 0x000fe200078ec0ff */
[----:B------:R-:W-:Y:S01]  /*6440*/  BSSY.RECONVERGENT B6, `(.L_x_56) ;  /* 0x00000b1000067945 */ /* 0x000fe20003800200 */
[----:B------:R-:W-:Y:S01]  /*6450*/  IMAD.MOV.U32 R34, RZ, RZ, 0x1 ;  /* 0x00000001ff227424 */ /* 0x000fe200078e00ff */
[----:B------:R-:W-:Y:S02]  /*6460*/  ULEA UR4, UR5, UR4, 0x18 ;  /* 0x0000000405047291 */ /* 0x000fe4000f8ec0ff */
[----:B------:R-:W-:Y:S02]  /*6470*/  IMAD.MOV R35, RZ, RZ, -R32 ;  /* 0x000000ffff237224 */ /* 0x000fe400078e0a20 */
[----:B------:R-:W-:-:S06]  /*6480*/  UIADD3 UR4, UPT, UPT, UR4, 0x8, URZ ;  /* 0x0000000804047890 */ /* 0x000fcc000fffe0ff */
[----:B------:R-:W-:-:S07]  /*6490*/  MOV R25, UR4 ;  /* 0x0000000400197c02 */ /* 0x000fce0008000f00 */
.L_x_69:
[----:B------:R-:W0:Y:S01]  /*64a0*/  I2F.U32.RP R3, R31 ;  /* 0x0000001f00037306 */ /* 0x000e220000209000 */
[----:B------:R-:W-:Y:S01]  /*64b0*/  IMAD.MOV R7, RZ, RZ, -R31 ;  /* 0x000000ffff077224 */ /* 0x000fe200078e0a1f */
[----:B------:R-:W-:Y:S01]  /*64c0*/  ISETP.NE.U32.AND P1, PT, R31, RZ, PT ;  /* 0x000000ff1f00720c */ /* 0x000fe20003f25070 */
[----:B------:R-:W-:Y:S01]  /*64d0*/  VIADD R0, R34, 0xffffffff ;  /* 0xffffffff22007836 */ /* 0x000fe20000000000 */
[----:B------:R-:W-:Y:S01]  /*64e0*/  BSSY.RECONVERGENT B7, `(.L_x_57) ;  /* 0x000001c000077945 */ /* 0x000fe20003800200 */
[----:B------:R-:W-:-:S03]  /*64f0*/  VIADD R35, R35, 0x4 ;  /* 0x0000000423237836 */ /* 0x000fc60000000000 */
[----:B0-----:R-:W0:Y:S02]  /*6500*/  MUFU.RCP R3, R3 ;  /* 0x0000000300037308 */ /* 0x001e240000001000 */
[----:B0-----:R-:W-:-:S06]  /*6510*/  VIADD R4, R3, 0xffffffe ;  /* 0x0ffffffe03047836 */ /* 0x001fcc0000000000 */
        /* <DEDUP_REMOVED lines=12> */
[----:B------:R-:W-:Y:S02]  /*65e0*/  ISETP.NE.AND P1, PT, R35, RZ, PT ;  /* 0x000000ff2300720c */ /* 0x000fe40003f25270 */
[----:B------:R-:W-:Y:S02]  /*65f0*/  ISETP.NE.AND P0, PT, R0, RZ, PT ;  /* 0x000000ff0000720c */ /* 0x000fe40003f05270 */
[----:B------:R-:W-:-:S11]  /*6600*/  P2R R37, PR, RZ, 0x2 ;  /* 0x00000002ff257803 */ /* 0x000fd60000000000 */
[----:B------:R-:W-:Y:S05]  /*6610*/  @P0 BRA `(.L_x_58) ;  /* 0x0000000000200947 */ /* 0x000fea0003800000 */
[----:B------:R-:W-:Y:S01]  /*6620*/  MOV R8, 0x0 ;  /* 0x0000000000087802 */ /* 0x000fe20000000f00 */
[----:B------:R-:W0:Y:S01]  /*6630*/  LDCU.64 UR4, c[0x4][0x48] ;  /* 0x01000900ff0477ac */ /* 0x000e220008000a00 */
[----:B------:R-:W-:-:S04]  /*6640*/  CS2R R6, SRZ ;  /* 0x0000000000067805 */ /* 0x000fc8000001ff00 */
[----:B------:R-:W1:Y:S01]  /*6650*/  LDC.64 R8, c[0x4][R8] ;  /* 0x0100000008087b82 */ /* 0x000e620000000a00 */
[----:B0-----:R-:W-:Y:S01]  /*6660*/  IMAD.U32 R4, RZ, RZ, UR4 ;  /* 0x00000004ff047e24 */ /* 0x001fe2000f8e00ff */
[----:B------:R-:W-:-:S07]  /*6670*/  MOV R5, UR5 ;  /* 0x0000000500057c02 */ /* 0x000fce0008000f00 */
[----:B------:R-:W-:-:S07]  /*6680*/  LEPC R20, `(.L_x_58) ;  /* 0x000000001014794e */ /* 0x000fce0000000000 */
[----:B-1----:R-:W-:Y:S05]  /*6690*/  CALL.ABS.NOINC R8 ;  /* 0x0000000008007343 */ /* 0x002fea0003c00000 */
.L_x_58:
[----:B------:R-:W-:Y:S05]  /*66a0*/  BSYNC.RECONVERGENT B7 ;  /* 0x0000000000077941 */ /* 0x000fea0003800200 */
.L_x_57:
[----:B------:R-:W0:Y:S01]  /*66b0*/  LDS R10, [R25+-0x8] ;  /* 0xfffff800190a7984 */ /* 0x000e220000000800 */
[----:B------:R-:W-:Y:S01]  /*66c0*/  MOV R26, 0x0 ;  /* 0x00000000001a7802 */ /* 0x000fe20000000f00 */
[----:B------:R-:W1:Y:S01]  /*66d0*/  LDCU.64 UR4, c[0x4][0x50] ;  /* 0x01000a00ff0477ac */ /* 0x000e620008000a00 */
[----:B------:R-:W-:Y:S02]  /*66e0*/  IMAD.MOV.U32 R6, RZ, RZ, R2 ;  /* 0x000000ffff067224 */ /* 0x000fe400078e0002 */
[----:B------:R2:W3:Y:S01]  /*66f0*/  LDC.64 R8, c[0x4][R26] ;  /* 0x010000001a087b82 */ /* 0x0004e20000000a00 */
[----:B------:R-:W-:Y:S02]  /*6700*/  IMAD.MOV.U32 R7, RZ, RZ, R24 ;  /* 0x000000ffff077224 */ /* 0x000fe400078e0018 */
[----:B-1----:R-:W-:Y:S02]  /*6710*/  IMAD.U32 R4, RZ, RZ, UR4 ;  /* 0x00000004ff047e24 */ /* 0x002fe4000f8e00ff */
[----:B------:R-:W-:Y:S01]  /*6720*/  IMAD.U32 R5, RZ, RZ, UR5 ;  /* 0x00000005ff057e24 */ /* 0x000fe2000f8e00ff */
[----:B0-----:R-:W0:Y:S02]  /*6730*/  F2F.F64.F32 R10, R10 ;  /* 0x0000000a000a7310 */ /* 0x001e240000201800 */
[----:B0--3--:R2:W-:Y:S04]  /*6740*/  STL.64 [R1], R10 ;  /* 0x0000000a01007387 */ /* 0x0095e80000100a00 */
[----:B------:R-:W-:-:S07]  /*6750*/  LEPC R20, `(.L_x_59) ;  /* 0x000000001014794e */ /* 0x000fce0000000000 */
[----:B--2---:R-:W-:Y:S05]  /*6760*/  CALL.ABS.NOINC R8 ;  /* 0x0000000008007343 */ /* 0x004fea0003c00000 */
.L_x_59:
        /* <DEDUP_REMOVED lines=16> */
[----:B------:R-:W-:Y:S02]  /*6870*/  @P0 IADD3 R0, PT, PT, -R31, R0, RZ ;  /* 0x000000001f000210 */ /* 0x000fe40007ffe1ff */
        /* <DEDUP_REMOVED lines=10> */
.L_x_61:
[----:B------:R-:W-:Y:S05]  /*6920*/  BSYNC.RECONVERGENT B7 ;  /* 0x0000000000077941 */ /* 0x000fea0003800200 */
.L_x_60:
        /* <DEDUP_REMOVED lines=12> */
.L_x_62:
[----:B------:R-:W0:Y:S01]  /*69f0*/  I2F.U32.RP R6, R31 ;  /* 0x0000001f00067306 */ /* 0x000e220000209000 */
[----:B------:R-:W-:Y:S01]  /*6a00*/  IMAD.MOV R3, RZ, RZ, -R31 ;  /* 0x000000ffff037224 */ /* 0x000fe200078e0a1f */
[----:B------:R-:W-:Y:S01]  /*6a10*/  IADD3 R0, PT, PT, R34, 0x1, RZ ;  /* 0x0000000122007810 */ /* 0x000fe20007ffe0ff */
[----:B------:R-:W-:Y:S01]  /*6a20*/  BSSY.RECONVERGENT B7, `(.L_x_63) ;  /* 0x0000019000077945 */ /* 0x000fe20003800200 */
[----:B------:R-:W-:-:S04]  /*6a30*/  ISETP.NE.U32.AND P1, PT, R31, RZ, PT ;  /* 0x000000ff1f00720c */ /* 0x000fc80003f25070 */
        /* <DEDUP_REMOVED lines=23> */
.L_x_64:
[----:B------:R-:W-:Y:S05]  /*6bb0*/  BSYNC.RECONVERGENT B7 ;  /* 0x0000000000077941 */ /* 0x000fea0003800200 */
.L_x_63:
[----:B------:R-:W0:Y:S01]  /*6bc0*/  LDS R10, [R25] ;  /* 0x00000000190a7984 */ /* 0x000e220000000800 */
        /* <DEDUP_REMOVED lines=11> */
.L_x_65:
        /* <DEDUP_REMOVED lines=28> */
.L_x_67:
[----:B------:R-:W-:Y:S05]  /*6e40*/  BSYNC.RECONVERGENT B7 ;  /* 0x0000000000077941 */ /* 0x000fea0003800200 */
.L_x_66:
[----:B------:R-:W0:Y:S01]  /*6e50*/  LDS R10, [R25+0x4] ;  /* 0x00000400190a7984 */ /* 0x000e220000000800 */
[----:B------:R-:W-:Y:S01]  /*6e60*/  MOV R8, 0x0 ;  /* 0x0000000000087802 */ /* 0x000fe20000000f00 */
[----:B------:R-:W1:Y:S01]  /*6e70*/  LDCU.64 UR4, c[0x4][0x50] ;  /* 0x01000a00ff0477ac */ /* 0x000e620008000a00 */
[----:B------:R-:W-:Y:S02]  /*6e80*/  IMAD.MOV.U32 R6, RZ, RZ, R2 ;  /* 0x000000ffff067224 */ /* 0x000fe400078e0002 */
[----:B------:R-:W-:Y:S02]  /*6e90*/  IMAD.MOV.U32 R7, RZ, RZ, R24 ;  /* 0x000000ffff077224 */ /* 0x000fe400078e0018 */
[----:B------:R-:W2:Y:S01]  /*6ea0*/  LDC.64 R8, c[0x4][R8] ;  /* 0x0100000008087b82 */ /* 0x000ea20000000a00 */
[----:B-1----:R-:W-:Y:S01]  /*6eb0*/  IMAD.U32 R4, RZ, RZ, UR4 ;  /* 0x00000004ff047e24 */ /* 0x002fe2000f8e00ff */
[----:B------:R-:W-:Y:S01]  /*6ec0*/  MOV R5, UR5 ;  /* 0x0000000500057c02 */ /* 0x000fe20008000f00 */
[----:B0-----:R-:W0:Y:S02]  /*6ed0*/  F2F.F64.F32 R10, R10 ;  /* 0x0000000a000a7310 */ /* 0x001e240000201800 */
[----:B0-2---:R0:W-:Y:S04]  /*6ee0*/  STL.64 [R1], R10 ;  /* 0x0000000a01007387 */ /* 0x0051e80000100a00 */
[----:B------:R-:W-:-:S07]  /*6ef0*/  LEPC R20, `(.L_x_68) ;  /* 0x000000001014794e */ /* 0x000fce0000000000 */
[----:B0-----:R-:W-:Y:S05]  /*6f00*/  CALL.ABS.NOINC R8 ;  /* 0x0000000008007343 */ /* 0x001fea0003c00000 */
.L_x_68:
[----:B------:R-:W-:Y:S01]  /*6f10*/  ISETP.NE.AND P6, PT, R37, RZ, PT ;  /* 0x000000ff2500720c */ /* 0x000fe20003fc5270 */
[----:B------:R-:W-:Y:S02]  /*6f20*/  VIADD R34, R34, 0x4 ;  /* 0x0000000422227836 */ /* 0x000fe40000000000 */
[----:B------:R-:W-:-:S10]  /*6f30*/  VIADD R25, R25, 0x10 ;  /* 0x0000001019197836 */ /* 0x000fd40000000000 */
[----:B------:R-:W-:Y:S05]  /*6f40*/  @P6 BRA `(.L_x_69) ;  /* 0xfffffff400546947 */ /* 0x000fea000383ffff */
[----:B------:R-:W-:Y:S05]  /*6f50*/  BSYNC.RECONVERGENT B6 ;  /* 0x0000000000067941 */ /* 0x000fea0003800200 */
.L_x_56:
[----:B------:R-:W-:-:S13]  /*6f60*/  ISETP.NE.AND P0, PT, R33, RZ, PT ;  /* 0x000000ff2100720c */ /* 0x000fda0003f05270 */
[----:B------:R-:W-:Y:S05]  /*6f70*/  @!P0 BRA `(.L_x_54) ;  /* 0x0000000000d88947 */ /* 0x000fea0003800000 */
[----:B------:R-:W0:Y:S01]  /*6f80*/  S2UR UR5, SR_CgaCtaId ;  /* 0x00000000000579c3 */ /* 0x000e220000008800 */
[----:B------:R-:W-:Y:S01]  /*6f90*/  UMOV UR4, 0x400 ;  /* 0x0000040000047882 */ /* 0x000fe20000000000 */
[----:B------:R-:W-:Y:S01]  /*6fa0*/  IMAD.MOV R33, RZ, RZ, -R33 ;  /* 0x000000ffff217224 */ /* 0x000fe200078e0a21 */
[----:B------:R-:W-:-:S04]  /*6fb0*/  UIADD3 UR4, UPT, UPT, UR4, 0x38, URZ ;  /* 0x0000003804047890 */ /* 0x000fc8000fffe0ff */
[----:B0-----:R-:W-:-:S06]  /*6fc0*/  ULEA UR4, UR5, UR4, 0x18 ;  /* 0x0000000405047291 */ /* 0x001fcc000f8ec0ff */
[----:B------:R-:W-:-:S07]  /*6fd0*/  LEA R25, R32, UR4, 0x2 ;  /* 0x0000000420197c11 */ /* 0x000fce000f8e10ff */
.L_x_73:
[----:B------:R-:W0:Y:S01]  /*6fe0*/  I2F.U32.RP R3, R31 ;  /* 0x0000001f00037306 */ /* 0x000e220000209000 */
[----:B------:R-:W-:Y:S01]  /*6ff0*/  IMAD.MOV R7, RZ, RZ, -R31 ;  /* 0x000000ffff077224 */ /* 0x000fe200078e0a1f */
[----:B------:R-:W-:Y:S01]  /*7000*/  ISETP.NE.U32.AND P1, PT, R31, RZ, PT ;  /* 0x000000ff1f00720c */ /* 0x000fe20003f25070 */
[----:B------:R-:W-:Y:S01]  /*7010*/  VIADD R33, R33, 0x1 ;  /* 0x0000000121217836 */ /* 0x000fe20000000000 */
[----:B------:R-:W-:Y:S04]  /*7020*/  BSSY.RECONVERGENT B6, `(.L_x_70) ;  /* 0x000001b000067945 */ /* 0x000fe80003800200 */
        /* <DEDUP_REMOVED lines=10> */
[----:B------:R-:W-:-:S04]  /*70d0*/  @P0 IADD3 R0, PT, PT, -R31, R0, RZ ;  /* 0x000000001f000210 */ /* 0x000fc80007ffe1ff */
        /* <DEDUP_REMOVED lines=15> */
.L_x_71:
[----:B------:R-:W-:Y:S05]  /*71d0*/  BSYNC.RECONVERGENT B6 ;  /* 0x0000000000067941 */ /* 0x000fea0003800200 */
.L_x_70:
[----:B------:R-:W0:Y:S01]  /*71e0*/  LDS R0, [R25] ;  /* 0x0000000019007984 */ /* 0x000e220000000800 */
        /* <DEDUP_REMOVED lines=11> */
.L_x_72:
[----:B------:R-:W-:Y:S01]  /*72a0*/  ISETP.NE.AND P6, PT, R26, RZ, PT ;  /* 0x000000ff1a00720c */ /* 0x000fe20003fc5270 */
[----:B------:R-:W-:Y:S01]  /*72b0*/  VIADD R32, R32, 0x1 ;  /* 0x0000000120207836 */ /* 0x000fe20000000000 */
[----:B------:R-:W-:-:S11]  /*72c0*/  IADD3 R25, PT, PT, R25, 0x4, RZ ;  /* 0x0000000419197810 */ /* 0x000fd60007ffe0ff */
[----:B------:R-:W-:Y:S05]  /*72d0*/  @P6 BRA `(.L_x_73) ;  /* 0xfffffffc00406947 */ /* 0x000fea000383ffff */
.L_x_54:
[----:B------:R-:W-:Y:S05]  /*72e0*/  BSYNC.RECONVERGENT B8 ;  /* 0x0000000000087941 */ /* 0x000fea0003800200 */
.L_x_53:
[----:B------:R-:W5:Y:S01]  /*72f0*/  S2UR UR5, SR_CgaCtaId ;  /* 0x00000000000579c3 */ /* 0x000f620000008800 */
[----:B------:R-:W1:Y:S01]  /*7300*/  I2F.S16 R36, R36 ;  /* 0x0000002400247306 */ /* 0x000e620000101400 */
[----:B------:R-:W-:Y:S01]  /*7310*/  UMOV UR4, 0x400 ;  /* 0x0000040000047882 */ /* 0x000fe20000000000 */
[----:B------:R-:W-:Y:S01]  /*7320*/  IMAD.MOV.U32 R9, RZ, RZ, 0x40200000 ;  /* 0x40200000ff097424 */ /* 0x000fe200078e00ff */
[----:B------:R-:W-:Y:S01]  /*7330*/  UIADD3 UR4, UPT, UPT, UR4, 0x38, URZ ;  /* 0x0000003804047890 */ /* 0x000fe2000fffe0ff */
[----:B0--3--:R-:W-:Y:S02]  /*7340*/  CS2R R14, SRZ ;  /* 0x00000000000e7805 */ /* 0x009fe4000001ff00 */
[----:B------:R-:W-:Y:S02]  /*7350*/  CS2R R12, SRZ ;  /* 0x00000000000c7805 */ /* 0x000fe4000001ff00 */
[----:B------:R-:W0:Y:S01]  /*7360*/  I2F.S16 R0, UR38 ;  /* 0x0000002600007d06 */ /* 0x000e220008101400 */
[----:B-1----:R-:W-:-:S07]  /*7370*/  FFMA R11, R36, R9, -5 ;  /* 0xc0a00000240b7423 */ /* 0x002fce0000000009 */
[----:B------:R-:W1:Y:S01]  /*7380*/  I2F.S16 R28, R28 ;  /* 0x0000001c001c7306 */ /* 0x000e620000101400 */
[----:B------:R-:W-:Y:S01]  /*7390*/  FADD R11, R11, 1.25 ;  /* 0x3fa000000b0b7421 */ /* 0x000fe20000000000 */
[----:B-----5:R-:W-:Y:S01]  /*73a0*/  ULEA UR4, UR5, UR4, 0x18 ;  /* 0x0000000405047291 */ /* 0x020fe2000f8ec0ff */
[----:B0-----:R-:W-:-:S04]  /*73b0*/  FFMA R0, R0, R9, -5 ;  /* 0xc0a0000000007423 */ /* 0x001fc80000000009 */
[----:B------:R-:W-:Y:S01]  /*73c0*/  FADD R10, R0, 1.25 ;  /* 0x3fa00000000a7421 */ /* 0x000fe20000000000 */
[----:B------:R-:W-:Y:S01]  /*73d0*/  LEA R8, R27, UR4, 0x2 ;  /* 0x000000041b087c11 */ /* 0x000fe2000f8e10ff */
[----:B------:R-:W-:Y:S02]  /*73e0*/  IMAD.U32 R0, RZ, RZ, UR4 ;  /* 0x00000004ff007e24 */ /* 0x000fe4000f8e00ff */
[----:B-1----:R-:W-:-:S04]  /*73f0*/  FFMA R9, R28, R9, -5 ;  /* 0xc0a000001c097423 */ /* 0x002fc80000000009 */
[----:B------:R-:W-:-:S07]  /*7400*/  FADD R9, R9, 1.25 ;  /* 0x3fa0000009097421 */ /* 0x000fce0000000000 */
.L_x_105:
[----:B0-----:R-:W0:Y:S01]  /*7410*/  S2UR UR5, SR_CgaCtaId ;  /* 0x00000000000579c3 */ /* 0x001e220000008800 */
[----:B------:R-:W-:Y:S01]  /*7420*/  UMOV UR4, 0x400 ;  /* 0x0000040000047882 */ /* 0x000fe20000000000 */
[----:B------:R-:W-:Y:S01]  /*7430*/  IMAD R20, R13, 0x4, R0 ;  /* 0x000000040d147824 */ /* 0x000fe200078e0200 */
[----:B------:R-:W-:-:S04]  /*7440*/  ISETP.NE.AND P0, PT, R27, RZ, PT ;  /* 0x000000ff1b00720c */ /* 0x000fc80003f05270 */
[----:B------:R-:W-:Y:S01]  /*7450*/  LDS R21, [R20] ;  /* 0x0000000014157984 */ /* 0x000fe20000000800 */
[----:B0-----:R-:W-:-:S06]  /*7460*/  ULEA UR4, UR5, UR4, 0x18 ;  /* 0x0000000405047291 */ /* 0x001fcc000f8ec0ff */
[----:B------:R-:W-:-:S05]  /*7470*/  IMAD.U32 R4, RZ, RZ, UR4 ;  /* 0x00000004ff047e24 */ /* 0x000fca000f8e00ff */
[----:B------:R-:W0:Y:S02]  /*7480*/  LDS R3, [R4+0x2d4c] ;  /* 0x002d4c0004037984 */ /* 0x000e240000000800 */
[----:B0-----:R-:W-:-:S04]  /*7490*/  IMAD R24, R3, 0x4, R20 ;  /* 0x0000000403187824 */ /* 0x001fc800078e0214 */
[----:B-1----:R-:W-:Y:S02]  /*74a0*/  IMAD R25, R3, 0x4, R24 ;  /* 0x0000000403197824 */ /* 0x002fe400078e0218 */
[----:B------:R-:W0:Y:S04]  /*74b0*/  LDS R24, [R24] ;  /* 0x0000000018187984 */ /* 0x000e280000000800 */
[----:B------:R-:W1:Y:S01]  /*74c0*/  LDS R25, [R25] ;  /* 0x0000000019197984 */ /* 0x000e620000000800 */
[----:B------:R-:W-:Y:S05]  /*74d0*/  @P0 BRA `(.L_x_74) ;  /* 0x00000010000c0947 */ /* 0x000fea0003800000 */
[----:B------:R-:W-:Y:S01]  /*74e0*/  ISETP.NE.AND P0, PT, R15, 0x1, PT ;  /* 0x000000010f00780c */ /* 0x000fe20003f05270 */
[----:B------:R-:W-:Y:S01]  /*74f0*/  BSSY.RECONVERGENT B0, `(.L_x_75) ;  /* 0x000004c000007945 */ /* 0x000fe20003800200 */
[----:B------:R-:W-:Y:S01]  /*7500*/  IMAD.MOV.U32 R33, RZ, RZ, R23 ;  /* 0x000000ffff217224 */ /* 0x000fe200078e0017 */
[----:B------:R-:W-:Y:S01]  /*7510*/  MOV R2, R14 ;  /* 0x0000000e00027202 */ /* 0x000fe20000000f00 */
[----:B------:R-:W-:Y:S02]  /*7520*/  IMAD.MOV.U32 R35, RZ, RZ, R22 ;  /* 0x000000ffff237224 */ /* 0x000fe400078e0016 */
[----:B------:R-:W-:-:S07]  /*7530*/  IMAD.MOV.U32 R6, RZ, RZ, R19 ;  /* 0x000000ffff067224 */ /* 0x000fce00078e0013 */
[----:B------:R-:W-:Y:S05]  /*7540*/  @!P0 BRA `(.L_x_76) ;  /* 0x0000000400188947 */ /* 0x000fea0003800000 */
[----:B------:R-:W-:Y:S01]  /*7550*/  SHF.R.U32.HI R2, RZ, 0x2, R17 ;  /* 0x00000002ff027819 */ /* 0x000fe20000011611 */
[----:B------:R-:W-:Y:S01]  /*7560*/  IMAD.SHL.U32 R3, R23, 0x10, RZ ;  /* 0x0000001017037824 */ /* 0x000fe200078e00ff */
[----:B------:R-:W-:Y:S01]  /*7570*/  BSSY.RECONVERGENT B1, `(.L_x_77) ;  /* 0x000003b000017945 */ /* 0x000fe20003800200 */
[----:B------:R-:W-:Y:S01]  /*7580*/  IMAD.MOV.U32 R7, RZ, RZ, 0x3e055027 ;  /* 0x3e055027ff077424 */ /* 0x000fe200078e00ff */
[----:B------:R-:W-:-:S05]  /*7590*/  LOP3.LUT R2, R2, R17, RZ, 0x3c, !PT ;  /* 0x0000001102027212 */ /* 0x000fca00078e3cff */
[----:B------:R-:W-:-:S05]  /*75a0*/  IMAD.SHL.U32 R4, R2, 0x2, RZ ;  /* 0x0000000202047824 */ /* 0x000fca00078e00ff */
[----:B------:R-:W-:Y:S01]  /*75b0*/  LOP3.LUT R4, R2, R4, R3, 0x96, !PT ;  /* 0x0000000402047212 */ /* 0x000fe200078e9603 */
[----:B------:R-:W-:-:S03]  /*75c0*/  IMAD.MOV.U32 R3, RZ, RZ, 0x2f800000 ;  /* 0x2f800000ff037424 */ /* 0x000fc600078e00ff */
[----:B------:R-:W-:-:S04]  /*75d0*/  LOP3.LUT R35, R4, R23, RZ, 0x3c, !PT ;  /* 0x0000001704237212 */ /* 0x000fc800078e3cff */
[C---:B------:R-:W-:Y:S02]  /*75e0*/  IADD3 R2, PT, PT, R16.reuse, 0x587c5, R35 ;  /* 0x000587c510027810 */ /* 0x040fe40007ffe023 */
[----:B--2---:R-:W-:Y:S02]  /*75f0*/  IADD3 R16, PT, PT, R16, 0xb0f8a, RZ ;  /* 0x000b0f8a10107810 */ /* 0x004fe40007ffe0ff */
[----:B------:R-:W-:-:S05]  /*7600*/  I2FP.F32.U32 R2, R2 ;  /* 0x0000000200027245 */ /* 0x000fca0000201000 */
[----:B------:R-:W-:-:S05]  /*7610*/  FFMA R2, R2, R3, 1.1641532182693481445e-10 ;  /* 0x2f00000002027423 */ /* 0x000fca0000000003 */
[----:B------:R-:W-:-:S13]  /*7620*/  FSETP.GEU.AND P0, PT, R2, 1.175494350822287508e-38, PT ;  /* 0x008000000200780b */ /* 0x000fda0003f0e000 */
[----:B------:R-:W-:-:S04]  /*7630*/  @!P0 FMUL R2, R2, 8388608 ;  /* 0x4b00000002028820 */ /* 0x000fc80000400000 */
[----:B------:R-:W-:-:S05]  /*7640*/  VIADD R3, R2, 0xc0d55555 ;  /* 0xc0d5555502037836 */ /* 0x000fca0000000000 */
[----:B------:R-:W-:-:S04]  /*7650*/  LOP3.LUT R5, R3, 0xff800000, RZ, 0xc0, !PT ;  /* 0xff80000003057812 */ /* 0x000fc800078ec0ff */
[----:B------:R-:W-:Y:S01]  /*7660*/  I2FP.F32.S32 R4, R5 ;  /* 0x0000000500047245 */ /* 0x000fe20000201400 */
[----:B------:R-:W-:Y:S02]  /*7670*/  IMAD.IADD R3, R2, 0x1, -R5 ;  /* 0x0000000102037824 */ /* 0x000fe400078e0a05 */
[----:B------:R-:W-:Y:S02]  /*7680*/  IMAD.MOV.U32 R5, RZ, RZ, 0x7f800000 ;  /* 0x7f800000ff057424 */ /* 0x000fe400078e00ff */
[----:B------:R-:W-:-:S04]  /*7690*/  FADD R6, R3, -1 ;  /* 0xbf80000003067421 */ /* 0x000fc80000000000 */
[----:B------:R-:W-:-:S04]  /*76a0*/  FFMA R3, R6, -R7, 0.14084610342979431152 ;  /* 0x3e1039f606037423 */ /* 0x000fc80000000807 */
[----:B------:R-:W-:-:S04]  /*76b0*/  FFMA R3, R6, R3, -0.12148627638816833496 ;  /* 0xbdf8cdcc06037423 */ /* 0x000fc80000000003 */
[----:B------:R-:W-:-:S04]  /*76c0*/  FFMA R3, R6, R3, 0.13980610668659210205 ;  /* 0x3e0f295506037423 */ /* 0x000fc80000000003 */
[----:B------:R-:W-:-:S04]  /*76d0*/  FFMA R3, R6, R3, -0.16684235632419586182 ;  /* 0xbe2ad8b906037423 */ /* 0x000fc80000000003 */
[----:B------:R-:W-:-:S04]  /*76e0*/  FFMA R3, R6, R3, 0.20012299716472625732 ;  /* 0x3e4ced0b06037423 */ /* 0x000fc80000000003 */
[----:B------:R-:W-:-:S04]  /*76f0*/  FFMA R3, R6, R3, -0.24999669194221496582 ;  /* 0xbe7fff2206037423 */ /* 0x000fc80000000003 */
[----:B------:R-:W-:-:S04]  /*7700*/  FFMA R3, R6, R3, 0.33333182334899902344 ;  /* 0x3eaaaa7806037423 */ /* 0x000fc80000000003 */
[----:B------:R-:W-:Y:S01]  /*7710*/  FFMA R7, R6, R3, -0.5 ;  /* 0xbf00000006077423 */ /* 0x000fe20000000003 */
[----:B------:R-:W-:Y:S02]  /*7720*/  FSEL R3, RZ, -23, P0 ;  /* 0xc1b80000ff037808 */ /* 0x000fe40000000000 */
[----:B------:R-:W-:Y:S01]  /*7730*/  ISETP.GT.U32.AND P0, PT, R2, 0x7f7fffff, PT ;  /* 0x7f7fffff0200780c */ /* 0x000fe20003f04070 */
[----:B------:R-:W-:Y:S02]  /*7740*/  FMUL R7, R6, R7 ;  /* 0x0000000706077220 */ /* 0x000fe40000400000 */
[----:B------:R-:W-:Y:S02]  /*7750*/  FFMA R3, R4, 1.1920928955078125e-07, R3 ;  /* 0x3400000004037823 */ /* 0x000fe40000000003 */
[----:B------:R-:W-:Y:S01]  /*7760*/  FFMA R6, R6, R7, R6 ;  /* 0x0000000706067223 */ /* 0x000fe20000000006 */
[----:B------:R-:W-:-:S03]  /*7770*/  SHF.R.U32.HI R7, RZ, 0x2, R18 ;  /* 0x00000002ff077819 */ /* 0x000fc60000011612 */
[----:B------:R-:W-:Y:S01]  /*7780*/  FFMA R6, R3, 0.69314718246459960938, R6 ;  /* 0x3f31721803067823 */ /* 0x000fe20000000006 */
[----:B------:R-:W-:Y:S01]  /*7790*/  LOP3.LUT R4, R7, R18, RZ, 0x3c, !PT ;  /* 0x0000001207047212 */ /* 0x000fe200078e3cff */
[----:B------:R-:W-:Y:S02]  /*77a0*/  IMAD.SHL.U32 R3, R35, 0x10, RZ ;  /* 0x0000001023037824 */ /* 0x000fe400078e00ff */
[C---:B------:R-:W-:Y:S01]  /*77b0*/  @P0 FFMA R6, R2.reuse, R5, +INF ;  /* 0x7f80000002060423 */ /* 0x040fe20000000005 */
[----:B------:R-:W-:Y:S01]  /*77c0*/  FSETP.NEU.AND P0, PT, R2, RZ, PT ;  /* 0x000000ff0200720b */ /* 0x000fe20003f0d000 */
[----:B------:R-:W-:Y:S02]  /*77d0*/  IMAD.SHL.U32 R5, R4, 0x2, RZ ;  /* 0x0000000204057824 */ /* 0x000fe400078e00ff */
[----:B------:R-:W-:-:S03]  /*77e0*/  FMUL R6, R6, -2 ;  /* 0xc000000006067820 */ /* 0x000fc60000400000 */
[----:B------:R-:W-:Y:S02]  /*77f0*/  LOP3.LUT R2, R4, R5, R3, 0x96, !PT ;  /* 0x0000000504027212 */ /* 0x000fe400078e9603 */
[----:B------:R-:W-:Y:S02]  /*7800*/  FSEL R5, R6, +INF , P0 ;  /* 0x7f80000006057808 */ /* 0x000fe40000000000 */
[----:B------:R-:W-:Y:S02]  /*7810*/  LOP3.LUT R33, R2, R35, RZ, 0x3c, !PT ;  /* 0x0000002302217212 */ /* 0x000fe400078e3cff */
[----:B------:R2:W3:Y:S01]  /*7820*/  MUFU.RSQ R6, R5 ;  /* 0x0000000500067308 */ /* 0x0004e20000001400 */
[----:B------:R-:W-:Y:S02]  /*7830*/  VIADD R3, R5, 0xf3000000 ;  /* 0xf300000005037836 */ /* 0x000fe40000000000 */
[----:B------:R-:W-:-:S03]  /*7840*/  IMAD.IADD R2, R16, 0x1, R33 ;  /* 0x0000000110027824 */ /* 0x000fc600078e0221 */
[----:B------:R-:W-:Y:S01]  /*7850*/  ISETP.GT.U32.AND P0, PT, R3, 0x727fffff, PT ;  /* 0x727fffff0300780c */ /* 0x000fe20003f04070 */
[----:B------:R-:W-:Y:S01]  /*7860*/  IMAD.MOV.U32 R3, RZ, RZ, 0x30c90fdb ;  /* 0x30c90fdbff037424 */ /* 0x000fe200078e00ff */
[----:B------:R-:W-:-:S05]  /*7870*/  I2FP.F32.U32 R2, R2 ;  /* 0x0000000200027245 */ /* 0x000fca0000201000 */
[----:B------:R-:W-:-:S06]  /*7880*/  FFMA R4, R2, R3, 7.314590599882819788e-10 ;  /* 0x30490fdb02047423 */ /* 0x000fcc0000000003 */
[----:B--23--:R-:W-:Y:S05]  /*7890*/  @!P0 BRA `(.L_x_78) ;  /* 0x0000000000108947 */ /* 0x00cfea0003800000 */
[----:B------:R-:W-:Y:S01]  /*78a0*/  IMAD.MOV.U32 R2, RZ, RZ, R5 ;  /* 0x000000ffff027224 */ /* 0x000fe200078e0005 */
[----:B------:R-:W-:-:S07]  /*78b0*/  MOV R26, 0x78d0 ;  /* 0x000078d0001a7802 */ /* 0x000fce0000000f00 */
[----:B01--4-:R-:W-:Y:S05]  /*78c0*/  CALL.REL.NOINC `($__internal_0_$__cuda_sm20_sqrt_rn_f32_slowpath) ;  /* 0x0000002800c47944 */ /* 0x013fea0003c00000 */
[----:B------:R-:W-:Y:S05]  /*78d0*/  BRA `(.L_x_79) ;  /* 0x0000000000107947 */ /* 0x000fea0003800000 */
.L_x_78:
[----:B------:R-:W-:Y:S01]  /*78e0*/  FMUL.FTZ R32, R5, R6 ;  /* 0x0000000605207220 */ /* 0x000fe20000410000 */
[----:B------:R-:W-:-:S03]  /*78f0*/  FMUL.FTZ R2, R6, 0.5 ;  /* 0x3f00000006027820 */ /* 0x000fc60000410000 */
[----:B------:R-:W-:-:S04]  /*7900*/  FFMA R3, -R32, R32, R5 ;  /* 0x0000002020037223 */ /* 0x000fc80000000105 */
[----:B------:R-:W-:-:S07]  /*7910*/  FFMA R32, R3, R2, R32 ;  /* 0x0000000203207223 */ /* 0x000fce0000000020 */
.L_x_79:
[----:B------:R-:W-:Y:S05]  /*7920*/  BSYNC.RECONVERGENT B1 ;  /* 0x0000000000017941 */ /* 0x000fea0003800200 */
.L_x_77:
[----:B------:R-:W-:Y:S01]  /*7930*/  FMUL.RZ R4, R4, 0.15915493667125701904 ;  /* 0x3e22f98304047820 */ /* 0x000fe2000040c000 */
[----:B------:R-:W-:Y:S02]  /*7940*/  IMAD.MOV.U32 R6, RZ, RZ, R23 ;  /* 0x000000ffff067224 */ /* 0x000fe400078e0017 */
[----:B----4-:R-:W-:Y:S01]  /*7950*/  IMAD.MOV.U32 R18, RZ, RZ, R22 ;  /* 0x000000ffff127224 */ /* 0x010fe200078e0016 */
[----:B------:R-:W2:Y:S01]  /*7960*/  MUFU.SIN R3, R4 ;  /* 0x0000000400037308 */ /* 0x000ea20000000400 */
[----:B------:R-:W-:-:S07]  /*7970*/  IMAD.MOV.U32 R17, RZ, RZ, R19 ;  /* 0x000000ffff117224 */ /* 0x000fce00078e0013 */
[----:B------:R-:W3:Y:S01]  /*7980*/  MUFU.COS R5, R4 ;  /* 0x0000000400057308 */ /* 0x000ee20000000000 */
[-C--:B--2---:R-:W-:Y:S01]  /*7990*/  FMUL R2, R3, R32.reuse ;  /* 0x0000002003027220 */ /* 0x084fe20000400000 */
[----:B---3--:R-:W-:-:S07]  /*79a0*/  FMUL R14, R5, R32 ;  /* 0x00000020050e7220 */ /* 0x008fce0000400000 */
.L_x_76:
[----:B------:R-:W-:Y:S05]  /*79b0*/  BSYNC.RECONVERGENT B0 ;  /* 0x0000000000007941 */ /* 0x000fea0003800200 */
.L_x_75:
[----:B------:R-:W3:Y:S01]  /*79c0*/  S2UR UR5, SR_CgaCtaId ;  /* 0x00000000000579c3 */ /* 0x000ee20000008800 */
[----:B------:R-:W-:Y:S01]  /*79d0*/  ISETP.NE.AND P0, PT, R15, 0x1, PT ;  /* 0x000000010f00780c */ /* 0x000fe20003f05270 */
[----:B------:R-:W-:Y:S01]  /*79e0*/  UMOV UR4, 0x400 ;  /* 0x0000040000047882 */ /* 0x000fe20000000000 */
[----:B------:R-:W-:Y:S01]  /*79f0*/  FFMA R5, R2, 0.5, R21 ;  /* 0x3f00000002057823 */ /* 0x000fe20000000015 */
[----:B------:R-:W-:Y:S01]  /*7a00*/  BSSY.RECONVERGENT B0, `(.L_x_80) ;  /* 0x000004e000007945 */ /* 0x000fe20003800200 */
[----:B------:R-:W-:Y:S01]  /*7a10*/  IMAD.MOV.U32 R7, RZ, RZ, R33 ;  /* 0x000000ffff077224 */ /* 0x000fe200078e0021 */
[----:B------:R-:W-:Y:S01]  /*7a20*/  MOV R4, R6 ;  /* 0x0000000600047202 */ /* 0x000fe20000000f00 */
[----:B------:R-:W-:Y:S02]  /*7a30*/  IMAD.MOV.U32 R31, RZ, RZ, R35 ;  /* 0x000000ffff1f7224 */ /* 0x000fe400078e0023 */
[----:B------:R-:W-:Y:S01]  /*7a40*/  IMAD.MOV.U32 R3, RZ, RZ, R14 ;  /* 0x000000ffff037224 */ /* 0x000fe200078e000e */
[----:B---3--:R-:W-:-:S09]  /*7a50*/  ULEA UR4, UR5, UR4, 0x18 ;  /* 0x0000000405047291 */ /* 0x008fd2000f8ec0ff */
[----:B------:R3:W-:Y:S01]  /*7a60*/  STS [UR4+0x2d50], R5 ;  /* 0x002d5005ff007988 */ /* 0x0007e20008000804 */
[----:B------:R-:W-:Y:S05]  /*7a70*/  @P0 BRA `(.L_x_81) ;  /* 0x0000000400180947 */ /* 0x000fea0003800000 */
[----:B------:R-:W-:Y:S01]  /*7a80*/  SHF.R.U32.HI R2, RZ, 0x2, R17 ;  /* 0x00000002ff027819 */ /* 0x000fe20000011611 */
[----:B------:R-:W-:Y:S03]  /*7a90*/  BSSY.RECONVERGENT B1, `(.L_x_82) ;  /* 0x000003c000017945 */ /* 0x000fe60003800200 */
[----:B------:R-:W-:Y:S01]  /*7aa0*/  LOP3.LUT R3, R2, R17, RZ, 0x3c, !PT ;  /* 0x0000001102037212 */ /* 0x000fe200078e3cff */
[----:B------:R-:W-:Y:S02]  /*7ab0*/  IMAD.SHL.U32 R2, R33, 0x10, RZ ;  /* 0x0000001021027824 */ /* 0x000fe400078e00ff */
[----:B--2-4-:R-:W-:Y:S02]  /*7ac0*/  IMAD.MOV.U32 R17, RZ, RZ, 0x7f800000 ;  /* 0x7f800000ff117424 */ /* 0x014fe400078e00ff */
[----:B------:R-:W-:-:S05]  /*7ad0*/  IMAD.SHL.U32 R4, R3, 0x2, RZ ;  /* 0x0000000203047824 */ /* 0x000fca00078e00ff */
[----:B------:R-:W-:Y:S01]  /*7ae0*/  LOP3.LUT R2, R3, R4, R2, 0x96, !PT ;  /* 0x0000000403027212 */ /* 0x000fe200078e9602 */
[----:B------:R-:W-:Y:S02]  /*7af0*/  IMAD.MOV.U32 R3, RZ, RZ, 0x2f800000 ;  /* 0x2f800000ff037424 */ /* 0x000fe400078e00ff */
[----:B------:R-:W-:Y:S01]  /*7b00*/  IMAD.MOV.U32 R4, RZ, RZ, 0x3e055027 ;  /* 0x3e055027ff047424 */ /* 0x000fe200078e00ff */
[----:B------:R-:W-:-:S04]  /*7b10*/  LOP3.LUT R31, R2, R33, RZ, 0x3c, !PT ;  /* 0x00000021021f7212 */ /* 0x000fc800078e3cff */
[C---:B------:R-:W-:Y:S01]  /*7b20*/  IADD3 R2, PT, PT, R16.reuse, 0x587c5, R31 ;  /* 0x000587c510027810 */ /* 0x040fe20007ffe01f */
[----:B------:R-:W-:-:S03]  /*7b30*/  VIADD R16, R16, 0xb0f8a ;  /* 0x000b0f8a10107836 */ /* 0x000fc60000000000 */
[----:B------:R-:W-:-:S05]  /*7b40*/  I2FP.F32.U32 R2, R2 ;  /* 0x0000000200027245 */ /* 0x000fca0000201000 */
[----:B------:R-:W-:-:S05]  /*7b50*/  FFMA R2, R2, R3, 1.1641532182693481445e-10 ;  /* 0x2f00000002027423 */ /* 0x000fca0000000003 */
[----:B------:R-:W-:-:S13]  /*7b60*/  FSETP.GEU.AND P0, PT, R2, 1.175494350822287508e-38, PT ;  /* 0x008000000200780b */ /* 0x000fda0003f0e000 */
[----:B------:R-:W-:-:S04]  /*7b70*/  @!P0 FMUL R2, R2, 8388608 ;  /* 0x4b00000002028820 */ /* 0x000fc80000400000 */
[----:B------:R-:W-:-:S05]  /*7b80*/  VIADD R3, R2, 0xc0d55555 ;  /* 0xc0d5555502037836 */ /* 0x000fca0000000000 */
[----:B------:R-:W-:-:S05]  /*7b90*/  LOP3.LUT R7, R3, 0xff800000, RZ, 0xc0, !PT ;  /* 0xff80000003077812 */ /* 0x000fca00078ec0ff */
[----:B------:R-:W-:Y:S01]  /*7ba0*/  IMAD.IADD R3, R2, 0x1, -R7 ;  /* 0x0000000102037824 */ /* 0x000fe200078e0a07 */
[----:B------:R-:W-:-:S03]  /*7bb0*/  I2FP.F32.S32 R7, R7 ;  /* 0x0000000700077245 */ /* 0x000fc60000201400 */
        /* <DEDUP_REMOVED lines=8> */
[C---:B------:R-:W-:Y:S01]  /*7c40*/  FFMA R14, R3.reuse, R4, -0.5 ;  /* 0xbf000000030e7423 */ /* 0x040fe20000000004 */
[----:B------:R-:W-:Y:S02]  /*7c50*/  FSEL R4, RZ, -23, P0 ;  /* 0xc1b80000ff047808 */ /* 0x000fe40000000000 */
[----:B------:R-:W-:Y:S01]  /*7c60*/  ISETP.GT.U32.AND P0, PT, R2, 0x7f7fffff, PT ;  /* 0x7f7fffff0200780c */ /* 0x000fe20003f04070 */
[----:B------:R-:W-:Y:S02]  /*7c70*/  FMUL R14, R3, R14 ;  /* 0x0000000e030e7220 */ /* 0x000fe40000400000 */
[----:B------:R-:W-:Y:S01]  /*7c80*/  FFMA R4, R7, 1.1920928955078125e-07, R4 ;  /* 0x3400000007047823 */ /* 0x000fe20000000004 */
[----:B------:R-:W-:Y:S01]  /*7c90*/  SHF.R.U32.HI R7, RZ, 0x2, R18 ;  /* 0x00000002ff077819 */ /* 0x000fe20000011612 */
[----:B------:R-:W-:-:S03]  /*7ca0*/  FFMA R3, R3, R14, R3 ;  /* 0x0000000e03037223 */ /* 0x000fc60000000003 */
[----:B------:R-:W-:Y:S01]  /*7cb0*/  LOP3.LUT R14, R7, R18, RZ, 0x3c, !PT ;  /* 0x00000012070e7212 */ /* 0x000fe200078e3cff */
[----:B------:R-:W-:Y:S01]  /*7cc0*/  FFMA R4, R4, 0.69314718246459960938, R3 ;  /* 0x3f31721804047823 */ /* 0x000fe20000000003 */
[----:B------:R-:W-:-:S03]  /*7cd0*/  SHF.L.U32 R3, R31, 0x4, RZ ;  /* 0x000000041f037819 */ /* 0x000fc600000006ff */
[----:B------:R-:W-:Y:S01]  /*7ce0*/  @P0 FFMA R4, R2, R17, +INF ;  /* 0x7f80000002040423 */ /* 0x000fe20000000011 */
[----:B------:R-:W-:Y:S01]  /*7cf0*/  IMAD.SHL.U32 R7, R14, 0x2, RZ ;  /* 0x000000020e077824 */ /* 0x000fe200078e00ff */
[----:B------:R-:W-:Y:S01]  /*7d00*/  FSETP.NEU.AND P0, PT, R2, RZ, PT ;  /* 0x000000ff0200720b */ /* 0x000fe20003f0d000 */
[----:B------:R-:W-:Y:S02]  /*7d10*/  IMAD.MOV.U32 R17, RZ, RZ, 0x30c90fdb ;  /* 0x30c90fdbff117424 */ /* 0x000fe400078e00ff */
[----:B------:R-:W-:Y:S01]  /*7d20*/  FMUL R4, R4, -2 ;  /* 0xc000000004047820 */ /* 0x000fe20000400000 */
[----:B------:R-:W-:-:S04]  /*7d30*/  LOP3.LUT R2, R14, R7, R3, 0x96, !PT ;  /* 0x000000070e027212 */ /* 0x000fc800078e9603 */
[----:B------:R-:W-:Y:S02]  /*7d40*/  FSEL R3, R4, +INF , P0 ;  /* 0x7f80000004037808 */ /* 0x000fe40000000000 */
[----:B------:R-:W-:Y:S02]  /*7d50*/  LOP3.LUT R7, R2, R31, RZ, 0x3c, !PT ;  /* 0x0000001f02077212 */ /* 0x000fe400078e3cff */
[----:B------:R2:W4:Y:S01]  /*7d60*/  MUFU.RSQ R14, R3 ;  /* 0x00000003000e7308 */ /* 0x0005220000001400 */
[----:B------:R-:W-:Y:S02]  /*7d70*/  VIADD R4, R3, 0xf3000000 ;  /* 0xf300000003047836 */ /* 0x000fe40000000000 */
[----:B------:R-:W-:-:S03]  /*7d80*/  IMAD.IADD R2, R16, 0x1, R7 ;  /* 0x0000000110027824 */ /* 0x000fc600078e0207 */
[----:B------:R-:W-:Y:S02]  /*7d90*/  ISETP.GT.U32.AND P0, PT, R4, 0x727fffff, PT ;  /* 0x727fffff0400780c */ /* 0x000fe40003f04070 */
[----:B------:R-:W-:-:S05]  /*7da0*/  I2FP.F32.U32 R2, R2 ;  /* 0x0000000200027245 */ /* 0x000fca0000201000 */
[----:B------:R-:W-:-:S06]  /*7db0*/  FFMA R4, R2, R17, 7.314590599882819788e-10 ;  /* 0x30490fdb02047423 */ /* 0x000fcc0000000011 */
[----:B--2-4-:R-:W-:Y:S05]  /*7dc0*/  @!P0 BRA `(.L_x_83) ;  /* 0x0000000000108947 */ /* 0x014fea0003800000 */
[----:B------:R-:W-:Y:S01]  /*7dd0*/  IMAD.MOV.U32 R2, RZ, RZ, R3 ;  /* 0x000000ffff027224 */ /* 0x000fe200078e0003 */
[----:B------:R-:W-:-:S07]  /*7de0*/  MOV R26, 0x7e00 ;  /* 0x00007e00001a7802 */ /* 0x000fce0000000f00 */
[----:B01-3--:R-:W-:Y:S05]  /*7df0*/  CALL.REL.NOINC `($__internal_0_$__cuda_sm20_sqrt_rn_f32_slowpath) ;  /* 0x0000002400787944 */ /* 0x00bfea0003c00000 */
[----:B------:R-:W-:Y:S05]  /*7e00*/  BRA `(.L_x_84) ;  /* 0x0000000000107947 */ /* 0x000fea0003800000 */
.L_x_83:
[----:B------:R-:W-:Y:S01]  /*7e10*/  FMUL.FTZ R32, R3, R14 ;  /* 0x0000000e03207220 */ /* 0x000fe20000410000 */
[----:B------:R-:W-:-:S03]  /*7e20*/  FMUL.FTZ R2, R14, 0.5 ;  /* 0x3f0000000e027820 */ /* 0x000fc60000410000 */
[----:B------:R-:W-:-:S04]  /*7e30*/  FFMA R3, -R32, R32, R3 ;  /* 0x0000002020037223 */ /* 0x000fc80000000103 */
[----:B------:R-:W-:-:S07]  /*7e40*/  FFMA R32, R3, R2, R32 ;  /* 0x0000000203207223 */ /* 0x000fce0000000020 */
.L_x_84:
[----:B------:R-:W-:Y:S05]  /*7e50*/  BSYNC.RECONVERGENT B1 ;  /* 0x0000000000017941 */ /* 0x000fea0003800200 */
.L_x_82:
[----:B------:R-:W-:Y:S01]  /*7e60*/  FMUL.RZ R2, R4, 0.15915493667125701904 ;  /* 0x3e22f98304027820 */ /* 0x000fe2000040c000 */
[----:B------:R-:W-:Y:S02]  /*7e70*/  IMAD.MOV.U32 R4, RZ, RZ, R33 ;  /* 0x000000ffff047224 */ /* 0x000fe400078e0021 */
[----:B------:R-:W-:Y:S01]  /*7e80*/  IMAD.MOV.U32 R18, RZ, RZ, R35 ;  /* 0x000000ffff127224 */ /* 0x000fe200078e0023 */
[----:B------:R-:W2:Y:S08]  /*7e90*/  MUFU.COS R17, R2 ;  /* 0x0000000200117308 */ /* 0x000eb00000000000 */
[----:B------:R-:W4:Y:S01]  /*7ea0*/  MUFU.SIN R3, R2 ;  /* 0x0000000200037308 */ /* 0x000f220000000400 */
[----:B--2---:R-:W-:Y:S01]  /*7eb0*/  FMUL R14, R17, R32 ;  /* 0x00000020110e7220 */ /* 0x004fe20000400000 */
[----:B------:R-:W-:-:S02]  /*7ec0*/  IMAD.MOV.U32 R17, RZ, RZ, R6 ;  /* 0x000000ffff117224 */ /* 0x000fc400078e0006 */
[----:B----4-:R-:W-:-:S07]  /*7ed0*/  FMUL R3, R3, R32 ;  /* 0x0000002003037220 */ /* 0x010fce0000400000 */
.L_x_81:
[----:B------:R-:W-:Y:S05]  /*7ee0*/  BSYNC.RECONVERGENT B0 ;  /* 0x0000000000007941 */ /* 0x000fea0003800200 */
.L_x_80:
[----:B------:R-:W5:Y:S01]  /*7ef0*/  S2UR UR5, SR_CgaCtaId ;  /* 0x00000000000579c3 */ /* 0x000f620000008800 */
[----:B------:R-:W-:Y:S01]  /*7f00*/  ISETP.NE.AND P0, PT, R15, 0x1, PT ;  /* 0x000000010f00780c */ /* 0x000fe20003f05270 */
[----:B------:R-:W-:Y:S01]  /*7f10*/  UMOV UR4, 0x400 ;  /* 0x0000040000047882 */ /* 0x000fe20000000000 */
[----:B0-----:R-:W-:Y:S01]  /*7f20*/  FFMA R6, R3, 0.5, R24 ;  /* 0x3f00000003067823 */ /* 0x001fe20000000018 */
[----:B------:R-:W-:Y:S01]  /*7f30*/  BSSY.RECONVERGENT B0, `(.L_x_85) ;  /* 0x0000050000007945 */ /* 0x000fe20003800200 */
[----:B------:R-:W-:Y:S01]  /*7f40*/  IMAD.MOV.U32 R2, RZ, RZ, R14 ;  /* 0x000000ffff027224 */ /* 0x000fe200078e000e */
[----:B--2-4-:R-:W-:Y:S01]  /*7f50*/  MOV R23, R7 ;  /* 0x0000000700177202 */ /* 0x014fe20000000f00 */
[----:B------:R-:W-:Y:S02]  /*7f60*/  IMAD.MOV.U32 R22, RZ, RZ, R31 ;  /* 0x000000ffff167224 */ /* 0x000fe400078e001f */
[----:B------:R-:W-:Y:S02]  /*7f70*/  IMAD.MOV.U32 R19, RZ, RZ, R4 ;  /* 0x000000ffff137224 */ /* 0x000fe400078e0004 */
[----:B------:R-:W-:Y:S01]  /*7f80*/  IMAD.MOV.U32 R15, RZ, RZ, RZ ;  /* 0x000000ffff0f7224 */ /* 0x000fe200078e00ff */
[----:B-----5:R-:W-:-:S09]  /*7f90*/  ULEA UR4, UR5, UR4, 0x18 ;  /* 0x0000000405047291 */ /* 0x020fd2000f8ec0ff */
[----:B------:R0:W-:Y:S01]  /*7fa0*/  STS [UR4+0x2d54], R6 ;  /* 0x002d5406ff007988 */ /* 0x0001e20008000804 */
[----:B------:R-:W-:Y:S05]  /*7fb0*/  @!P0 BRA `(.L_x_86) ;  /* 0x00000004001c8947 */ /* 0x000fea0003800000 */
[----:B------:R-:W-:Y:S01]  /*7fc0*/  SHF.R.U32.HI R2, RZ, 0x2, R17 ;  /* 0x00000002ff027819 */ /* 0x000fe20000011611 */
[----:B------:R-:W-:Y:S03]  /*7fd0*/  BSSY.RECONVERGENT B1, `(.L_x_87) ;  /* 0x000003c000017945 */ /* 0x000fe60003800200 */
[----:B------:R-:W-:Y:S01]  /*7fe0*/  LOP3.LUT R3, R2, R17, RZ, 0x3c, !PT ;  /* 0x0000001102037212 */ /* 0x000fe200078e3cff */
[----:B------:R-:W-:Y:S01]  /*7ff0*/  IMAD.SHL.U32 R2, R7, 0x10, RZ ;  /* 0x0000001007027824 */ /* 0x000fe200078e00ff */
[----:B------:R-:W-:-:S03]  /*8000*/  MOV R17, 0x7f800000 ;  /* 0x7f80000000117802 */ /* 0x000fc60000000f00 */
        /* <DEDUP_REMOVED lines=32> */
[----:B------:R-:W-:-:S03]  /*8210*/  IMAD.SHL.U32 R3, R22, 0x10, RZ ;  /* 0x0000001016037824 */ /* 0x000fc600078e00ff */
[----:B------:R-:W-:Y:S01]  /*8220*/  @P0 FFMA R14, R2, R17, +INF ;  /* 0x7f800000020e0423 */ /* 0x000fe20000000011 */
[----:B------:R-:W-:Y:S01]  /*8230*/  IMAD.SHL.U32 R15, R18, 0x2, RZ ;  /* 0x00000002120f7824 */ /* 0x000fe200078e00ff */
[----:B------:R-:W-:Y:S02]  /*8240*/  FSETP.NEU.AND P0, PT, R2, RZ, PT ;  /* 0x000000ff0200720b */ /* 0x000fe40003f0d000 */
[----:B------:R-:W-:Y:S02]  /*8250*/  FMUL R14, R14, -2 ;  /* 0xc00000000e0e7820 */ /* 0x000fe40000400000 */
[----:B------:R-:W-:-:S03]  /*8260*/  LOP3.LUT R3, R18, R15, R3, 0x96, !PT ;  /* 0x0000000f12037212 */ /* 0x000fc600078e9603 */
[----:B------:R-:W-:Y:S02]  /*8270*/  FSEL R15, R14, +INF , P0 ;  /* 0x7f8000000e0f7808 */ /* 0x000fe40000000000 */
[----:B------:R-:W-:Y:S02]  /*8280*/  LOP3.LUT R23, R3, R22, RZ, 0x3c, !PT ;  /* 0x0000001603177212 */ /* 0x000fe400078e3cff */
[----:B------:R2:W4:Y:S01]  /*8290*/  MUFU.RSQ R18, R15 ;  /* 0x0000000f00127308 */ /* 0x0005220000001400 */
[----:B------:R-:W-:Y:S02]  /*82a0*/  VIADD R3, R15, 0xf3000000 ;  /* 0xf30000000f037836 */ /* 0x000fe40000000000 */
[----:B------:R-:W-:-:S03]  /*82b0*/  IMAD.IADD R2, R16, 0x1, R23 ;  /* 0x0000000110027824 */ /* 0x000fc600078e0217 */
[----:B------:R-:W-:Y:S01]  /*82c0*/  ISETP.GT.U32.AND P0, PT, R3, 0x727fffff, PT ;  /* 0x727fffff0300780c */ /* 0x000fe20003f04070 */
[----:B------:R-:W-:Y:S01]  /*82d0*/  IMAD.MOV.U32 R3, RZ, RZ, 0x30c90fdb ;  /* 0x30c90fdbff037424 */ /* 0x000fe200078e00ff */
[----:B------:R-:W-:-:S05]  /*82e0*/  I2FP.F32.U32 R2, R2 ;  /* 0x0000000200027245 */ /* 0x000fca0000201000 */
[----:B------:R-:W-:-:S06]  /*82f0*/  FFMA R14, R2, R3, 7.314590599882819788e-10 ;  /* 0x30490fdb020e7423 */ /* 0x000fcc0000000003 */
[----:B--2-4-:R-:W-:Y:S05]  /*8300*/  @!P0 BRA `(.L_x_88) ;  /* 0x0000000000108947 */ /* 0x014fea0003800000 */
[----:B------:R-:W-:Y:S01]  /*8310*/  IMAD.MOV.U32 R2, RZ, RZ, R15 ;  /* 0x000000ffff027224 */ /* 0x000fe200078e000f */
[----:B------:R-:W-:-:S07]  /*8320*/  MOV R26, 0x8340 ;  /* 0x00008340001a7802 */ /* 0x000fce0000000f00 */
[----:B01-3--:R-:W-:Y:S05]  /*8330*/  CALL.REL.NOINC `($__internal_0_$__cuda_sm20_sqrt_rn_f32_slowpath) ;  /* 0x0000002000287944 */ /* 0x00bfea0003c00000 */
[----:B------:R-:W-:Y:S05]  /*8340*/  BRA `(.L_x_89) ;  /* 0x0000000000107947 */ /* 0x000fea0003800000 */
.L_x_88:
[----:B------:R-:W-:Y:S01]  /*8350*/  FMUL.FTZ R32, R15, R18 ;  /* 0x000000120f207220 */ /* 0x000fe20000410000 */
[----:B------:R-:W-:-:S03]  /*8360*/  FMUL.FTZ R2, R18, 0.5 ;  /* 0x3f00000012027820 */ /* 0x000fc60000410000 */
[----:B------:R-:W-:-:S04]  /*8370*/  FFMA R3, -R32, R32, R15 ;  /* 0x0000002020037223 */ /* 0x000fc8000000010f */
[----:B------:R-:W-:-:S07]  /*8380*/  FFMA R32, R3, R2, R32 ;  /* 0x0000000203207223 */ /* 0x000fce0000000020 */
.L_x_89:
[----:B------:R-:W-:Y:S05]  /*8390*/  BSYNC.RECONVERGENT B1 ;  /* 0x0000000000017941 */ /* 0x000fea0003800200 */
.L_x_87:
[----:B------:R-:W-:Y:S01]  /*83a0*/  FMUL.RZ R26, R14, 0.15915493667125701904 ;  /* 0x3e22f9830e1a7820 */ /* 0x000fe2000040c000 */
[----:B------:R-:W-:Y:S01]  /*83b0*/  IMAD.MOV.U32 R15, RZ, RZ, 0x1 ;  /* 0x00000001ff0f7424 */ /* 0x000fe200078e00ff */
[----:B------:R-:W-:Y:S01]  /*83c0*/  MOV R18, R31 ;  /* 0x0000001f00127202 */ /* 0x000fe20000000f00 */
[----:B------:R-:W-:Y:S01]  /*83d0*/  IMAD.MOV.U32 R19, RZ, RZ, R7 ;  /* 0x000000ffff137224 */ /* 0x000fe200078e0007 */
[----:B------:R-:W2:Y:S08]  /*83e0*/  MUFU.COS R17, R26 ;  /* 0x0000001a00117308 */ /* 0x000eb00000000000 */
[----:B------:R-:W4:Y:S01]  /*83f0*/  MUFU.SIN R3, R26 ;  /* 0x0000001a00037308 */ /* 0x000f220000000400 */
[----:B--2---:R-:W-:Y:S01]  /*8400*/  FMUL R14, R17, R32 ;  /* 0x00000020110e7220 */ /* 0x004fe20000400000 */
[----:B------:R-:W-:-:S02]  /*8410*/  IMAD.MOV.U32 R17, RZ, RZ, R4 ;  /* 0x000000ffff117224 */ /* 0x000fc400078e0004 */
[----:B----4-:R-:W-:-:S07]  /*8420*/  FMUL R2, R3, R32 ;  /* 0x0000002003027220 */ /* 0x010fce0000400000 */
.L_x_86:
[----:B------:R-:W-:Y:S05]  /*8430*/  BSYNC.RECONVERGENT B0 ;  /* 0x0000000000007941 */ /* 0x000fea0003800200 */
.L_x_85:
[----:B------:R-:W2:Y:S01]  /*8440*/  S2UR UR5, SR_CgaCtaId ;  /* 0x00000000000579c3 */ /* 0x000ea20000008800 */
[----:B-1----:R-:W-:Y:S01]  /*8450*/  FFMA R2, R2, 0.5, R25 ;  /* 0x3f00000002027823 */ /* 0x002fe20000000019 */
[----:B---3--:R-:W-:Y:S01]  /*8460*/  FADD R5, -R10, R5 ;  /* 0x000000050a057221 */ /* 0x008fe20000000100 */
[----:B0-----:R-:W-:Y:S01]  /*8470*/  FADD R6, -R11, R6 ;  /* 0x000000060b067221 */ /* 0x001fe20000000100 */
[----:B------:R-:W-:Y:S01]  /*8480*/  UMOV UR4, 0x400 ;  /* 0x0000040000047882 */ /* 0x000fe20000000000 */
[----:B------:R-:W-:-:S05]  /*8490*/  FADD R3, -R9, R2 ;  /* 0x0000000209037221 */ /* 0x000fca0000000100 */
[----:B------:R-:W-:-:S04]  /*84a0*/  FMNMX3 R3, |R5|, |R6|, |R3|, !PT ;  /* 0x4000000605037276 */ /* 0x000fc80007800603 */
[----:B------:R-:W-:-:S04]  /*84b0*/  FSETP.GT.AND P0, PT, R3, 1.25, PT ;  /* 0x3fa000000300780b */ /* 0x000fc80003f04000 */
[----:B------:R-:W-:Y:S01]  /*84c0*/  SEL R3, RZ, 0x1, !P0 ;  /* 0x00000001ff037807 */ /* 0x000fe20004000000 */
[----:B--2---:R-:W-:-:S06]  /*84d0*/  ULEA UR4, UR5, UR4, 0x18 ;  /* 0x0000000405047291 */ /* 0x004fcc000f8ec0ff */
[----:B------:R-:W-:-:S05]  /*84e0*/  IMAD.U32 R4, RZ, RZ, UR4 ;  /* 0x00000004ff047e24 */ /* 0x000fca000f8e00ff */
[----:B------:R3:W-:Y:S04]  /*84f0*/  STS [R4+0x2d58], R2 ;  /* 0x002d580204007388 */ /* 0x0007e80000000800 */
[----:B------:R3:W-:Y:S02]  /*8500*/  STS.U8 [R4+0x2d5c], R3 ;  /* 0x002d5c0304007388 */ /* 0x0007e40000000000 */
.L_x_74:
[----:B------:R-:W-:Y:S05]  /*8510*/  WARPSYNC.ALL ;  /* 0x0000000000007948 */ /* 0x000fea0003800000 */
[----:B------:R-:W-:Y:S06]  /*8520*/  BAR.SYNC.DEFER_BLOCKING 0x0 ;  /* 0x0000000000007b1d */ /* 0x000fec0000010000 */
[----:B---3--:R-:W3:Y:S02]  /*8530*/  LDS.U8 R2, [R4+0x2d5c] ;  /* 0x002d5c0004027984 */ /* 0x008ee40000000000 */
[----:B---3--:R-:W-:-:S13]  /*8540*/  ISETP.NE.AND P0, PT, R2, RZ, PT ;  /* 0x000000ff0200720c */ /* 0x008fda0003f05270 */
[----:B------:R-:W-:Y:S05]  /*8550*/  @P0 BRA `(.L_x_90) ;  /* 0x0000000c00c40947 */ /* 0x000fea0003800000 */
[----:B------:R-:W3:Y:S02]  /*8560*/  LDS R2, [R4+0x2d4c] ;  /* 0x002d4c0004027984 */ /* 0x000ee40000000800 */
[----:B---3--:R-:W-:-:S13]  /*8570*/  ISETP.GE.AND P0, PT, R27, R2, PT ;  /* 0x000000021b00720c */ /* 0x008fda0003f06270 */
[----:B------:R-:W-:Y:S05]  /*8580*/  @P0 BRA `(.L_x_91) ;  /* 0x0000000800bc0947 */ /* 0x000fea0003800000 */
[C---:B------:R-:W-:Y:S01]  /*8590*/  IMAD R35, R2.reuse, 0x4, R8 ;  /* 0x0000000402237824 */ /* 0x040fe200078e0208 */
[----:B------:R-:W3:Y:S01]  /*85a0*/  LDS R32, [R8] ;  /* 0x0000000008207984 */ /* 0x000ee20000000800 */
[----:B------:R-:W-:Y:S02]  /*85b0*/  BSSY.RECONVERGENT B0, `(.L_x_92) ;  /* 0x0000037000007945 */ /* 0x000fe40003800200 */
[----:B------:R-:W-:Y:S01]  /*85c0*/  IMAD R26, R2, 0x4, R35 ;  /* 0x00000004021a7824 */ /* 0x000fe200078e0223 */
[----:B------:R-:W0:Y:S04]  /*85d0*/  LDS R28, [R35] ;  /* 0x00000000231c7984 */ /* 0x000e280000000800 */
[----:B------:R-:W5:Y:S04]  /*85e0*/  LDS.128 R4, [R4+0x2d50] ;  /* 0x002d500004047984 */ /* 0x000f680000000c00 */
[----:B------:R-:W1:Y:S01]  /*85f0*/  LDS R26, [R26] ;  /* 0x000000001a1a7984 */ /* 0x000e620000000800 */
[C---:B---3--:R-:W-:Y:S01]  /*8600*/  FADD R3, R21.reuse, -R32 ;  /* 0x8000002015037221 */ /* 0x048fe20000000000 */
[----:B------:R-:W-:Y:S01]  /*8610*/  FSETP.GEU.AND P3, PT, R21, R32, PT ;  /* 0x000000201500720b */ /* 0x000fe20003f6e000 */
[----:B0-----:R-:W-:-:S03]  /*8620*/  FADD R33, R24, -R28 ;  /* 0x8000001c18217221 */ /* 0x001fc60000000000 */
[----:B------:R-:W-:Y:S02]  /*8630*/  FSETP.GT.AND P0, PT, |R3|, 5, PT ;  /* 0x40a000000300780b */ /* 0x000fe40003f04200 */
[----:B------:R-:W-:Y:S01]  /*8640*/  FSETP.GEU.AND P4, PT, R24, R28, PT ;  /* 0x0000001c1800720b */ /* 0x000fe20003f8e000 */
[----:B------:R-:W-:Y:S01]  /*8650*/  IMAD.MOV.U32 R24, RZ, RZ, 0x41200000 ;  /* 0x41200000ff187424 */ /* 0x000fe200078e00ff */
[----:B------:R-:W-:Y:S01]  /*8660*/  FSETP.GT.AND P1, PT, |R33|, 5, PT ;  /* 0x40a000002100780b */ /* 0x000fe20003f24200 */
[----:B-----5:R-:W-:Y:S01]  /*8670*/  FADD R7, -R28, R5 ;  /* 0x000000051c077221 */ /* 0x020fe20000000100 */
[----:B-1----:R-:W-:Y:S02]  /*8680*/  FADD R31, R25, -R26 ;  /* 0x8000001a191f7221 */ /* 0x002fe40000000000 */
[C---:B------:R-:W-:Y:S02]  /*8690*/  FSEL R34, R24.reuse, -10, !P3 ;  /* 0xc120000018227808 */ /* 0x040fe40005800000 */
[----:B------:R-:W-:-:S02]  /*86a0*/  FSEL R2, R24, -10, !P4 ;  /* 0xc120000018027808 */ /* 0x000fc40006000000 */
[----:B------:R-:W-:Y:S01]  /*86b0*/  FSETP.GT.AND P2, PT, |R31|, 5, PT ;  /* 0x40a000001f00780b */ /* 0x000fe20003f44200 */
[----:B------:R-:W-:Y:S01]  /*86c0*/  @P0 FADD R3, R3, R34 ;  /* 0x0000002203030221 */ /* 0x000fe20000000000 */
[----:B------:R-:W-:Y:S02]  /*86d0*/  FSETP.GEU.AND P5, PT, R25, R26, PT ;  /* 0x0000001a1900720b */ /* 0x000fe40003fae000 */
[----:B------:R-:W-:Y:S01]  /*86e0*/  FSETP.GEU.AND P3, PT, R5, R28, PT ;  /* 0x0000001c0500720b */ /* 0x000fe20003f6e000 */
[----:B------:R-:W-:Y:S01]  /*86f0*/  @P1 FADD R33, R33, R2 ;  /* 0x0000000221211221 */ /* 0x000fe20000000000 */
[----:B------:R-:W-:Y:S01]  /*8700*/  FADD R2, -R32, R4 ;  /* 0x0000000420027221 */ /* 0x000fe20000000100 */
[----:B------:R-:W-:Y:S01]  /*8710*/  FSEL R36, R24, -10, !P5 ;  /* 0xc120000018247808 */ /* 0x000fe20006800000 */
[----:B------:R-:W-:Y:S01]  /*8720*/  FFMA R34, R3, R3, RZ ;  /* 0x0000000303227223 */ /* 0x000fe200000000ff */
[----:B------:R-:W-:Y:S02]  /*8730*/  FSETP.GT.AND P1, PT, |R7|, 5, PT ;  /* 0x40a000000700780b */ /* 0x000fe40003f24200 */
[----:B------:R-:W-:Y:S01]  /*8740*/  FSETP.GT.AND P0, PT, |R2|, 5, PT ;  /* 0x40a000000200780b */ /* 0x000fe20003f04200 */
[----:B------:R-:W-:Y:S01]  /*8750*/  FFMA R34, R33, R33, R34 ;  /* 0x0000002121227223 */ /* 0x000fe20000000022 */
[----:B------:R-:W-:Y:S01]  /*8760*/  @P2 FADD R31, R31, R36 ;  /* 0x000000241f1f2221 */ /* 0x000fe20000000000 */
[----:B------:R-:W-:Y:S01]  /*8770*/  FSETP.GEU.AND P2, PT, R4, R32, PT ;  /* 0x000000200400720b */ /* 0x000fe20003f4e000 */
[----:B------:R-:W-:Y:S01]  /*8780*/  FADD R4, -R26, R6 ;  /* 0x000000061a047221 */ /* 0x000fe20000000100 */
[----:B------:R-:W-:Y:S01]  /*8790*/  FSETP.GEU.AND P4, PT, R6, R26, PT ;  /* 0x0000001a0600720b */ /* 0x000fe20003f8e000 */
[----:B------:R-:W-:Y:S01]  /*87a0*/  FFMA R34, R31, R31, R34 ;  /* 0x0000001f1f227223 */ /* 0x000fe20000000022 */
[----:B------:R-:W-:-:S02]  /*87b0*/  FSEL R3, R24, -10, !P2 ;  /* 0xc120000018037808 */ /* 0x000fc40005000000 */
[----:B------:R-:W-:Y:S01]  /*87c0*/  FSETP.GT.AND P2, PT, |R4|, 5, PT ;  /* 0x40a000000400780b */ /* 0x000fe20003f44200 */
[----:B------:R-:W-:Y:S01]  /*87d0*/  VIADD R5, R34, 0xf3000000 ;  /* 0xf300000022057836 */ /* 0x000fe20000000000 */
[----:B------:R-:W-:Y:S01]  /*87e0*/  FSEL R6, R24, -10, !P3 ;  /* 0xc120000018067808 */ /* 0x000fe20005800000 */
[----:B------:R0:W1:Y:S01]  /*87f0*/  MUFU.RSQ R21, R34 ;  /* 0x0000002200157308 */ /* 0x0000620000001400 */
[----:B------:R-:W-:Y:S01]  /*8800*/  @P0 FADD R2, R2, R3 ;  /* 0x0000000302020221 */ /* 0x000fe20000000000 */
[----:B------:R-:W-:Y:S02]  /*8810*/  FSEL R3, R24, -10, !P4 ;  /* 0xc120000018037808 */ /* 0x000fe40006000000 */
[----:B------:R-:W-:Y:S01]  /*8820*/  ISETP.GT.U32.AND P0, PT, R5, 0x727fffff, PT ;  /* 0x727fffff0500780c */ /* 0x000fe20003f04070 */
[----:B------:R-:W-:Y:S01]  /*8830*/  @P1 FADD R7, R7, R6 ;  /* 0x0000000607071221 */ /* 0x000fe20000000000 */
[----:B------:R-:W-:-:S04]  /*8840*/  FFMA R2, R2, R2, RZ ;  /* 0x0000000202027223 */ /* 0x000fc800000000ff */
[----:B------:R-:W-:Y:S01]  /*8850*/  @P2 FADD R4, R4, R3 ;  /* 0x0000000304042221 */ /* 0x000fe20000000000 */
[----:B------:R-:W-:-:S04]  /*8860*/  FFMA R7, R7, R7, R2 ;  /* 0x0000000707077223 */ /* 0x000fc80000000002 */
[----:B------:R-:W-:Y:S02]  /*8870*/  FFMA R4, R4, R4, R7 ;  /* 0x0000000404047223 */ /* 0x000fe40000000007 */
[----:B01----:R-:W-:Y:S05]  /*8880*/  @!P0 BRA `(.L_x_93) ;  /* 0x0000000000148947 */ /* 0x003fea0003800000 */
[----:B------:R-:W-:Y:S01]  /*8890*/  IMAD.MOV.U32 R2, RZ, RZ, R34 ;  /* 0x000000ffff027224 */ /* 0x000fe200078e0022 */
[----:B------:R-:W-:-:S07]  /*88a0*/  MOV R26, 0x88c0 ;  /* 0x000088c0001a7802 */ /* 0x000fce0000000f00 */
[----:B--2-4-:R-:W-:Y:S05]  /*88b0*/  CALL.REL.NOINC `($__internal_0_$__cuda_sm20_sqrt_rn_f32_slowpath) ;  /* 0x0000001800c87944 */ /* 0x014fea0003c00000 */
[----:B------:R-:W-:Y:S01]  /*88c0*/  IMAD.MOV.U32 R5, RZ, RZ, R32 ;  /* 0x000000ffff057224 */ /* 0x000fe200078e0020 */
[----:B------:R-:W-:Y:S06]  /*88d0*/  BRA `(.L_x_94) ;  /* 0x0000000000107947 */ /* 0x000fec0003800000 */
.L_x_93:
[----:B------:R-:W-:Y:S01]  /*88e0*/  FMUL.FTZ R5, R34, R21 ;  /* 0x0000001522057220 */ /* 0x000fe20000410000 */
[----:B------:R-:W-:-:S03]  /*88f0*/  FMUL.FTZ R3, R21, 0.5 ;  /* 0x3f00000015037820 */ /* 0x000fc60000410000 */
[----:B------:R-:W-:-:S04]  /*8900*/  FFMA R2, -R5, R5, R34 ;  /* 0x0000000505027223 */ /* 0x000fc80000000122 */
[----:B------:R-:W-:-:S07]  /*8910*/  FFMA R5, R2, R3, R5 ;  /* 0x0000000302057223 */ /* 0x000fce0000000005 */
.L_x_94:
[----:B------:R-:W-:Y:S05]  /*8920*/  BSYNC.RECONVERGENT B0 ;  /* 0x0000000000007941 */ /* 0x000fea0003800200 */
.L_x_92:
[----:B------:R-:W-:Y:S01]  /*8930*/  VIADD R2, R4, 0xf3000000 ;  /* 0xf300000004027836 */ /* 0x000fe20000000000 */
[----:B------:R0:W1:Y:S01]  /*8940*/  MUFU.RSQ R3, R4 ;  /* 0x0000000400037308 */ /* 0x0000620000001400 */
[----:B------:R-:W-:Y:S03]  /*8950*/  BSSY.RECONVERGENT B0, `(.L_x_95) ;  /* 0x000000b000007945 */ /* 0x000fe60003800200 */
[----:B------:R-:W-:-:S13]  /*8960*/  ISETP.GT.U32.AND P0, PT, R2, 0x727fffff, PT ;  /* 0x727fffff0200780c */ /* 0x000fda0003f04070 */
[----:B01----:R-:W-:Y:S05]  /*8970*/  @!P0 BRA `(.L_x_96) ;  /* 0x0000000000108947 */ /* 0x003fea0003800000 */
[----:B------:R-:W-:Y:S02]  /*8980*/  MOV R2, R4 ;  /* 0x0000000400027202 */ /* 0x000fe40000000f00 */
[----:B------:R-:W-:-:S07]  /*8990*/  MOV R26, 0x89b0 ;  /* 0x000089b0001a7802 */ /* 0x000fce0000000f00 */
[----:B--2-4-:R-:W-:Y:S05]  /*89a0*/  CALL.REL.NOINC `($__internal_0_$__cuda_sm20_sqrt_rn_f32_slowpath) ;  /* 0x00000018008c7944 */ /* 0x014fea0003c00000 */
[----:B------:R-:W-:Y:S05]  /*89b0*/  BRA `(.L_x_97) ;  /* 0x0000000000107947 */ /* 0x000fea0003800000 */
.L_x_96:
[----:B------:R-:W-:Y:S01]  /*89c0*/  FMUL.FTZ R7, R4, R3 ;  /* 0x0000000304077220 */ /* 0x000fe20000410000 */
[----:B------:R-:W-:-:S03]  /*89d0*/  FMUL.FTZ R3, R3, 0.5 ;  /* 0x3f00000003037820 */ /* 0x000fc60000410000 */
[----:B------:R-:W-:-:S04]  /*89e0*/  FFMA R4, -R7, R7, R4 ;  /* 0x0000000707047223 */ /* 0x000fc80000000104 */
[----:B------:R-:W-:-:S07]  /*89f0*/  FFMA R32, R4, R3, R7 ;  /* 0x0000000304207223 */ /* 0x000fce0000000007 */
.L_x_97:
[----:B------:R-:W-:Y:S05]  /*8a00*/  BSYNC.RECONVERGENT B0 ;  /* 0x0000000000007941 */ /* 0x000fea0003800200 */
.L_x_95:
[----:B------:R-:W-:Y:S01]  /*8a10*/  FSETP.NEU.AND P1, PT, R32, RZ, PT ;  /* 0x000000ff2000720b */ /* 0x000fe20003f2d000 */
[----:B------:R-:W-:Y:S01]  /*8a20*/  BSSY.RECONVERGENT B0, `(.L_x_98) ;  /* 0x000000f000007945 */ /* 0x000fe20003800200 */
[----:B------:R-:W-:-:S11]  /*8a30*/  ISETP.GT.U32.AND P0, PT, R27, 0x1ff, PT ;  /* 0x000001ff1b00780c */ /* 0x000fd60003f04070 */
[----:B------:R-:W-:Y:S05]  /*8a40*/  @!P1 BRA `(.L_x_99) ;  /* 0x0000000000309947 */ /* 0x000fea0003800000 */
[----:B------:R-:W-:-:S13]  /*8a50*/  FSETP.GEU.AND P1, PT, |R32|, 1.175494350822287508e-38, PT ;  /* 0x008000002000780b */ /* 0x000fda0003f2e200 */
[----:B------:R-:W-:-:S04]  /*8a60*/  @!P1 FMUL R32, R32, 16777216 ;  /* 0x4b80000020209820 */ /* 0x000fc80000400000 */
[----:B------:R-:W0:Y:S02]  /*8a70*/  MUFU.LG2 R2, R32 ;  /* 0x0000002000027308 */ /* 0x000e240000000c00 */
[----:B0-----:R-:W-:-:S04]  /*8a80*/  @!P1 FADD R2, R2, -24 ;  /* 0xc1c0000002029421 */ /* 0x001fc80000000000 */
[----:B------:R-:W-:-:S05]  /*8a90*/  FMUL R2, R2, -6 ;  /* 0xc0c0000002027820 */ /* 0x000fca0000400000 */
[----:B------:R-:W-:-:S13]  /*8aa0*/  FSETP.GEU.AND P1, PT, R2, -126, PT ;  /* 0xc2fc00000200780b */ /* 0x000fda0003f2e000 */
[----:B------:R-:W-:-:S04]  /*8ab0*/  @!P1 FMUL R2, R2, 0.5 ;  /* 0x3f00000002029820 */ /* 0x000fc80000400000 */
[----:B------:R-:W0:Y:S02]  /*8ac0*/  MUFU.EX2 R3, R2 ;  /* 0x0000000200037308 */ /* 0x000e240000000800 */
[----:B0-----:R-:W-:-:S04]  /*8ad0*/  @!P1 FMUL R3, R3, R3 ;  /* 0x0000000303039220 */ /* 0x001fc80000400000 */
[----:B------:R-:W-:-:S04]  /*8ae0*/  FFMA R3, R3, R3, -R3 ;  /* 0x0000000303037223 */ /* 0x000fc80000000803 */
[----:B------:R-:W-:-:S05]  /*8af0*/  FMUL R3, R3, 4 ;  /* 0x4080000003037820 */ /* 0x000fca0000400000 */
[----:B------:R0:W-:Y:S02]  /*8b00*/  STS [R30], R3 ;  /* 0x000000031e007388 */ /* 0x0001e40000000800 */
.L_x_99:
[----:B------:R-:W-:Y:S05]  /*8b10*/  BSYNC.RECONVERGENT B0 ;  /* 0x0000000000007941 */ /* 0x000fea0003800200 */
.L_x_98:
[----:B------:R1:W3:Y:S01]  /*8b20*/  @!P0 LDS R6, [R29+0x800] ;  /* 0x000800001d068984 */ /* 0x0002e20000000800 */
[----:B------:R-:W-:Y:S01]  /*8b30*/  FSETP.NEU.AND P1, PT, R5, RZ, PT ;  /* 0x000000ff0500720b */ /* 0x000fe20003f2d000 */
[----:B------:R-:W-:-:S12]  /*8b40*/  BSSY.RECONVERGENT B0, `(.L_x_100) ;  /* 0x000000e000007945 */ /* 0x000fd80003800200 */
[----:B-1----:R-:W-:Y:S05]  /*8b50*/  @!P1 BRA `(.L_x_101) ;  /* 0x0000000000309947 */ /* 0x002fea0003800000 */
[----:B------:R-:W-:-:S13]  /*8b60*/  FSETP.GEU.AND P1, PT, |R5|, 1.175494350822287508e-38, PT ;  /* 0x008000000500780b */ /* 0x000fda0003f2e200 */
[----:B------:R-:W-:-:S04]  /*8b70*/  @!P1 FMUL R5, R5, 16777216 ;  /* 0x4b80000005059820 */ /* 0x000fc80000400000 */
[----:B------:R-:W1:Y:S02]  /*8b80*/  MUFU.LG2 R2, R5 ;  /* 0x0000000500027308 */ /* 0x000e640000000c00 */
[----:B-1----:R-:W-:-:S04]  /*8b90*/  @!P1 FADD R2, R2, -24 ;  /* 0xc1c0000002029421 */ /* 0x002fc80000000000 */
[----:B------:R-:W-:-:S05]  /*8ba0*/  FMUL R2, R2, -6 ;  /* 0xc0c0000002027820 */ /* 0x000fca0000400000 */
[----:B------:R-:W-:-:S13]  /*8bb0*/  FSETP.GEU.AND P1, PT, R2, -126, PT ;  /* 0xc2fc00000200780b */ /* 0x000fda0003f2e000 */
[----:B------:R-:W-:-:S04]  /*8bc0*/  @!P1 FMUL R2, R2, 0.5 ;  /* 0x3f00000002029820 */ /* 0x000fc80000400000 */
[----:B0-----:R-:W0:Y:S02]  /*8bd0*/  MUFU.EX2 R3, R2 ;  /* 0x0000000200037308 */ /* 0x001e240000000800 */
[----:B0-----:R-:W-:-:S04]  /*8be0*/  @!P1 FMUL R3, R3, R3 ;  /* 0x0000000303039220 */ /* 0x001fc80000400000 */
[----:B------:R-:W-:-:S04]  /*8bf0*/  FFMA R3, R3, R3, -R3 ;  /* 0x0000000303037223 */ /* 0x000fc80000000803 */
[----:B------:R-:W-:-:S05]  /*8c00*/  FMUL R4, R3, 4 ;  /* 0x4080000003047820 */ /* 0x000fca0000400000 */
[----:B------:R1:W-:Y:S02]  /*8c10*/  STS [R29], R4 ;  /* 0x000000041d007388 */ /* 0x0003e40000000800 */
.L_x_101:
[----:B------:R-:W-:Y:S05]  /*8c20*/  BSYNC.RECONVERGENT B0 ;  /* 0x0000000000007941 */ /* 0x000fea0003800200 */
.L_x_100:
[----:B0-----:R-:W3:Y:S01]  /*8c30*/  @!P0 LDS R3, [R29] ;  /* 0x000000001d038984 */ /* 0x001ee20000000800 */
[----:B------:R-:W-:Y:S05]  /*8c40*/  WARPSYNC.ALL ;  /* 0x0000000000007948 */ /* 0x000fea0003800000 */
[----:B------:R-:W-:Y:S01]  /*8c50*/  ISETP.GT.U32.AND P1, PT, R27, 0xff, PT ;  /* 0x000000ff1b00780c */ /* 0x000fe20003f24070 */
[----:B---3--:R-:W-:-:S05]  /*8c60*/  @!P0 FADD R6, R6, R3 ;  /* 0x0000000306068221 */ /* 0x008fca0000000000 */
[----:B------:R-:W-:Y:S04]  /*8c70*/  @!P0 STS [R29], R6 ;  /* 0x000000061d008388 */ /* 0x000fe80000000800 */
[----:B------:R-:W-:Y:S04]  /*8c80*/  @!P0 LDS R2, [R30+0x800] ;  /* 0x000800001e028984 */ /* 0x000fe80000000800 */
[----:B------:R-:W0:Y:S02]  /*8c90*/  @!P0 LDS R3, [R30] ;  /* 0x000000001e038984 */ /* 0x000e240000000800 */
[----:B0-----:R-:W-:-:S05]  /*8ca0*/  @!P0 FADD R3, R2, R3 ;  /* 0x0000000302038221 */ /* 0x001fca0000000000 */
[----:B------:R-:W-:Y:S01]  /*8cb0*/  @!P0 STS [R30], R3 ;  /* 0x000000031e008388 */ /* 0x000fe20000000800 */
[----:B------:R-:W-:Y:S01]  /*8cc0*/  BAR.SYNC.DEFER_BLOCKING 0x0 ;  /* 0x0000000000007b1d */ /* 0x000fe20000010000 */
[----:B------:R-:W-:-:S05]  /*8cd0*/  ISETP.GT.U32.AND P0, PT, R27, 0x7f, PT ;  /* 0x0000007f1b00780c */ /* 0x000fca0003f04070 */
[----:B------:R-:W-:Y:S04]  /*8ce0*/  @!P1 LDS R2, [R29+0x400] ;  /* 0x000400001d029984 */ /* 0x000fe80000000800 */
[----:B------:R-:W0:Y:S02]  /*8cf0*/  @!P1 LDS R5, [R29] ;  /* 0x000000001d059984 */ /* 0x000e240000000800 */
[----:B0-----:R-:W-:-:S05]  /*8d00*/  @!P1 FADD R2, R2, R5 ;  /* 0x0000000502029221 */ /* 0x001fca0000000000 */
[----:B------:R-:W-:Y:S04]  /*8d10*/  @!P1 STS [R29], R2 ;  /* 0x000000021d009388 */ /* 0x000fe80000000800 */
[----:B-1----:R-:W-:Y:S04]  /*8d20*/  @!P1 LDS R4, [R30+0x400] ;  /* 0x000400001e049984 */ /* 0x002fe80000000800 */
        /* <DEDUP_REMOVED lines=22> */
[----:B------:R3:W-:Y:S01]  /*8e90*/  @!P1 STS [R30], R5 ;  /* 0x000000051e009388 */ /* 0x0007e20000000800 */
[----:B------:R-:W-:Y:S06]  /*8ea0*/  BAR.SYNC.DEFER_BLOCKING 0x0 ;  /* 0x0000000000007b1d */ /* 0x000fec0000010000 */
[----:B------:R-:W-:Y:S05]  /*8eb0*/  @P0 BRA `(.L_x_91) ;  /* 0x0000000000700947 */ /* 0x000fea0003800000 */
[----:B------:R-:W-:Y:S04]  /*8ec0*/  LDS R2, [R29+0x80] ;  /* 0x000080001d027984 */ /* 0x000fe80000000800 */
[----:B------:R-:W0:Y:S04]  /*8ed0*/  LDS R3, [R29] ;  /* 0x000000001d037984 */ /* 0x000e280000000800 */
[----:B---3--:R-:W1:Y:S04]  /*8ee0*/  LDS R5, [R29+0x40] ;  /* 0x000040001d057984 */ /* 0x008e680000000800 */
[----:B------:R-:W3:Y:S04]  /*8ef0*/  LDS R4, [R29+0x20] ;  /* 0x000020001d047984 */ /* 0x000ee80000000800 */
[----:B------:R-:W5:Y:S04]  /*8f00*/  LDS R7, [R29+0x10] ;  /* 0x000010001d077984 */ /* 0x000f680000000800 */
[----:B------:R-:W2:Y:S04]  /*8f10*/  LDS R21, [R29+0x8] ;  /* 0x000008001d157984 */ /* 0x000ea80000000800 */
[----:B------:R-:W4:Y:S01]  /*8f20*/  LDS R25, [R29+0x4] ;  /* 0x000004001d197984 */ /* 0x000f220000000800 */
[----:B0-----:R-:W-:-:S03]  /*8f30*/  FADD R2, R2, R3 ;  /* 0x0000000302027221 */ /* 0x001fc60000000000 */
[----:B------:R-:W-:Y:S01]  /*8f40*/  LDS R3, [R30] ;  /* 0x000000001e037984 */ /* 0x000fe20000000800 */
[----:B-1----:R-:W-:-:S03]  /*8f50*/  FADD R5, R2, R5 ;  /* 0x0000000502057221 */ /* 0x002fc60000000000 */
[----:B------:R-:W0:Y:S01]  /*8f60*/  LDS R2, [R30+0x80] ;  /* 0x000080001e027984 */ /* 0x000e220000000800 */
[----:B---3--:R-:W-:-:S03]  /*8f70*/  FADD R4, R5, R4 ;  /* 0x0000000405047221 */ /* 0x008fc60000000000 */
[----:B------:R-:W1:Y:S01]  /*8f80*/  LDS R5, [R30+0x40] ;  /* 0x000040001e057984 */ /* 0x000e620000000800 */
[----:B-----5:R-:W-:-:S03]  /*8f90*/  FADD R4, R4, R7 ;  /* 0x0000000704047221 */ /* 0x020fc60000000000 */
[----:B------:R-:W3:Y:S01]  /*8fa0*/  LDS R7, [R30+0x20] ;  /* 0x000020001e077984 */ /* 0x000ee20000000800 */
[----:B--2---:R-:W-:-:S03]  /*8fb0*/  FADD R4, R4, R21 ;  /* 0x0000001504047221 */ /* 0x004fc60000000000 */
[----:B------:R-:W2:Y:S01]  /*8fc0*/  LDS R21, [R30+0x10] ;  /* 0x000010001e157984 */ /* 0x000ea20000000800 */
[----:B----4-:R-:W-:-:S03]  /*8fd0*/  FADD R4, R4, R25 ;  /* 0x0000001904047221 */ /* 0x010fc60000000000 */
[----:B------:R-:W4:Y:S04]  /*8fe0*/  LDS R25, [R30+0x8] ;  /* 0x000008001e197984 */ /* 0x000f280000000800 */
[----:B------:R-:W-:Y:S04]  /*8ff0*/  STS [R29], R4 ;  /* 0x000000041d007388 */ /* 0x000fe80000000800 */
[----:B------:R-:W5:Y:S01]  /*9000*/  LDS R31, [R30+0x4] ;  /* 0x000004001e1f7984 */ /* 0x000f620000000800 */
[----:B0-----:R-:W-:-:S04]  /*9010*/  FADD R2, R2, R3 ;  /* 0x0000000302027221 */ /* 0x001fc80000000000 */
[----:B-1----:R-:W-:-:S04]  /*9020*/  FADD R2, R2, R5 ;  /* 0x0000000502027221 */ /* 0x002fc80000000000 */
[----:B---3--:R-:W-:-:S04]  /*9030*/  FADD R2, R2, R7 ;  /* 0x0000000702027221 */ /* 0x008fc80000000000 */
[----:B--2---:R-:W-:-:S04]  /*9040*/  FADD R2, R2, R21 ;  /* 0x0000001502027221 */ /* 0x004fc80000000000 */
[----:B----4-:R-:W-:-:S04]  /*9050*/  FADD R2, R2, R25 ;  /* 0x0000001902027221 */ /* 0x010fc80000000000 */
[----:B-----5:R-:W-:-:S05]  /*9060*/  FADD R31, R2, R31 ;  /* 0x0000001f021f7221 */ /* 0x020fca0000000000 */
[----:B------:R0:W-:Y:S02]  /*9070*/  STS [R30], R31 ;  /* 0x0000001f1e007388 */ /* 0x0001e40000000800 */
.L_x_91:
[----:B------:R-:W-:Y:S01]  /*9080*/  ISETP.NE.AND P0, PT, R27, RZ, PT ;  /* 0x000000ff1b00720c */ /* 0x000fe20003f05270 */
[----:B------:R-:W-:Y:S05]  /*9090*/  WARPSYNC.ALL ;  /* 0x0000000000007948 */ /* 0x000fea0003800000 */
[----:B------:R-:W-:Y:S01]  /*90a0*/  BAR.SYNC.DEFER_BLOCKING 0x0 ;  /* 0x0000000000007b1d */ /* 0x000fe20000010000 */
[----:B------:R-:W-:Y:S02]  /*90b0*/  IMAD.MOV.U32 R3, RZ, RZ, R23 ;  /* 0x000000ffff037224 */ /* 0x000fe400078e0017 */
[----:B------:R-:W-:Y:S02]  /*90c0*/  IMAD.MOV.U32 R4, RZ, RZ, R22 ;  /* 0x000000ffff047224 */ /* 0x000fe400078e0016 */
[----:B---3--:R-:W-:Y:S01]  /*90d0*/  IMAD.MOV.U32 R5, RZ, RZ, R19 ;  /* 0x000000ffff057224 */ /* 0x008fe200078e0013 */
[----:B------:R-:W-:Y:S01]  /*90e0*/  BSSY.RECONVERGENT B0, `(.L_x_102) ;  /* 0x0000033000007945 */ /* 0x000fe20003800200 */
[----:B------:R-:W-:-:S03]  /*90f0*/  IMAD.MOV.U32 R6, RZ, RZ, R18 ;  /* 0x000000ffff067224 */ /* 0x000fc600078e0012 */
[----:B------:R-:W-:Y:S05]  /*9100*/  @P0 BRA `(.L_x_103) ;  /* 0x0000000000c00947 */ /* 0x000fea0003800000 */
[----:B------:R-:W3:Y:S01]  /*9110*/  S2R R3, SR_CgaCtaId ;  /* 0x0000000000037919 */ /* 0x000ee20000008800 */
[----:B------:R-:W-:Y:S01]  /*9120*/  MOV R2, 0x400 ;  /* 0x0000040000027802 */ /* 0x000fe20000000f00 */
[----:B------:R-:W-:Y:S02]  /*9130*/  IMAD.MOV.U32 R4, RZ, RZ, R22 ;  /* 0x000000ffff047224 */ /* 0x000fe400078e0016 */
[----:B------:R-:W-:Y:S02]  /*9140*/  IMAD.MOV.U32 R5, RZ, RZ, R19 ;  /* 0x000000ffff057224 */ /* 0x000fe400078e0013 */
[----:B------:R-:W-:Y:S01]  /*9150*/  IMAD.MOV.U32 R6, RZ, RZ, R18 ;  /* 0x000000ffff067224 */ /* 0x000fe200078e0012 */
[----:B---3--:R-:W-:Y:S01]  /*9160*/  LEA R2, R3, R2, 0x18 ;  /* 0x0000000203027211 */ /* 0x008fe200078ec0ff */
[----:B------:R-:W-:-:S04]  /*9170*/  IMAD.MOV.U32 R3, RZ, RZ, R23 ;  /* 0x000000ffff037224 */ /* 0x000fc800078e0017 */
[----:B------:R-:W-:Y:S04]  /*9180*/  LDS R7, [R2+0x1d4c] ;  /* 0x001d4c0002077984 */ /* 0x000fe80000000800 */
[----:B0-----:R-:W0:Y:S02]  /*9190*/  LDS R24, [R2+0xd4c] ;  /* 0x000d4c0002187984 */ /* 0x001e240000000800 */
[----:B0-----:R-:W-:-:S13]  /*91a0*/  FSETP.GEU.AND P0, PT, R7, R24, PT ;  /* 0x000000180700720b */ /* 0x001fda0003f0e000 */
[----:B------:R-:W-:Y:S05]  /*91b0*/  @!P0 BRA `(.L_x_104) ;  /* 0x0000000000708947 */ /* 0x000fea0003800000 */
[----:B------:R-:W-:Y:S01]  /*91c0*/  FADD R7, R7, -R24 ;  /* 0x8000001807077221 */ /* 0x000fe20000000000 */
[----:B------:R-:W-:Y:S01]  /*91d0*/  UMOV UR4, 0x33333333 ;  /* 0x3333333300047882 */ /* 0x000fe20000000000 */
[----:B------:R-:W-:Y:S01]  /*91e0*/  UMOV UR5, 0x3fd33333 ;  /* 0x3fd3333300057882 */ /* 0x000fe20000000000 */
[----:B------:R-:W-:Y:S01]  /*91f0*/  SHF.R.U32.HI R24, RZ, 0x2, R17 ;  /* 0x00000002ff187819 */ /* 0x000fe20000011611 */
[----:B------:R-:W0:Y:S01]  /*9200*/  F2F.F64.F32 R4, R7 ;  /* 0x0000000700047310 */ /* 0x000e220000201800 */
[----:B------:R-:W-:Y:S02]  /*9210*/  IMAD.SHL.U32 R3, R23, 0x10, RZ ;  /* 0x0000001017037824 */ /* 0x000fe400078e00ff */
[----:B------:R-:W-:Y:S01]  /*9220*/  LOP3.LUT R24, R24, R17, RZ, 0x3c, !PT ;  /* 0x0000001118187212 */ /* 0x000fe200078e3cff */
[----:B--2---:R-:W-:-:S03]  /*9230*/  VIADD R16, R16, 0x587c5 ;  /* 0x000587c510107836 */ /* 0x004fc60000000000 */
[----:B----4-:R-:W-:-:S04]  /*9240*/  SHF.L.U32 R17, R24, 0x1, RZ ;  /* 0x0000000118117819 */ /* 0x010fc800000006ff */
[----:B------:R-:W-:Y:S01]  /*9250*/  LOP3.LUT R24, R24, R17, R3, 0x96, !PT ;  /* 0x0000001118187212 */ /* 0x000fe200078e9603 */
[----:B------:R-:W-:Y:S01]  /*9260*/  IMAD.MOV.U32 R17, RZ, RZ, R18 ;  /* 0x000000ffff117224 */ /* 0x000fe200078e0012 */
[----:B0-----:R-:W-:Y:S02]  /*9270*/  DMUL R4, R4, -UR4 ;  /* 0x8000000404047c28 */ /* 0x001fe40008000000 */
[----:B------:R-:W-:-:S08]  /*9280*/  LOP3.LUT R3, R24, R23, RZ, 0x3c, !PT ;  /* 0x0000001718037212 */ /* 0x000fd000078e3cff */
[----:B------:R0:W2:Y:S02]  /*9290*/  F2F.F32.F64 R4, R4 ;  /* 0x0000000400047310 */ /* 0x0000a40000301000 */
[----:B0-----:R-:W-:Y:S02]  /*92a0*/  IMAD.MOV.U32 R5, RZ, RZ, 0x2f800000 ;  /* 0x2f800000ff057424 */ /* 0x001fe400078e00ff */
[----:B--2---:R-:W-:Y:S01]  /*92b0*/  FMUL R6, R4, 1.4426950216293334961 ;  /* 0x3fb8aa3b04067820 */ /* 0x004fe20000400000 */
[----:B------:R-:W-:-:S04]  /*92c0*/  IMAD.IADD R4, R3, 0x1, R16 ;  /* 0x0000000103047824 */ /* 0x000fc800078e0210 */
[----:B------:R-:W-:Y:S02]  /*92d0*/  FSETP.GEU.AND P0, PT, R6, -126, PT ;  /* 0xc2fc00000600780b */ /* 0x000fe40003f0e000 */
[----:B------:R-:W-:-:S05]  /*92e0*/  I2FP.F32.U32 R4, R4 ;  /* 0x0000000400047245 */ /* 0x000fca0000201000 */
[----:B------:R-:W-:Y:S01]  /*92f0*/  FFMA R4, R4, R5, 1.1641532182693481445e-10 ;  /* 0x2f00000004047423 */ /* 0x000fe20000000005 */
[----:B------:R-:W-:-:S05]  /*9300*/  IMAD.MOV.U32 R5, RZ, RZ, R22 ;  /* 0x000000ffff057224 */ /* 0x000fca00078e0016 */
[----:B------:R-:W-:-:S04]  /*9310*/  @!P0 FMUL R6, R6, 0.5 ;  /* 0x3f00000006068820 */ /* 0x000fc80000400000 */
[----:B------:R0:W2:Y:S02]  /*9320*/  MUFU.EX2 R7, R6 ;  /* 0x0000000600077308 */ /* 0x0000a40000000800 */
[----:B0-----:R-:W-:Y:S02]  /*9330*/  IMAD.MOV.U32 R6, RZ, RZ, R19 ;  /* 0x000000ffff067224 */ /* 0x001fe400078e0013 */
[----:B--2---:R-:W-:-:S05]  /*9340*/  @!P0 FMUL R7, R7, R7 ;  /* 0x0000000707078220 */ /* 0x004fca0000400000 */
[----:B------:R-:W-:Y:S01]  /*9350*/  FSETP.GEU.AND P0, PT, R7, R4, PT ;  /* 0x000000040700720b */ /* 0x000fe20003f0e000 */
[----:B------:R-:W-:-:S12]  /*9360*/  IMAD.MOV.U32 R4, RZ, RZ, R23 ;  /* 0x000000ffff047224 */ /* 0x000fd800078e0017 */
[----:B------:R-:W-:Y:S05]  /*9370*/  @P0 BRA `(.L_x_103) ;  /* 0x0000000000240947 */ /* 0x000fea0003800000 */
.L_x_104:
[----:B------:R-:W0:Y:S04]  /*9380*/  LDS R7, [R2+0x2d50] ;  /* 0x002d500002077984 */ /* 0x000e280000000800 */
[----:B0-----:R-:W-:Y:S04]  /*9390*/  STS [R20], R7 ;  /* 0x0000000714007388 */ /* 0x001fe80000000800 */
[----:B--2-4-:R-:W0:Y:S04]  /*93a0*/  LDS R19, [R2+0x2d4c] ;  /* 0x002d4c0002137984 */ /* 0x014e280000000800 */
[----:B------:R-:W2:Y:S01]  /*93b0*/  LDS R18, [R2+0x2d54] ;  /* 0x002d540002127984 */ /* 0x000ea20000000800 */
[----:B0-----:R-:W-:-:S04]  /*93c0*/  IMAD R21, R19, 0x4, R20 ;  /* 0x0000000413157824 */ /* 0x001fc800078e0214 */
[----:B------:R-:W-:Y:S01]  /*93d0*/  IMAD R19, R19, 0x4, R21 ;  /* 0x0000000413137824 */ /* 0x000fe200078e0215 */
[----:B--2---:R-:W-:Y:S04]  /*93e0*/  STS [R21], R18 ;  /* 0x0000001215007388 */ /* 0x004fe80000000800 */
[----:B------:R-:W0:Y:S04]  /*93f0*/  LDS R22, [R2+0x2d58] ;  /* 0x002d580002167984 */ /* 0x000e280000000800 */
[----:B0-----:R3:W-:Y:S02]  /*9400*/  STS [R19], R22 ;  /* 0x0000001613007388 */ /* 0x0017e40000000800 */
.L_x_103:
[----:B------:R-:W-:Y:S05]  /*9410*/  BSYNC.RECONVERGENT B0 ;  /* 0x0000000000007941 */ /* 0x000fea0003800200 */
.L_x_102:
[----:B------:R-:W-:Y:S01]  /*9420*/  BAR.SYNC.DEFER_BLOCKING 0x0 ;  /* 0x0000000000007b1d */ /* 0x000fe20000010000 */
[----:B--2-4-:R-:W-:Y:S01]  /*9430*/  MOV R23, R3 ;  /* 0x0000000300177202 */ /* 0x014fe20000000f00 */
[----:B---3--:R-:W-:Y:S02]  /*9440*/  IMAD.MOV.U32 R22, RZ, RZ, R4 ;  /* 0x000000ffff167224 */ /* 0x008fe400078e0004 */
[----:B------:R-:W-:Y:S02]  /*9450*/  IMAD.MOV.U32 R19, RZ, RZ, R5 ;  /* 0x000000ffff137224 */ /* 0x000fe400078e0005 */
[----:B------:R-:W-:-:S07]  /*9460*/  IMAD.MOV.U32 R18, RZ, RZ, R6 ;  /* 0x000000ffff127224 */ /* 0x000fce00078e0006 */
.L_x_90:
[----:B------:R-:W3:Y:S01]  /*9470*/  S2R R2, SR_CgaCtaId ;  /* 0x0000000000027919 */ /* 0x000ee20000008800 */
[----:B------:R-:W-:Y:S01]  /*9480*/  MOV R3, 0x400 ;  /* 0x0000040000037802 */ /* 0x000fe20000000f00 */
[----:B------:R-:W-:Y:S02]  /*9490*/  VIADD R12, R12, 0x1 ;  /* 0x000000010c0c7836 */ /* 0x000fe40000000000 */
[----:B------:R-:W-:-:S03]  /*94a0*/  VIADD R13, R13, 0x1 ;  /* 0x000000010d0d7836 */ /* 0x000fc60000000000 */
[----:B------:R-:W-:Y:S02]  /*94b0*/  ISETP.NE.AND P1, PT, R12, 0xa, PT ;  /* 0x0000000a0c00780c */ /* 0x000fe40003f25270 */
[----:B---3--:R-:W-:-:S05]  /*94c0*/  LEA R21, R2, R3, 0x18 ;  /* 0x0000000302157211 */ /* 0x008fca00078ec0ff */
[----:B------:R-:W3:Y:S02]  /*94d0*/  LDS.U16 R20, [R21+0xd16] ;  /* 0x000d160015147984 */ /* 0x000ee40000000400 */
[----:B---3--:R-:W-:-:S04]  /*94e0*/  PRMT R4, R20, 0x9910, RZ ;  /* 0x0000991014047816 */ /* 0x008fc800000000ff */
[----:B------:R-:W-:-:S04]  /*94f0*/  ISETP.GE.AND P0, PT, R13, R4, PT ;  /* 0x000000040d00720c */ /* 0x000fc80003f06270 */
[----:B------:R-:W-:Y:S01]  /*9500*/  SEL R13, R13, RZ, !P0 ;  /* 0x000000ff0d0d7207 */ /* 0x000fe20004000000 */
[----:B------:R-:W-:Y:S08]  /*9510*/  @P1 BRA `(.L_x_105) ;  /* 0xffffffdc00bc1947 */ /* 0x000ff0000383ffff */
[----:B------:R-:W-:-:S04]  /*9520*/  ISETP.GE.AND P0, PT, R4, 0x1, PT ;  /* 0x000000010400780c */ /* 0x000fc80003f06270 */
[----:B------:R-:W-:-:S13]  /*9530*/  ISETP.NE.OR P0, PT, R27, RZ, !P0 ;  /* 0x000000ff1b00720c */ /* 0x000fda0004705670 */
[----:B------:R-:W-:Y:S05]  /*9540*/  @P0 EXIT ;  /* 0x000000000000094d */ /* 0x000fea0003800000 */
[----:B------:R-:W3:Y:S01]  /*9550*/  LDS.U16 R4, [R21+0xce0] ;  /* 0x000ce00015047984 */ /* 0x000ee20000000400 */
[----:B------:R-:W0:Y:S01]  /*9560*/  LDC.64 R12, c[0x0][0x380] ;  /* 0x0000e000ff0c7b82 */ /* 0x000e220000000a00 */
[C---:B------:R-:W-:Y:S01]  /*9570*/  ISETP.GE.U32.AND P0, PT, R20.reuse, 0x4, PT ;  /* 0x000000041400780c */ /* 0x040fe20003f06070 */
[----:B------:R-:W-:Y:S01]  /*9580*/  IMAD.MOV.U32 R6, RZ, RZ, RZ ;  /* 0x000000ffff067224 */ /* 0x000fe200078e00ff */
[----:B------:R0:W0:Y:S01]  /*9590*/  LDS R9, [R21+0x2d4c] ;  /* 0x002d4c0015097984 */ /* 0x0000220000000800 */
[----:B------:R-:W-:Y:S02]  /*95a0*/  LOP3.LUT R7, R20, 0x3, RZ, 0xc0, !PT ;  /* 0x0000000314077812 */ /* 0x000fe400078ec0ff */
[----:B---3--:R-:W-:-:S05]  /*95b0*/  PRMT R5, R4, 0x9910, RZ ;  /* 0x0000991004057816 */ /* 0x008fca00000000ff */
[----:B------:R-:W-:-:S03]  /*95c0*/  IMAD R5, R5, 0x1e, RZ ;  /* 0x0000001e05057824 */ /* 0x000fc600078e02ff */
[----:B------:R-:W-:Y:S05]  /*95d0*/  @!P0 BRA `(.L_x_106) ;  /* 0x0000000c00208947 */ /* 0x000fea0003800000 */
[----:B------:R-:W-:Y:S01]  /*95e0*/  SHF.R.U32.HI R4, RZ, 0x2, R20 ;  /* 0x00000002ff047819 */ /* 0x000fe20000011614 */
[----:B------:R-:W-:Y:S01]  /*95f0*/  IMAD.MOV.U32 R32, RZ, RZ, 0x30 ;  /* 0x00000030ff207424 */ /* 0x000fe200078e00ff */
[----:B------:R-:W-:Y:S01]  /*9600*/  BSSY.RECONVERGENT B0, `(.L_x_106) ;  /* 0x00000c5000007945 */ /* 0x000fe20003800200 */
[----:B------:R-:W-:Y:S01]  /*9610*/  IMAD.MOV.U32 R33, RZ, RZ, 0x0 ;  /* 0x00000000ff217424 */ /* 0x000fe200078e00ff */
[----:B------:R-:W-:Y:S01]  /*9620*/  LOP3.LUT R6, R20, 0x7ffc, RZ, 0xc0, !PT ;  /* 0x00007ffc14067812 */ /* 0x000fe200078ec0ff */
[----:B------:R-:W-:Y:S01]  /*9630*/  IMAD.SHL.U32 R4, R4, 0x4, RZ ;  /* 0x0000000404047824 */ /* 0x000fe200078e00ff */
[----:B0-----:R-:W-:Y:S01]  /*9640*/  LEA R11, R9, 0x8, 0x2 ;  /* 0x00000008090b7811 */ /* 0x001fe200078e10ff */
[----:B------:R-:W-:-:S03]  /*9650*/  IMAD.WIDE.U32 R32, R12, 0x1, R32 ;  /* 0x000000010c207825 */ /* 0x000fc600078e0020 */
[----:B------:R-:W-:Y:S01]  /*9660*/  LOP3.LUT R4, R4, 0x7ffc, RZ, 0xe2, !PT ;  /* 0x00007ffc04047812 */ /* 0x000fe200078ee2ff */
[----:B------:R-:W-:Y:S02]  /*9670*/  IMAD.IADD R33, R33, 0x1, R13 ;  /* 0x0000000121217824 */ /* 0x000fe400078e020d */
[----:B------:R-:W-:Y:S01]  /*9680*/  IMAD.MOV.U32 R8, RZ, RZ, R5 ;  /* 0x000000ffff087224 */ /* 0x000fe200078e0005 */
[----:B------:R-:W-:-:S04]  /*9690*/  IADD3 R4, PT, PT, -R4, RZ, RZ ;  /* 0x000000ff04047210 */ /* 0x000fc80007ffe1ff */
[----:B------:R-:W-:-:S13]  /*96a0*/  ISETP.GE.AND P0, PT, R4, RZ, PT ;  /* 0x000000ff0400720c */ /* 0x000fda0003f06270 */
[----:B------:R-:W-:Y:S05]  /*96b0*/  @P0 BRA `(.L_x_107) ;  /* 0x0000000800740947 */ /* 0x000fea0003800000 */
[----:B------:R-:W-:Y:S01]  /*96c0*/  IMAD.MOV R10, RZ, RZ, -R4 ;  /* 0x000000ffff0a7224 */ /* 0x000fe200078e0a04 */
[----:B------:R-:W-:-:S04]  /*96d0*/  PLOP3.LUT P0, PT, PT, PT, PT, 0x80, 0x8 ;  /* 0x000000000008781c */ /* 0x000fc80003f0f070 */
[----:B------:R-:W-:-:S13]  /*96e0*/  ISETP.GT.AND P1, PT, R10, 0xc, PT ;  /* 0x0000000c0a00780c */ /* 0x000fda0003f24270 */
[----:B------:R-:W-:Y:S05]  /*96f0*/  @!P1 BRA `(.L_x_108) ;  /* 0x0000000400849947 */ /* 0x000fea0003800000 */
[----:B------:R-:W-:Y:S01]  /*9700*/  BSSY.RECONVERGENT B1, `(.L_x_108) ;  /* 0x0000060000017945 */ /* 0x000fe20003800200 */
[----:B------:R-:W-:-:S13]  /*9710*/  PLOP3.LUT P0, PT, PT, PT, PT, 0x8, 0x80 ;  /* 0x000000000080781c */ /* 0x000fda0003f0e170 */
.L_x_109:
[--C-:B-1----:R-:W-:Y:S01]  /*9720*/  IMAD.IADD R26, R11, 0x1, R0.reuse ;  /* 0x000000010b1a7824 */ /* 0x102fe200078e0200 */
[----:B--2-4-:R-:W0:Y:S01]  /*9730*/  LDS.64 R18, [R0] ;  /* 0x0000000000127984 */ /* 0x014e220000000a00 */
[----:B------:R-:W-:Y:S02]  /*9740*/  IMAD R10, R9, 0x8, R0 ;  /* 0x00000008090a7824 */ /* 0x000fe400078e0200 */
[----:B-1----:R-:W-:Y:S01]  /*9750*/  IMAD.WIDE R24, R8, 0x4, R32 ;  /* 0x0000000408187825 */ /* 0x002fe200078e0220 */
[----:B------:R-:W1:Y:S03]  /*9760*/  LDS R37, [R26] ;  /* 0x000000001a257984 */ /* 0x000e660000000800 */
[----:B------:R-:W-:Y:S01]  /*9770*/  VIADD R4, R4, 0x10 ;  /* 0x0000001004047836 */ /* 0x000fe20000000000 */
[----:B------:R-:W2:Y:S04]  /*9780*/  LDS.64 R30, [R10+0x8] ;  /* 0x000008000a1e7984 */ /* 0x000ea80000000a00 */
[----:B------:R-:W3:Y:S01]  /*9790*/  LDS R34, [R26+-0x8] ;  /* 0xfffff8001a227984 */ /* 0x000ee20000000800 */
[----:B------:R-:W-:-:S03]  /*97a0*/  ISETP.GE.AND P1, PT, R4, -0xc, PT ;  /* 0xfffffff40400780c */ /* 0x000fc60003f26270 */
[----:B------:R-:W4:Y:S04]  /*97b0*/  LDS R35, [R26+-0x4] ;  /* 0xfffffc001a237984 */ /* 0x000f280000000800 */
[----:B------:R-:W5:Y:S04]  /*97c0*/  LDS.64 R20, [R10] ;  /* 0x000000000a147984 */ /* 0x000f680000000a00 */
[----:B------:R-:W5:Y:S04]  /*97d0*/  LDS.64 R22, [R0+0x8] ;  /* 0x0000080000167984 */ /* 0x000f680000000a00 */
[----:B------:R-:W5:Y:S04]  /*97e0*/  LDS R27, [R26+0x4] ;  /* 0x000004001a1b7984 */ /* 0x000f680000000800 */
[----:B------:R-:W5:Y:S04]  /*97f0*/  LDS R36, [R26+0x8] ;  /* 0x000008001a247984 */ /* 0x000f680000000800 */
[----:B------:R-:W-:Y:S04]  /*9800*/  LDS.64 R28, [R0+0x10] ;  /* 0x00001000001c7984 */ /* 0x000fe80000000a00 */
[----:B0-----:R0:W-:Y:S04]  /*9810*/  STG.E desc[UR36][R24.64+-0x30], R18 ;  /* 0xffffd01218007986 */ /* 0x0011e8000c101924 */
[----:B-1----:R-:W-:Y:S04]  /*9820*/  STG.E desc[UR36][R24.64], R37 ;  /* 0x0000002518007986 */ /* 0x002fe8000c101924 */
[----:B------:R-:W1:Y:S01]  /*9830*/  LDS R37, [R26+0x10] ;  /* 0x000010001a257984 */ /* 0x000e620000000800 */
[----:B0-----:R-:W-:-:S03]  /*9840*/  VIADD R18, R8, 0x4 ;  /* 0x0000000408127836 */ /* 0x001fc60000000000 */
[----:B--2---:R-:W-:Y:S04]  /*9850*/  STG.E desc[UR36][R24.64+0x28], R30 ;  /* 0x0000281e18007986 */ /* 0x004fe8000c101924 */
[----:B------:R0:W-:Y:S04]  /*9860*/  STG.E desc[UR36][R24.64+0x2c], R31 ;  /* 0x00002c1f18007986 */ /* 0x0001e8000c101924 */
[----:B------:R-:W-:Y:S04]  /*9870*/  STG.E desc[UR36][R24.64+-0x2c], R19 ;  /* 0xffffd41318007986 */ /* 0x000fe8000c101924 */
[----:B---3--:R-:W-:Y:S04]  /*9880*/  STG.E desc[UR36][R24.64+-0x8], R34 ;  /* 0xfffff82218007986 */ /* 0x008fe8000c101924 */
[----:B----4-:R-:W-:Y:S01]  /*9890*/  STG.E desc[UR36][R24.64+-0x4], R35 ;  /* 0xfffffc2318007986 */ /* 0x010fe2000c101924 */
[----:B0-----:R-:W-:-:S03]  /*98a0*/  IMAD.WIDE R30, R18, 0x4, R32 ;  /* 0x00000004121e7825 */ /* 0x001fc600078e0220 */
[----:B-----5:R-:W-:Y:S04]  /*98b0*/  STG.E desc[UR36][R24.64+0x20], R20 ;  /* 0x0000201418007986 */ /* 0x020fe8000c101924 */
[----:B------:R-:W-:Y:S04]  /*98c0*/  STG.E desc[UR36][R24.64+0x24], R21 ;  /* 0x0000241518007986 */ /* 0x000fe8000c101924 */
[----:B------:R-:W-:Y:S04]  /*98d0*/  STG.E desc[UR36][R24.64+-0x28], R22 ;  /* 0xffffd81618007986 */ /* 0x000fe8000c101924 */
[----:B------:R-:W-:Y:S04]  /*98e0*/  STG.E desc[UR36][R24.64+-0x24], R23 ;  /* 0xffffdc1718007986 */ /* 0x000fe8000c101924 */
[----:B------:R-:W0:Y:S04]  /*98f0*/  LDS.64 R14, [R10+0x10] ;  /* 0x000010000a0e7984 */ /* 0x000e280000000a00 */
[----:B------:R-:W2:Y:S04]  /*9900*/  LDS.64 R16, [R0+0x18] ;  /* 0x0000180000107984 */ /* 0x000ea80000000a00 */
[----:B------:R-:W3:Y:S04]  /*9910*/  LDS R35, [R26+0xc] ;  /* 0x00000c001a237984 */ /* 0x000ee80000000800 */
[----:B------:R4:W-:Y:S04]  /*9920*/  STG.E desc[UR36][R24.64+0x4], R27 ;  /* 0x0000041b18007986 */ /* 0x0009e8000c101924 */
[----:B------:R-:W5:Y:S04]  /*9930*/  LDS R34, [R26+0x14] ;  /* 0x000014001a227984 */ /* 0x000f680000000800 */
[----:B------:R-:W5:Y:S04]  /*9940*/  LDS.64 R18, [R10+0x18] ;  /* 0x000018000a127984 */ /* 0x000f680000000a00 */
[----:B------:R-:W5:Y:S01]  /*9950*/  LDS.64 R20, [R0+0x20] ;  /* 0x0000200000147984 */ /* 0x000f620000000a00 */
[----:B----4-:R-:W-:-:S03]  /*9960*/  VIADD R27, R8, 0x8 ;  /* 0x00000008081b7836 */ /* 0x010fc60000000000 */
[----:B------:R-:W4:Y:S04]  /*9970*/  LDS.64 R22, [R10+0x20] ;  /* 0x000020000a167984 */ /* 0x000f280000000a00 */
[----:B------:R-:W4:Y:S04]  /*9980*/  LDS.64 R24, [R0+0x28] ;  /* 0x0000280000187984 */ /* 0x000f280000000a00 */
[----:B------:R-:W-:Y:S04]  /*9990*/  STG.E desc[UR36][R30.64+-0x8], R36 ;  /* 0xfffff8241e007986 */ /* 0x000fe8000c101924 */
[----:B-1----:R1:W-:Y:S04]  /*99a0*/  STG.E desc[UR36][R30.64], R37 ;  /* 0x000000251e007986 */ /* 0x0023e8000c101924 */
[----:B------:R-:W-:Y:S04]  /*99b0*/  STG.E desc[UR36][R30.64+-0x30], R28 ;  /* 0xffffd01c1e007986 */ /* 0x000fe8000c101924 */
[----:B------:R-:W-:Y:S01]  /*99c0*/  STG.E desc[UR36][R30.64+-0x2c], R29 ;  /* 0xffffd41d1e007986 */ /* 0x000fe2000c101924 */
[----:B-1----:R-:W-:-:S03]  /*99d0*/  IMAD.WIDE R36, R27, 0x4, R32 ;  /* 0x000000041b247825 */ /* 0x002fc600078e0220 */
[----:B0-----:R-:W-:Y:S04]  /*99e0*/  STG.E desc[UR36][R30.64+0x20], R14 ;  /* 0x0000200e1e007986 */ /* 0x001fe8000c101924 */
[----:B------:R-:W0:Y:S04]  /*99f0*/  LDS R27, [R26+0x18] ;  /* 0x000018001a1b7984 */ /* 0x000e280000000800 */
[----:B------:R-:W-:Y:S04]  /*9a00*/  STG.E desc[UR36][R30.64+0x24], R15 ;  /* 0x0000240f1e007986 */ /* 0x000fe8000c101924 */
[----:B--2---:R-:W-:Y:S04]  /*9a10*/  STG.E desc[UR36][R30.64+-0x28], R16 ;  /* 0xffffd8101e007986 */ /* 0x004fe8000c101924 */
[----:B------:R-:W-:Y:S04]  /*9a20*/  STG.E desc[UR36][R30.64+-0x24], R17 ;  /* 0xffffdc111e007986 */ /* 0x000fe8000c101924 */
[----:B---3--:R-:W-:Y:S04]  /*9a30*/  STG.E desc[UR36][R30.64+-0x4], R35 ;  /* 0xfffffc231e007986 */ /* 0x008fe8000c101924 */
[----:B-----5:R-:W-:Y:S04]  /*9a40*/  STG.E desc[UR36][R30.64+0x4], R34 ;  /* 0x000004221e007986 */ /* 0x020fe8000c101924 */
[----:B------:R-:W-:Y:S04]  /*9a50*/  STG.E desc[UR36][R30.64+0x28], R18 ;  /* 0x000028121e007986 */ /* 0x000fe8000c101924 */
[----:B------:R-:W-:Y:S04]  /*9a60*/  STG.E desc[UR36][R30.64+0x2c], R19 ;  /* 0x00002c131e007986 */ /* 0x000fe8000c101924 */
[----:B------:R-:W1:Y:S04]  /*9a70*/  LDS R28, [R26+0x1c] ;  /* 0x00001c001a1c7984 */ /* 0x000e680000000800 */
[----:B------:R-:W2:Y:S04]  /*9a80*/  LDS R29, [R26+0x20] ;  /* 0x000020001a1d7984 */ /* 0x000ea80000000800 */
[----:B------:R-:W-:Y:S04]  /*9a90*/  STG.E desc[UR36][R36.64+-0x30], R20 ;  /* 0xffffd01424007986 */ /* 0x000fe8000c101924 */
[----:B------:R-:W3:Y:S04]  /*9aa0*/  LDS R35, [R26+0x24] ;  /* 0x000024001a237984 */ /* 0x000ee80000000800 */
[----:B------:R-:W-:Y:S04]  /*9ab0*/  STG.E desc[UR36][R36.64+-0x2c], R21 ;  /* 0xffffd41524007986 */ /* 0x000fe8000c101924 */
[----:B----4-:R-:W-:Y:S04]  /*9ac0*/  STG.E desc[UR36][R36.64+0x20], R22 ;  /* 0x0000201624007986 */ /* 0x010fe8000c101924 */
[----:B------:R-:W-:Y:S04]  /*9ad0*/  STG.E desc[UR36][R36.64+0x24], R23 ;  /* 0x0000241724007986 */ /* 0x000fe8000c101924 */
[----:B------:R-:W4:Y:S04]  /*9ae0*/  LDS.64 R14, [R10+0x28] ;  /* 0x000028000a0e7984 */ /* 0x000f280000000a00 */
[----:B------:R-:W-:Y:S04]  /*9af0*/  STG.E desc[UR36][R36.64+-0x28], R24 ;  /* 0xffffd81824007986 */ /* 0x000fe8000c101924 */
[----:B------:R-:W5:Y:S04]  /*9b00*/  LDS R30, [R26+0x28] ;  /* 0x000028001a1e7984 */ /* 0x000f680000000800 */
[----:B------:R-:W5:Y:S04]  /*9b10*/  LDS R24, [R26+0x2c] ;  /* 0x00002c001a187984 */ /* 0x000f680000000800 */
[----:B------:R-:W5:Y:S04]  /*9b20*/  LDS R34, [R26+0x30] ;  /* 0x000030001a227984 */ /* 0x000f680000000800 */
[----:B------:R-:W5:Y:S04]  /*9b30*/  LDS R31, [R26+0x34] ;  /* 0x000034001a1f7984 */ /* 0x000f680000000800 */
[----:B------:R-:W5:Y:S04]  /*9b40*/  LDS.64 R16, [R0+0x30] ;  /* 0x0000300000107984 */ /* 0x000f680000000a00 */
[----:B------:R-:W5:Y:S04]  /*9b50*/  LDS.64 R20, [R10+0x30] ;  /* 0x000030000a147984 */ /* 0x000f680000000a00 */
[----:B------:R1:W5:Y:S04]  /*9b60*/  LDS.64 R18, [R0+0x38] ;  /* 0x0000380000127984 */ /* 0x0003680000000a00 */
[----:B------:R-:W5:Y:S04]  /*9b70*/  LDS.64 R22, [R10+0x38] ;  /* 0x000038000a167984 */ /* 0x000f680000000a00 */
[----:B0-----:R0:W-:Y:S01]  /*9b80*/  STG.E desc[UR36][R36.64+-0x8], R27 ;  /* 0xfffff81b24007986 */ /* 0x0011e2000c101924 */
[----:B-1----:R-:W-:-:S03]  /*9b90*/  VIADD R0, R0, 0x40 ;  /* 0x0000004000007836 */ /* 0x002fc60000000000 */
[----:B------:R1:W-:Y:S04]  /*9ba0*/  STG.E desc[UR36][R36.64+-0x24], R25 ;  /* 0xffffdc1924007986 */ /* 0x0003e8000c101924 */
[----:B------:R1:W-:Y:S01]  /*9bb0*/  STG.E desc[UR36][R36.64+-0x4], R28 ;  /* 0xfffffc1c24007986 */ /* 0x0003e2000c101924 */
[----:B0-----:R-:W-:-:S03]  /*9bc0*/  VIADD R27, R8, 0xc ;  /* 0x0000000c081b7836 */ /* 0x001fc60000000000 */
[----:B--2---:R1:W-:Y:S01]  /*9bd0*/  STG.E desc[UR36][R36.64], R29 ;  /* 0x0000001d24007986 */ /* 0x0043e2000c101924 */
[----:B------:R-:W-:Y:S01]  /*9be0*/  IADD3 R8, PT, PT, R8, 0x10, RZ ;  /* 0x0000001008087810 */ /* 0x000fe20007ffe0ff */
[----:B------:R-:W-:Y:S02]  /*9bf0*/  IMAD.WIDE R26, R27, 0x4, R32 ;  /* 0x000000041b1a7825 */ /* 0x000fe400078e0220 */
[----:B---3--:R1:W-:Y:S04]  /*9c00*/  STG.E desc[UR36][R36.64+0x4], R35 ;  /* 0x0000042324007986 */ /* 0x0083e8000c101924 */
[----:B----4-:R1:W-:Y:S04]  /*9c10*/  STG.E desc[UR36][R36.64+0x28], R14 ;  /* 0x0000280e24007986 */ /* 0x0103e8000c101924 */
[----:B------:R1:W-:Y:S04]  /*9c20*/  STG.E desc[UR36][R36.64+0x2c], R15 ;  /* 0x00002c0f24007986 */ /* 0x0003e8000c101924 */
[----:B-----5:R1:W-:Y:S04]  /*9c30*/  STG.E desc[UR36][R26.64+-0x8], R30 ;  /* 0xfffff81e1a007986 */ /* 0x0203e8000c101924 */
[----:B------:R1:W-:Y:S04]  /*9c40*/  STG.E desc[UR36][R26.64+-0x4], R24 ;  /* 0xfffffc181a007986 */ /* 0x0003e8000c101924 */
        /* <DEDUP_REMOVED lines=9> */
[----:B------:R1:W-:Y:S01]  /*9ce0*/  STG.E desc[UR36][R26.64+0x2c], R23 ;  /* 0x00002c171a007986 */ /* 0x0003e2000c101924 */
[----:B------:R-:W-:Y:S05]  /*9cf0*/  @!P1 BRA `(.L_x_109) ;  /* 0xfffffff800889947 */ /* 0x000fea000383ffff */
[----:B------:R-:W-:Y:S05]  /*9d00*/  BSYNC.RECONVERGENT B1 ;  /* 0x0000000000017941 */ /* 0x000fea0003800200 */
.L_x_108:
[----:B------:R-:W-:Y:S01]  /*9d10*/  IMAD.MOV R10, RZ, RZ, -R4 ;  /* 0x000000ffff0a7224 */ /* 0x000fe200078e0a04 */
[----:B------:R-:W-:Y:S04]  /*9d20*/  BSSY.RECONVERGENT B1, `(.L_x_110) ;  /* 0x0000034000017945 */ /* 0x000fe80003800200 */
[----:B------:R-:W-:-:S13]  /*9d30*/  ISETP.GT.AND P1, PT, R10, 0x4, PT ;  /* 0x000000040a00780c */ /* 0x000fda0003f24270 */
[----:B------:R-:W-:Y:S05]  /*9d40*/  @!P1 BRA `(.L_x_111) ;  /* 0x0000000000c49947 */ /* 0x000fea0003800000 */
[----:B------:R-:W-:Y:S01]  /*9d50*/  IMAD R10, R9, 0x8, R0 ;  /* 0x00000008090a7824 */ /* 0x000fe200078e0200 */
[----:B-1----:R-:W0:Y:S01]  /*9d60*/  LDS.64 R20, [R0] ;  /* 0x0000000000147984 */ /* 0x002e220000000a00 */
[----:B------:R-:W-:Y:S01]  /*9d70*/  IMAD.IADD R26, R0, 0x1, R11 ;  /* 0x00000001001a7824 */ /* 0x000fe200078e020b */
[----:B------:R-:W-:Y:S01]  /*9d80*/  PLOP3.LUT P0, PT, PT, PT, PT, 0x8, 0x80 ;  /* 0x000000000080781c */ /* 0x000fe20003f0e170 */
[----:B------:R-:W-:Y:S01]  /*9d90*/  IMAD.WIDE R14, R8, 0x4, R32 ;  /* 0x00000004080e7825 */ /* 0x000fe200078e0220 */
[----:B------:R-:W1:Y:S03]  /*9da0*/  LDS.64 R24, [R10] ;  /* 0x000000000a187984 */ /* 0x000e660000000a00 */
[----:B------:R-:W-:Y:S01]  /*9db0*/  VIADD R4, R4, 0x8 ;  /* 0x0000000804047836 */ /* 0x000fe20000000000 */
[----:B------:R-:W3:Y:S04]  /*9dc0*/  LDS.64 R30, [R0+0x8] ;  /* 0x00000800001e7984 */ /* 0x000ee80000000a00 */
[----:B------:R-:W5:Y:S04]  /*9dd0*/  LDS R29, [R26+-0x8] ;  /* 0xfffff8001a1d7984 */ /* 0x000f680000000800 */
[----:B------:R-:W5:Y:S04]  /*9de0*/  LDS R27, [R26+-0x4] ;  /* 0xfffffc001a1b7984 */ /* 0x000f680000000800 */
[----:B------:R-:W5:Y:S04]  /*9df0*/  LDS R35, [R26] ;  /* 0x000000001a237984 */ /* 0x000f680000000800 */
[----:B------:R-:W5:Y:S04]  /*9e00*/  LDS R37, [R26+0x4] ;  /* 0x000004001a257984 */ /* 0x000f680000000800 */
[----:B--2-4-:R-:W2:Y:S04]  /*9e10*/  LDS.64 R16, [R10+0x8] ;  /* 0x000008000a107984 */ /* 0x014ea80000000a00 */
[----:B------:R-:W4:Y:S04]  /*9e20*/  LDS R36, [R26+0x8] ;  /* 0x000008001a247984 */ /* 0x000f280000000800 */
[----:B------:R-:W4:Y:S04]  /*9e30*/  LDS R34, [R26+0xc] ;  /* 0x00000c001a227984 */ /* 0x000f280000000800 */
[----:B0-----:R-:W-:Y:S04]  /*9e40*/  STG.E desc[UR36][R14.64+-0x30], R20 ;  /* 0xffffd0140e007986 */ /* 0x001fe8000c101924 */
[----:B------:R-:W-:Y:S04]  /*9e50*/  STG.E desc[UR36][R14.64+-0x2c], R21 ;  /* 0xffffd4150e007986 */ /* 0x000fe8000c101924 */
[----:B-1----:R-:W-:Y:S04]  /*9e60*/  STG.E desc[UR36][R14.64+0x20], R24 ;  /* 0x000020180e007986 */ /* 0x002fe8000c101924 */
[----:B------:R-:W-:Y:S04]  /*9e70*/  STG.E desc[UR36][R14.64+0x24], R25 ;  /* 0x000024190e007986 */ /* 0x000fe8000c101924 */
[----:B------:R-:W0:Y:S04]  /*9e80*/  LDS R28, [R26+0x10] ;  /* 0x000010001a1c7984 */ /* 0x000e280000000800 */
[----:B------:R-:W1:Y:S04]  /*9e90*/  LDS R26, [R26+0x14] ;  /* 0x000014001a1a7984 */ /* 0x000e680000000800 */
[----:B------:R-:W1:Y:S04]  /*9ea0*/  LDS.64 R18, [R0+0x10] ;  /* 0x0000100000127984 */ /* 0x000e680000000a00 */
[----:B------:R-:W1:Y:S04]  /*9eb0*/  LDS.64 R20, [R10+0x10] ;  /* 0x000010000a147984 */ /* 0x000e680000000a00 */
[----:B------:R5:W1:Y:S04]  /*9ec0*/  LDS.64 R22, [R0+0x18] ;  /* 0x0000180000167984 */ /* 0x000a680000000a00 */
[----:B------:R-:W1:Y:S04]  /*9ed0*/  LDS.64 R24, [R10+0x18] ;  /* 0x000018000a187984 */ /* 0x000e680000000a00 */
[----:B---3--:R3:W-:Y:S01]  /*9ee0*/  STG.E desc[UR36][R14.64+-0x28], R30 ;  /* 0xffffd81e0e007986 */ /* 0x0087e2000c101924 */
[----:B-----5:R-:W-:-:S03]  /*9ef0*/  VIADD R0, R0, 0x20 ;  /* 0x0000002000007836 */ /* 0x020fc60000000000 */
[----:B------:R5:W-:Y:S04]  /*9f00*/  STG.E desc[UR36][R14.64+-0x24], R31 ;  /* 0xffffdc1f0e007986 */ /* 0x000be8000c101924 */
[----:B------:R0:W-:Y:S01]  /*9f10*/  STG.E desc[UR36][R14.64+-0x8], R29 ;  /* 0xfffff81d0e007986 */ /* 0x0001e2000c101924 */
[----:B---3--:R-:W-:-:S03]  /*9f20*/  VIADD R30, R8, 0x4 ;  /* 0x00000004081e7836 */ /* 0x008fc60000000000 */
[----:B------:R3:W-:Y:S01]  /*9f30*/  STG.E desc[UR36][R14.64+-0x4], R27 ;  /* 0xfffffc1b0e007986 */ /* 0x0007e2000c101924 */
[----:B------:R-:W-:Y:S02]  /*9f40*/  VIADD R8, R8, 0x8 ;  /* 0x0000000808087836 */ /* 0x000fe40000000000 */
[----:B-----5:R-:W-:Y:S01]  /*9f50*/  IMAD.WIDE R30, R30, 0x4, R32 ;  /* 0x000000041e1e7825 */ /* 0x020fe200078e0220 */
[----:B------:R3:W-:Y:S04]  /*9f60*/  STG.E desc[UR36][R14.64], R35 ;  /* 0x000000230e007986 */ /* 0x0007e8000c101924 */
[----:B------:R3:W-:Y:S04]  /*9f70*/  STG.E desc[UR36][R14.64+0x4], R37 ;  /* 0x000004250e007986 */ /* 0x0007e8000c101924 */
[----:B--2---:R3:W-:Y:S04]  /*9f80*/  STG.E desc[UR36][R14.64+0x28], R16 ;  /* 0x000028100e007986 */ /* 0x0047e8000c101924 */
[----:B------:R3:W-:Y:S04]  /*9f90*/  STG.E desc[UR36][R14.64+0x2c], R17 ;  /* 0x00002c110e007986 */ /* 0x0007e8000c101924 */
[----:B----4-:R3:W-:Y:S04]  /*9fa0*/  STG.E desc[UR36][R30.64+-0x8], R36 ;  /* 0xfffff8241e007986 */ /* 0x0107e8000c101924 */
[----:B------:R3:W-:Y:S04]  /*9fb0*/  STG.E desc[UR36][R30.64+-0x4], R34 ;  /* 0xfffffc221e007986 */ /* 0x0007e8000c101924 */
[----:B0-----:R3:W-:Y:S04]  /*9fc0*/  STG.E desc[UR36][R30.64], R28 ;  /* 0x0000001c1e007986 */ /* 0x0017e8000c101924 */
[----:B-1----:R3:W-:Y:S04]  /*9fd0*/  STG.E desc[UR36][R30.64+0x4], R26 ;  /* 0x0000041a1e007986 */ /* 0x0027e8000c101924 */
[----:B------:R3:W-:Y:S04]  /*9fe0*/  STG.E desc[UR36][R30.64+-0x30], R18 ;  /* 0xffffd0121e007986 */ /* 0x0007e8000c101924 */
[----:B------:R3:W-:Y:S04]  /*9ff0*/  STG.E desc[UR36][R30.64+-0x2c], R19 ;  /* 0xffffd4131e007986 */ /* 0x0007e8000c101924 */
[----:B------:R3:W-:Y:S04]  /*a000*/  STG.E desc[UR36][R30.64+0x20], R20 ;  /* 0x000020141e007986 */ /* 0x0007e8000c101924 */
[----:B------:R3:W-:Y:S04]  /*a010*/  STG.E desc[UR36][R30.64+0x24], R21 ;  /* 0x000024151e007986 */ /* 0x0007e8000c101924 */
[----:B------:R3:W-:Y:S04]  /*a020*/  STG.E desc[UR36][R30.64+-0x28], R22 ;  /* 0xffffd8161e007986 */ /* 0x0007e8000c101924 */
[----:B------:R3:W-:Y:S04]  /*a030*/  STG.E desc[UR36][R30.64+-0x24], R23 ;  /* 0xffffdc171e007986 */ /* 0x0007e8000c101924 */
[----:B------:R3:W-:Y:S04]  /*a040*/  STG.E desc[UR36][R30.64+0x28], R24 ;  /* 0x000028181e007986 */ /* 0x0007e8000c101924 */
[----:B------:R3:W-:Y:S02]  /*a050*/  STG.E desc[UR36][R30.64+0x2c], R25 ;  /* 0x00002c191e007986 */ /* 0x0007e4000c101924 */
.L_x_111:
[----:B------:R-:W-:Y:S05]  /*a060*/  BSYNC.RECONVERGENT B1 ;  /* 0x0000000000017941 */ /* 0x000fea0003800200 */
.L_x_110:
[----:B------:R-:W-:-:S13]  /*a070*/  ISETP.NE.OR P0, PT, R4, RZ, P0 ;  /* 0x000000ff0400720c */ /* 0x000fda0000705670 */
[----:B------:R-:W-:Y:S05]  /*a080*/  @!P0 BRA `(.L_x_112) ;  /* 0x0000000000708947 */ /* 0x000fea0003800000 */
.L_x_107:
[----:B------:R-:W-:Y:S01]  /*a090*/  IMAD.IADD R10, R11, 0x1, R0 ;  /* 0x000000010b0a7824 */ /* 0x000fe200078e0200 */
[----:B-1-3--:R-:W-:Y:S01]  /*a0a0*/  LEA R24, R9, R0, 0x3 ;  /* 0x0000000009187211 */ /* 0x00afe200078e18ff */
[----:B0-----:R-:W0:Y:S01]  /*a0b0*/  LDS.64 R14, [R0] ;  /* 0x00000000000e7984 */ /* 0x001e220000000a00 */
[----:B--2-4-:R-:W-:-:S03]  /*a0c0*/  IMAD.WIDE R22, R8, 0x4, R32 ;  /* 0x0000000408167825 */ /* 0x014fc600078e0220 */
[----:B------:R-:W1:Y:S01]  /*a0d0*/  LDS R25, [R10+-0x8] ;  /* 0xfffff8000a197984 */ /* 0x000e620000000800 */
[----:B------:R-:W-:Y:S02]  /*a0e0*/  VIADD R4, R4, 0x4 ;  /* 0x0000000404047836 */ /* 0x000fe40000000000 */
[----:B------:R-:W-:Y:S01]  /*a0f0*/  VIADD R8, R8, 0x4 ;  /* 0x0000000408087836 */ /* 0x000fe20000000000 */
[----:B------:R-:W2:Y:S02]  /*a100*/  LDS R27, [R10+-0x4] ;  /* 0xfffffc000a1b7984 */ /* 0x000ea40000000800 */
[----:B------:R-:W-:Y:S02]  /*a110*/  ISETP.NE.AND P0, PT, R4, RZ, PT ;  /* 0x000000ff0400720c */ /* 0x000fe40003f05270 */
[----:B------:R-:W3:Y:S04]  /*a120*/  LDS R29, [R10] ;  /* 0x000000000a1d7984 */ /* 0x000ee80000000800 */
[----:B------:R-:W4:Y:S04]  /*a130*/  LDS R31, [R10+0x4] ;  /* 0x000004000a1f7984 */ /* 0x000f280000000800 */
[----:B------:R-:W5:Y:S04]  /*a140*/  LDS.64 R16, [R24] ;  /* 0x0000000018107984 */ /* 0x000f680000000a00 */
[----:B------:R0:W5:Y:S04]  /*a150*/  LDS.64 R18, [R0+0x8] ;  /* 0x0000080000127984 */ /* 0x0001680000000a00 */
[----:B------:R-:W5:Y:S01]  /*a160*/  LDS.64 R20, [R24+0x8] ;  /* 0x0000080018147984 */ /* 0x000f620000000a00 */
[----:B0-----:R-:W-:-:S03]  /*a170*/  VIADD R0, R0, 0x10 ;  /* 0x0000001000007836 */ /* 0x001fc60000000000 */
[----:B------:R0:W-:Y:S04]  /*a180*/  STG.E desc[UR36][R22.64+-0x30], R14 ;  /* 0xffffd00e16007986 */ /* 0x0001e8000c101924 */
[----:B-1----:R0:W-:Y:S04]  /*a190*/  STG.E desc[UR36][R22.64+-0x8], R25 ;  /* 0xfffff81916007986 */ /* 0x0021e8000c101924 */
[----:B--2---:R0:W-:Y:S04]  /*a1a0*/  STG.E desc[UR36][R22.64+-0x4], R27 ;  /* 0xfffffc1b16007986 */ /* 0x0041e8000c101924 */
        /* <DEDUP_REMOVED lines=8> */
[----:B------:R0:W-:Y:S01]  /*a230*/  STG.E desc[UR36][R22.64+0x2c], R21 ;  /* 0x00002c1516007986 */ /* 0x0001e2000c101924 */
[----:B------:R-:W-:Y:S05]  /*a240*/  @P0 BRA `(.L_x_107) ;  /* 0xfffffffc00900947 */ /* 0x000fea000383ffff */
.L_x_112:
[----:B------:R-:W-:Y:S05]  /*a250*/  BSYNC.RECONVERGENT B0 ;  /* 0x0000000000007941 */ /* 0x000fea0003800200 */
.L_x_106:
[----:B------:R-:W-:-:S13]  /*a260*/  ISETP.NE.AND P0, PT, R7, RZ, PT ;  /* 0x000000ff0700720c */ /* 0x000fda0003f05270 */
[----:B------:R-:W-:Y:S05]  /*a270*/  @!P0 EXIT ;  /* 0x000000000000894d */ /* 0x000fea0003800000 */
[----:B------:R-:W-:Y:S01]  /*a280*/  VIADD R3, R3, 0x38 ;  /* 0x0000003803037836 */ /* 0x000fe20000000000 */
[----:B0-----:R-:W-:Y:S01]  /*a290*/  IADD3 R12, P0, PT, R12, 0x28, RZ ;  /* 0x000000280c0c7810 */ /* 0x001fe20007f1e0ff */
[----:B------:R-:W-:Y:S02]  /*a2a0*/  IMAD.IADD R5, R5, 0x1, R6 ;  /* 0x0000000105057824 */ /* 0x000fe400078e0206 */
[----:B------:R-:W-:Y:S01]  /*a2b0*/  IMAD.MOV R7, RZ, RZ, -R7 ;  /* 0x000000ffff077224 */ /* 0x000fe200078e0a07 */
[----:B------:R-:W-:Y:S01]  /*a2c0*/  LEA R3, R2, R3, 0x18 ;  /* 0x0000000302037211 */ /* 0x000fe200078ec0ff */
[----:B------:R-:W-:-:S04]  /*a2d0*/  IMAD.X R13, RZ, RZ, R13, P0 ;  /* 0x000000ffff0d7224 */ /* 0x000fc800000e060d */
[----:B------:R-:W-:-:S07]  /*a2e0*/  IMAD R6, R6, 0x4, R3 ;  /* 0x0000000406067824 */ /* 0x000fce00078e0203 */
.L_x_113:
[C---:B------:R-:W-:Y:S01]  /*a2f0*/  IMAD R0, R9.reuse, 0x4, R6 ;  /* 0x0000000409007824 */ /* 0x040fe200078e0206 */
[----:B------:R-:W-:Y:S01]  /*a300*/  LEA R4, R9, R6, 0x3 ;  /* 0x0000000609047211 */ /* 0x000fe200078e18ff */
[----:B0-----:R0:W5:Y:S01]  /*a310*/  LDS R11, [R6] ;  /* 0x00000000060b7984 */ /* 0x0011620000000800 */
[----:B------:R-:W-:-:S03]  /*a320*/  IMAD.WIDE R2, R5, 0x4, R12 ;  /* 0x0000000405027825 */ /* 0x000fc600078e020c */
[----:B-1-3--:R-:W1:Y:S01]  /*a330*/  LDS R15, [R0] ;  /* 0x00000000000f7984 */ /* 0x00ae620000000800 */
[----:B------:R-:W-:Y:S02]  /*a340*/  VIADD R7, R7, 0x1 ;  /* 0x0000000107077836 */ /* 0x000fe40000000000 */
[----:B------:R-:W-:Y:S01]  /*a350*/  VIADD R5, R5, 0x1 ;  /* 0x0000000105057836 */ /* 0x000fe20000000000 */
[----:B--2-4-:R-:W2:Y:S01]  /*a360*/  LDS R17, [R4] ;  /* 0x0000000004117984 */ /* 0x014ea20000000800 */
[----:B0-----:R-:W-:Y:S01]  /*a370*/  VIADD R6, R6, 0x4 ;  /* 0x0000000406067836 */ /* 0x001fe20000000000 */
[----:B------:R-:W-:Y:S02]  /*a380*/  ISETP.NE.AND P0, PT, R7, RZ, PT ;  /* 0x000000ff0700720c */ /* 0x000fe40003f05270 */
[----:B-----5:R0:W-:Y:S04]  /*a390*/  STG.E desc[UR36][R2.64+-0x28], R11 ;  /* 0xffffd80b02007986 */ /* 0x0201e8000c101924 */
[----:B-1----:R0:W-:Y:S04]  /*a3a0*/  STG.E desc[UR36][R2.64], R15 ;  /* 0x0000000f02007986 */ /* 0x0021e8000c101924 */
[----:B--2---:R0:W-:Y:S03]  /*a3b0*/  STG.E desc[UR36][R2.64+0x28], R17 ;  /* 0x0000281102007986 */ /* 0x0041e6000c101924 */
[----:B------:R-:W-:Y:S05]  /*a3c0*/  @P0 BRA `(.L_x_113) ;  /* 0xfffffffc00c80947 */ /* 0x000fea000383ffff */
[----:B------:R-:W-:Y:S05]  /*a3d0*/  EXIT ;  /* 0x000000000000794d */ /* 0x000fea0003800000 */
        .weak           $__internal_0_$__cuda_sm20_sqrt_rn_f32_slowpath
        .type           $__internal_0_$__cuda_sm20_sqrt_rn_f32_slowpath,@function
        .size           $__internal_0_$__cuda_sm20_sqrt_rn_f32_slowpath,(.L_x_145 - $__internal_0_$__cuda_sm20_sqrt_rn_f32_slowpath)
$__internal_0_$__cuda_sm20_sqrt_rn_f32_slowpath:
[----:B------:R-:W-:-:S13]  /*a3e0*/  LOP3.LUT P0, RZ, R2, 0x7fffffff, RZ, 0xc0, !PT ;  /* 0x7fffffff02ff7812 */ /* 0x000fda000780c0ff */
[----:B------:R-:W-:Y:S01]  /*a3f0*/  @!P0 IMAD.MOV.U32 R32, RZ, RZ, R2 ;  /* 0x000000ffff208224 */ /* 0x000fe200078e0002 */
[----:B------:R-:W-:Y:S06]  /*a400*/  @!P0 BRA `(.L_x_114) ;  /* 0x0000000000408947 */ /* 0x000fec0003800000 */
[----:B------:R-:W-:-:S13]  /*a410*/  FSETP.GEU.FTZ.AND P0, PT, R2, RZ, PT ;  /* 0x000000ff0200720b */ /* 0x000fda0003f1e000 */
[----:B------:R-:W-:Y:S01]  /*a420*/  @!P0 IMAD.MOV.U32 R32, RZ, RZ, 0x7fffffff ;  /* 0x7fffffffff208424 */ /* 0x000fe200078e00ff */
[----:B------:R-:W-:Y:S06]  /*a430*/  @!P0 BRA `(.L_x_114) ;  /* 0x0000000000348947 */ /* 0x000fec0003800000 */
[----:B------:R-:W-:-:S13]  /*a440*/  FSETP.GTU.FTZ.AND P0, PT, |R2|, +INF , PT ;  /* 0x7f8000000200780b */ /* 0x000fda0003f1c200 */
[----:B------:R-:W-:Y:S01]  /*a450*/  @P0 FADD.FTZ R32, R2, 1 ;  /* 0x3f80000002200421 */ /* 0x000fe20000010000 */
[----:B------:R-:W-:Y:S06]  /*a460*/  @P0 BRA `(.L_x_114) ;  /* 0x0000000000280947 */ /* 0x000fec0003800000 */
[----:B------:R-:W-:-:S13]  /*a470*/  FSETP.NEU.FTZ.AND P0, PT, |R2|, +INF , PT ;  /* 0x7f8000000200780b */ /* 0x000fda0003f1d200 */
[----:B------:R-:W-:-:S04]  /*a480*/  @P0 FFMA R34, R2, 1.84467440737095516160e+19, RZ ;  /* 0x5f80000002220823 */ /* 0x000fc800000000ff */
[----:B------:R-:W0:Y:S02]  /*a490*/  @P0 MUFU.RSQ R37, R34 ;  /* 0x0000002200250308 */ /* 0x000e240000001400 */
[----:B0-----:R-:W-:Y:S01]  /*a4a0*/  @P0 FMUL.FTZ R3, R34, R37 ;  /* 0x0000002522030220 */ /* 0x001fe20000410000 */
[----:B------:R-:W-:-:S03]  /*a4b0*/  @P0 FMUL.FTZ R28, R37, 0.5 ;  /* 0x3f000000251c0820 */ /* 0x000fc60000410000 */
[----:B------:R-:W-:-:S04]  /*a4c0*/  @P0 FADD.FTZ R32, -R3, -RZ ;  /* 0x800000ff03200221 */ /* 0x000fc80000010100 */
[----:B------:R-:W-:Y:S01]  /*a4d0*/  @P0 FFMA R36, R3, R32, R34 ;  /* 0x0000002003240223 */ /* 0x000fe20000000022 */
[----:B------:R-:W-:-:S03]  /*a4e0*/  @!P0 IMAD.MOV.U32 R32, RZ, RZ, R2 ;  /* 0x000000ffff208224 */ /* 0x000fc600078e0002 */
[----:B------:R-:W-:-:S04]  /*a4f0*/  @P0 FFMA R28, R36, R28, R3 ;  /* 0x0000001c241c0223 */ /* 0x000fc80000000003 */
[----:B------:R-:W-:-:S07]  /*a500*/  @P0 FMUL.FTZ R32, R28, 2.3283064365386962891e-10 ;  /* 0x2f8000001c200820 */ /* 0x000fce0000410000 */
.L_x_114:
[----:B------:R-:W-:Y:S02]  /*a510*/  IMAD.MOV.U32 R2, RZ, RZ, R26 ;  /* 0x000000ffff027224 */ /* 0x000fe400078e001a */
[----:B------:R-:W-:-:S04]  /*a520*/  IMAD.MOV.U32 R3, RZ, RZ, 0x0 ;  /* 0x00000000ff037424 */ /* 0x000fc800078e00ff */
[----:B------:R-:W-:Y:S05]  /*a530*/  RET.REL.NODEC R2 `(_Z8subSweepPfPsS0_iii) ;  /* 0xffffff5802b07950 */ /* 0x000fea0003c3ffff */
.L_x_115:
[----:B------:R-:W-:-:S00]  /*a540*/  BRA `(.L_x_115) ;  /* 0xfffffffc00fc7947 */ /* 0x000fc0000383ffff */
[----:B------:R-:W-:-:S00]  /*a550*/  NOP ;  /* 0x0000000000007918 */ /* 0x000fc00000000000 */
        /* <DEDUP_REMOVED lines=10> */
.L_x_145:


//--------------------- .text._Z6assignPfS_Ps     --------------------------
	.section	.text._Z6assignPfS_Ps,"ax",@progbits
	.align	128
        .global         _Z6assignPfS_Ps
        .type           _Z6assignPfS_Ps,@function
        .size           _Z6assignPfS_Ps,(.L_x_148 - _Z6assignPfS_Ps)
        .other          _Z6assignPfS_Ps,@"STO_CUDA_ENTRY STV_DEFAULT"
_Z6assignPfS_Ps:
.text._Z6assignPfS_Ps:
[----:B------:R-:W-:Y:S01]  /*0000*/  LDC R1, c[0x0][0x37c] ;  /* 0x0000df00ff017b82 */ /* 0x000fe20000000800 */
[----:B------:R-:W0:Y:S07]  /*0010*/  S2R R0, SR_TID.X ;  /* 0x0000000000007919 */ /* 0x000e2e0000002100 */
[----:B------:R-:W0:Y:S01]  /*0020*/  S2UR UR4, SR_CTAID.X ;  /* 0x00000000000479c3 */ /* 0x000e220000002500 */
[----:B------:R-:W1:Y:S07]  /*0030*/  LDCU.64 UR8, c[0x0][0x358] ;  /* 0x00006b00ff0877ac */ /* 0x000e6e0008000a00 */
[----:B------:R-:W0:Y:S02]  /*0040*/  LDC R3, c[0x0][0x360] ;  /* 0x0000d800ff037b82 */ /* 0x000e240000000800 */
[----:B0-----:R-:W-:-:S05]  /*0050*/  IMAD R0, R3, UR4, R0 ;  /* 0x0000000403007c24 */ /* 0x001fca000f8e0200 */
[----:B------:R-:W-:-:S13]  /*0060*/  ISETP.GT.AND P0, PT, R0, 0x257, PT ;  /* 0x000002570000780c */ /* 0x000fda0003f04270 */
[----:B------:R-:W0:Y:S02]  /*0070*/  @!P0 LDC.64 R2, c[0x0][0x380] ;  /* 0x0000e000ff028b82 */ /* 0x000e240000000a00 */
[----:B0-----:R-:W-:-:S06]  /*0080*/  @!P0 IMAD.WIDE R2, R0, 0x4, R2 ;  /* 0x0000000400028825 */ /* 0x001fcc00078e0202 */
[----:B-1----:R-:W2:Y:S01]  /*0090*/  @!P0 LDG.E R2, desc[UR8][R2.64] ;  /* 0x0000000802028981 */ /* 0x002ea2000c1e1900 */
[----:B------:R-:W0:Y:S01]  /*00a0*/  S2UR UR6, SR_CgaCtaId ;  /* 0x00000000000679c3 */ /* 0x000e220000008800 */
[----:B------:R-:W-:Y:S01]  /*00b0*/  VOTEU.ALL UP0, P0 ;  /* 0x0000000000ff7886 */ /* 0x000fe20000000000 */
[----:B------:R-:W-:Y:S01]  /*00c0*/  UMOV UR4, 0x400 ;  /* 0x0000040000047882 */ /* 0x000fe20000000000 */
[----:B------:R-:W-:Y:S01]  /*00d0*/  ISETP.GT.AND P1, PT, R0, 0x3f, PT ;  /* 0x0000003f0000780c */ /* 0x000fe20003f24270 */
[----:B------:R-:W-:Y:S02]  /*00e0*/  UIADD3 UR5, UPT, UPT, UR4, 0x960, URZ ;  /* 0x0000096004057890 */ /* 0x000fe4000fffe0ff */
[----:B0-----:R-:W-:Y:S02]  /*00f0*/  @!UP0 ULEA UR7, UR6, UR4, 0x18 ;  /* 0x0000000406078291 */ /* 0x001fe4000f8ec0ff */
[----:B------:R-:W-:-:S04]  /*0100*/  ULEA UR5, UR6, UR5, 0x18 ;  /* 0x0000000506057291 */ /* 0x000fc8000f8ec0ff */
[C---:B------:R-:W-:Y:S02]  /*0110*/  @!P0 LEA R5, R0.reuse, UR7, 0x2 ;  /* 0x0000000700058c11 */ /* 0x040fe4000f8e10ff */
[----:B------:R-:W-:-:S03]  /*0120*/  LEA R4, R0, UR5, 0x1 ;  /* 0x0000000500047c11 */ /* 0x000fc6000f8e08ff */
[----:B--2---:R0:W-:Y:S01]  /*0130*/  @!P0 STS [R5], R2 ;  /* 0x0000000205008388 */ /* 0x0041e20000000800 */
[----:B------:R-:W-:Y:S06]  /*0140*/  BAR.SYNC.DEFER_BLOCKING 0x0 ;  /* 0x0000000000007b1d */ /* 0x000fec0000010000 */
[----:B------:R0:W-:Y:S02]  /*0150*/  @!P1 STS.U16 [R4], RZ ;  /* 0x000000ff04009388 */ /* 0x0001e40000000400 */
[----:B------:R-:W-:Y:S06]  /*0160*/  BAR.SYNC.DEFER_BLOCKING 0x0 ;  /* 0x0000000000007b1d */ /* 0x000fec0000010000 */
[----:B------:R-:W-:Y:S05]  /*0170*/  @P1 EXIT ;  /* 0x000000000000194d */ /* 0x000fea0003800000 */
[----:B------:R-:W-:Y:S01]  /*0180*/  SHF.R.S32.HI R3, RZ, 0x1f, R0 ;  /* 0x0000001fff037819 */ /* 0x000fe20000011400 */
[----:B------:R-:W-:Y:S01]  /*0190*/  IMAD.MOV.U32 R10, RZ, RZ, 0x40200000 ;  /* 0x40200000ff0a7424 */ /* 0x000fe200078e00ff */
[----:B------:R-:W-:Y:S02]  /*01a0*/  ULEA UR4, UR6, UR4, 0x18 ;  /* 0x0000000406047291 */ /* 0x000fe4000f8ec0ff */
[----:B0-----:R-:W-:-:S04]  /*01b0*/  LEA.HI R5, R3, R0, RZ, 0x4 ;  /* 0x0000000003057211 */ /* 0x001fc800078f20ff */
[----:B------:R-:W-:Y:S02]  /*01c0*/  LOP3.LUT R7, R5, 0xfffffff0, RZ, 0xc0, !PT ;  /* 0xfffffff005077812 */ /* 0x000fe400078ec0ff */
[----:B------:R-:W-:-:S03]  /*01d0*/  SHF.R.S32.HI R5, RZ, 0x4, R5 ;  /* 0x00000004ff057819 */ /* 0x000fc60000011405 */
[----:B------:R-:W-:Y:S01]  /*01e0*/  IMAD.IADD R2, R0, 0x1, -R7 ;  /* 0x0000000100027824 */ /* 0x000fe200078e0a07 */
[----:B------:R-:W-:-:S04]  /*01f0*/  I2FP.F32.S32 R5, R5 ;  /* 0x0000000500057245 */ /* 0x000fc80000201400 */
[----:B------:R-:W-:Y:S01]  /*0200*/  SHF.R.S32.HI R3, RZ, 0x1f, R2 ;  /* 0x0000001fff037819 */ /* 0x000fe20000011402 */
[----:B------:R-:W-:-:S03]  /*0210*/  FFMA R5, R5, R10, -5 ;  /* 0xc0a0000005057423 */ /* 0x000fc6000000000a */
[----:B------:R-:W-:Y:S01]  /*0220*/  LEA.HI R6, R3, R2, RZ, 0x2 ;  /* 0x0000000203067211 */ /* 0x000fe200078f10ff */
[----:B------:R-:W-:Y:S01]  /*0230*/  FADD R9, R5, 2.5 ;  /* 0x4020000005097421 */ /* 0x000fe20000000000 */
[----:B------:R-:W0:Y:S02]  /*0240*/  LDC.64 R2, c[0x0][0x388] ;  /* 0x0000e200ff027b82 */ /* 0x000e240000000a00 */
[----:B------:R-:W-:Y:S02]  /*0250*/  LOP3.LUT R8, R6, 0xfffffffc, RZ, 0xc0, !PT ;  /* 0xfffffffc06087812 */ /* 0x000fe400078ec0ff */
[----:B------:R-:W-:Y:S02]  /*0260*/  SHF.R.S32.HI R6, RZ, 0x2, R6 ;  /* 0x00000002ff067819 */ /* 0x000fe40000011406 */
[----:B------:R-:W-:Y:S02]  /*0270*/  IADD3 R8, PT, PT, R0, -R7, -R8 ;  /* 0x8000000700087210 */ /* 0x000fe40007ffe808 */
[----:B------:R-:W-:-:S02]  /*0280*/  I2FP.F32.S32 R6, R6 ;  /* 0x0000000600067245 */ /* 0x000fc40000201400 */
[----:B------:R-:W-:Y:S01]  /*0290*/  I2FP.F32.S32 R7, R8 ;  /* 0x0000000800077245 */ /* 0x000fe20000201400 */
[----:B------:R-:W-:Y:S02]  /*02a0*/  IMAD.MOV.U32 R8, RZ, RZ, 0x328 ;  /* 0x00000328ff087424 */ /* 0x000fe400078e00ff */
[-C--:B------:R-:W-:Y:S02]  /*02b0*/  FFMA R6, R6, R10.reuse, -5 ;  /* 0xc0a0000006067423 */ /* 0x080fe4000000000a */
[----:B------:R-:W-:Y:S02]  /*02c0*/  FFMA R7, R7, R10, -5 ;  /* 0xc0a0000007077423 */ /* 0x000fe4000000000a */
[----:B------:R-:W-:Y:S02]  /*02d0*/  FADD R10, R6, 2.5 ;  /* 0x40200000060a7421 */ /* 0x000fe40000000000 */
[----:B------:R-:W-:-:S07]  /*02e0*/  FADD R11, R7, 2.5 ;  /* 0x40200000070b7421 */ /* 0x000fce0000000000 */
.L_x_124:
[----:B-1----:R-:W1:Y:S01]  /*02f0*/  LDS R16, [R8+UR4+-0x328] ;  /* 0xfffcd80408107984 */ /* 0x002e620008000800 */
[----:B------:R-:W-:Y:S01]  /*0300*/  BSSY.RECONVERGENT B0, `(.L_x_116) ;  /* 0x0000016000007945 */ /* 0x000fe20003800200 */
[----:B------:R-:W-:Y:S01]  /*0310*/  VIADD R12, R8, UR4 ;  /* 0x00000004080c7c36 */ /* 0x000fe20008000000 */
[----:B-1----:R-:W-:-:S04]  /*0320*/  FSETP.GT.AND P0, PT, R16, R7, PT ;  /* 0x000000071000720b */ /* 0x002fc80003f04000 */
[----:B------:R-:W-:-:S13]  /*0330*/  FSETP.GTU.OR P0, PT, R16, R11, !P0 ;  /* 0x0000000b1000720b */ /* 0x000fda000470c400 */
[----:B------:R-:W-:Y:S05]  /*0340*/  @P0 BRA `(.L_x_117) ;  /* 0x0000000000440947 */ /* 0x000fea0003800000 */
[----:B------:R-:W1:Y:S04]  /*0350*/  LDS R17, [R12+-0x8] ;  /* 0xfffff8000c117984 */ /* 0x000e680000000800 */
[----:B------:R-:W2:Y:S01]  /*0360*/  LDS R18, [R12+0x318] ;  /* 0x000318000c127984 */ /* 0x000ea20000000800 */
[C---:B-1----:R-:W-:Y:S02]  /*0370*/  FSETP.GT.AND P0, PT, R17.reuse, R6, PT ;  /* 0x000000061100720b */ /* 0x042fe40003f04000 */
[C---:B--2---:R-:W-:Y:S02]  /*0380*/  FSETP.GT.AND P1, PT, R18.reuse, R5, PT ;  /* 0x000000051200720b */ /* 0x044fe40003f24000 */
[----:B------:R-:W-:Y:S02]  /*0390*/  FSETP.GTU.OR P0, PT, R17, R10, !P0 ;  /* 0x0000000a1100720b */ /* 0x000fe4000470c400 */
[----:B------:R-:W-:-:S04]  /*03a0*/  FSETP.GTU.OR P1, PT, R18, R9, !P1 ;  /* 0x000000091200720b */ /* 0x000fc80004f2c400 */
[----:B------:R-:W-:-:S13]  /*03b0*/  PLOP3.LUT P0, PT, P0, P1, PT, 0xf8, 0x8f ;  /* 0x00000000008f781c */ /* 0x000fda0000703f70 */
[----:B------:R-:W-:Y:S05]  /*03c0*/  @P0 BRA `(.L_x_117) ;  /* 0x0000000000240947 */ /* 0x000fea0003800000 */
[----:B------:R-:W1:Y:S02]  /*03d0*/  LDS.U16 R13, [R4] ;  /* 0x00000000040d7984 */ /* 0x000e640000000400 */
[C---:B-1----:R-:W-:Y:S01]  /*03e0*/  PRMT R15, R13.reuse, 0x9910, RZ ;  /* 0x000099100d0f7816 */ /* 0x042fe200000000ff */
[----:B------:R-:W-:-:S04]  /*03f0*/  VIADD R13, R13, 0x1 ;  /* 0x000000010d0d7836 */ /* 0x000fc80000000000 */
[----:B------:R-:W-:Y:S01]  /*0400*/  IMAD R15, R0, 0x1e, R15 ;  /* 0x0000001e000f7824 */ /* 0x000fe200078e020f */
[----:B------:R1:W-:Y:S03]  /*0410*/  STS.U16 [R4], R13 ;  /* 0x0000000d04007388 */ /* 0x0003e60000000400 */
[----:B0-----:R-:W-:-:S05]  /*0420*/  IMAD.WIDE R14, R15, 0x4, R2 ;  /* 0x000000040f0e7825 */ /* 0x001fca00078e0202 */
[----:B------:R1:W-:Y:S04]  /*0430*/  STG.E desc[UR8][R14.64], R16 ;  /* 0x000000100e007986 */ /* 0x0003e8000c101908 */
[----:B------:R1:W-:Y:S04]  /*0440*/  STG.E desc[UR8][R14.64+0x28], R17 ;  /* 0x000028110e007986 */ /* 0x0003e8000c101908 */
[----:B------:R1:W-:Y:S02]  /*0450*/  STG.E desc[UR8][R14.64+0x50], R18 ;  /* 0x000050120e007986 */ /* 0x0003e4000c101908 */
.L_x_117:
[----:B------:R-:W-:Y:S05]  /*0460*/  BSYNC.RECONVERGENT B0 ;  /* 0x0000000000007941 */ /* 0x000fea0003800200 */
.L_x_116:
[----:B-1----:R-:W1:Y:S01]  /*0470*/  LDS R16, [R12+-0x324] ;  /* 0xfffcdc000c107984 */ /* 0x002e620000000800 */
[----:B------:R-:W-:Y:S01]  /*0480*/  BSSY.RECONVERGENT B0, `(.L_x_118) ;  /* 0x0000015000007945 */ /* 0x000fe20003800200 */
        /* <DEDUP_REMOVED lines=20> */
.L_x_119:
[----:B------:R-:W-:Y:S05]  /*05d0*/  BSYNC.RECONVERGENT B0 ;  /* 0x0000000000007941 */ /* 0x000fea0003800200 */
.L_x_118:
[----:B-1----:R-:W1:Y:S01]  /*05e0*/  LDS R16, [R12+-0x320] ;  /* 0xfffce0000c107984 */ /* 0x002e620000000800 */
[----:B------:R-:W-:Y:S01]  /*05f0*/  BSSY.RECONVERGENT B0, `(.L_x_120) ;  /* 0x0000015000007945 */ /* 0x000fe20003800200 */
[----:B-1----:R-:W-:-:S04]  /*0600*/  FSETP.GT.AND P0, PT, R16, R7, PT ;  /* 0x000000071000720b */ /* 0x002fc80003f04000 */
[----:B------:R-:W-:-:S13]  /*0610*/  FSETP.GTU.OR P0, PT, R16, R11, !P0 ;  /* 0x0000000b1000720b */ /* 0x000fda000470c400 */
[----:B------:R-:W-:Y:S05]  /*0620*/  @P0 BRA `(.L_x_121) ;  /* 0x0000000000440947 */ /* 0x000fea0003800000 */
[----:B------:R-:W1:Y:S04]  /*0630*/  LDS R19, [R12] ;  /* 0x000000000c137984 */ /* 0x000e680000000800 */
        /* <DEDUP_REMOVED lines=16> */
.L_x_121:
[----:B------:R-:W-:Y:S05]  /*0740*/  BSYNC.RECONVERGENT B0 ;  /* 0x0000000000007941 */ /* 0x000fea0003800200 */
.L_x_120:
[----:B-1----:R-:W1:Y:S01]  /*0750*/  LDS R14, [R12+-0x31c] ;  /* 0xfffce4000c0e7984 */ /* 0x002e620000000800 */
[----:B------:R-:W-:Y:S01]  /*0760*/  VIADD R8, R8, 0x10 ;  /* 0x0000001008087836 */ /* 0x000fe20000000000 */
[----:B------:R-:W-:Y:S04]  /*0770*/  BSSY.RECONVERGENT B0, `(.L_x_122) ;  /* 0x0000016000007945 */ /* 0x000fe80003800200 */
[----:B------:R-:W-:Y:S02]  /*0780*/  ISETP.NE.AND P2, PT, R8, 0x648, PT ;  /* 0x000006480800780c */ /* 0x000fe40003f45270 */
[----:B-1----:R-:W-:-:S04]  /*0790*/  FSETP.GT.AND P0, PT, R14, R7, PT ;  /* 0x000000070e00720b */ /* 0x002fc80003f04000 */
[----:B------:R-:W-:-:S13]  /*07a0*/  FSETP.GTU.OR P0, PT, R14, R11, !P0 ;  /* 0x0000000b0e00720b */ /* 0x000fda000470c400 */
[----:B------:R-:W-:Y:S05]  /*07b0*/  @P0 BRA `(.L_x_123) ;  /* 0x0000000000440947 */ /* 0x000fea0003800000 */
[----:B------:R-:W1:Y:S04]  /*07c0*/  LDS R17, [R12+0x4] ;  /* 0x000004000c117984 */ /* 0x000e680000000800 */
        /* <DEDUP_REMOVED lines=16> */
.L_x_123:
[----:B------:R-:W-:Y:S05]  /*08d0*/  BSYNC.RECONVERGENT B0 ;  /* 0x0000000000007941 */ /* 0x000fea0003800200 */
.L_x_122:
[----:B------:R-:W-:Y:S05]  /*08e0*/  @P2 BRA `(.L_x_124) ;  /* 0xfffffff800802947 */ /* 0x000fea000383ffff */
[----:B------:R-:W2:Y:S01]  /*08f0*/  LDS.U16 R5, [R4] ;  /* 0x0000000004057984 */ /* 0x000ea20000000400 */
[----:B0-----:R-:W0:Y:S02]  /*0900*/  LDC.64 R2, c[0x0][0x390] ;  /* 0x0000e400ff027b82 */ /* 0x001e240000000a00 */
[----:B0-----:R-:W-:-:S05]  /*0910*/  IMAD.WIDE R2, R0, 0x2, R2 ;  /* 0x0000000200027825 */ /* 0x001fca00078e0202 */
[----:B--2---:R-:W-:Y:S01]  /*0920*/  STG.E.U16 desc[UR8][R2.64], R5 ;  /* 0x0000000502007986 */ /* 0x004fe2000c101508 */
[----:B------:R-:W-:Y:S05]  /*0930*/  EXIT ;  /* 0x000000000000794d */ /* 0x000fea0003800000 */
.L_x_125:
        /* <DEDUP_REMOVED lines=12> */
.L_x_148:


//--------------------- .text._Z6init_rPfi        --------------------------
	.section	.text._Z6init_rPfi,"ax",@progbits
	.align	128
        .global         _Z6init_rPfi
        .type           _Z6init_rPfi,@function
        .size           _Z6init_rPfi,(.L_x_146 - _Z6init_rPfi)
        .other          _Z6init_rPfi,@"STO_CUDA_ENTRY STV_DEFAULT"
_Z6init_rPfi:
.text._Z6init_rPfi:
[----:B------:R-:W-:Y:S01]  /*0000*/  LDC R1, c[0x0][0x37c] ;  /* 0x0000df00ff017b82 */ /* 0x000fe20000000800 */
[----:B------:R-:W0:Y:S01]  /*0010*/  S2R R7, SR_TID.Y ;  /* 0x0000000000077919 */ /* 0x000e220000002200 */
[----:B------:R-:W1:Y:S01]  /*0020*/  LDCU UR4, c[0x0][0x360] ;  /* 0x00006c00ff0477ac */ /* 0x000e620008000800 */
[----:B------:R-:W0:Y:S01]  /*0030*/  S2R R2, SR_CTAID.Y ;  /* 0x0000000000027919 */ /* 0x000e220000002600 */
[----:B------:R-:W0:Y:S01]  /*0040*/  LDCU UR5, c[0x0][0x364] ;  /* 0x00006c80ff0577ac */ /* 0x000e220008000800 */
[----:B------:R-:W2:Y:S01]  /*0050*/  S2R R4, SR_TID.Z ;  /* 0x0000000000047919 */ /* 0x000ea20000002300 */
[----:B------:R-:W2:Y:S01]  /*0060*/  LDCU UR6, c[0x0][0x368] ;  /* 0x00006d00ff0677ac */ /* 0x000ea20008000800 */
[----:B------:R-:W2:Y:S01]  /*0070*/  S2R R5, SR_CTAID.Z ;  /* 0x0000000000057919 */ /* 0x000ea20000002700 */
[----:B------:R-:W3:Y:S01]  /*0080*/  LDCU UR7, c[0x0][0x388] ;  /* 0x00007100ff0777ac */ /* 0x000ee20008000800 */
[----:B------:R-:W1:Y:S01]  /*0090*/  S2R R0, SR_TID.X ;  /* 0x0000000000007919 */ /* 0x000e620000002100 */
[----:B------:R-:W1:Y:S01]  /*00a0*/  S2R R3, SR_CTAID.X ;  /* 0x0000000000037919 */ /* 0x000e620000002500 */
[----:B0-----:R-:W-:-:S02]  /*00b0*/  IMAD R7, R2, UR5, R7 ;  /* 0x0000000502077c24 */ /* 0x001fc4000f8e0207 */
[----:B--2---:R-:W-:Y:S02]  /*00c0*/  IMAD R2, R5, UR6, R4 ;  /* 0x0000000605027c24 */ /* 0x004fe4000f8e0204 */
[----:B-1----:R-:W-:Y:S02]  /*00d0*/  IMAD R0, R3, UR4, R0 ;  /* 0x0000000403007c24 */ /* 0x002fe4000f8e0200 */
[----:B---3--:R-:W-:-:S04]  /*00e0*/  IMAD R3, R2, UR7, R7 ;  /* 0x0000000702037c24 */ /* 0x008fc8000f8e0207 */
[----:B------:R-:W-:Y:S01]  /*00f0*/  IMAD R4, R3, UR7, R0 ;  /* 0x0000000703047c24 */ /* 0x000fe2000f8e0200 */
[----:B------:R-:W-:-:S04]  /*0100*/  VIMNMX3 R3, R0, R7, R2, !PT ;  /* 0x000000070003720f */ /* 0x000fc80007800102 */
[----:B------:R-:W-:-:S04]  /*0110*/  ISETP.GT.AND P0, PT, R4, 0xc7, PT ;  /* 0x000000c70400780c */ /* 0x000fc80003f04270 */
[----:B------:R-:W-:-:S13]  /*0120*/  ISETP.GE.OR P0, PT, R3, UR7, P0 ;  /* 0x0000000703007c0c */ /* 0x000fda0008706670 */
[----:B------:R-:W-:Y:S05]  /*0130*/  @P0 EXIT ;  /* 0x000000000000094d */ /* 0x000fea0003800000 */
[----:B------:R-:W-:Y:S01]  /*0140*/  I2FP.F32.U32 R3, UR7 ;  /* 0x0000000700037c45 */ /* 0x000fe20008201000 */
[----:B------:R-:W0:Y:S01]  /*0150*/  LDCU.64 UR4, c[0x0][0x358] ;  /* 0x00006b00ff0477ac */ /* 0x000e220008000a00 */
[----:B------:R-:W-:Y:S01]  /*0160*/  LEA R0, R0, 0x1, 0x1 ;  /* 0x0000000100007811 */ /* 0x000fe200078e08ff */
[----:B------:R-:W-:Y:S01]  /*0170*/  BSSY.RECONVERGENT B0, `(.L_x_126) ;  /* 0x000000d000007945 */ /* 0x000fe20003800200 */
[----:B------:R-:W1:Y:S02]  /*0180*/  MUFU.RCP R6, R3 ;  /* 0x0000000300067308 */ /* 0x000e640000001000 */
[----:B------:R-:W-:-:S06]  /*0190*/  I2FP.F32.S32 R0, R0 ;  /* 0x0000000000007245 */ /* 0x000fcc0000201400 */
[----:B------:R-:W2:Y:S01]  /*01a0*/  FCHK P0, R0, R3 ;  /* 0x0000000300007302 */ /* 0x000ea20000000000 */
[----:B-1----:R-:W-:-:S04]  /*01b0*/  FFMA R5, -R3, R6, 1 ;  /* 0x3f80000003057423 */ /* 0x002fc80000000106 */
[----:B------:R-:W-:-:S04]  /*01c0*/  FFMA R5, R6, R5, R6 ;  /* 0x0000000506057223 */ /* 0x000fc80000000006 */
[----:B------:R-:W-:-:S04]  /*01d0*/  FFMA R6, R0, R5, RZ ;  /* 0x0000000500067223 */ /* 0x000fc800000000ff */
[----:B------:R-:W-:-:S04]  /*01e0*/  FFMA R8, -R3, R6, R0 ;  /* 0x0000000603087223 */ /* 0x000fc80000000100 */
[----:B------:R-:W-:Y:S01]  /*01f0*/  FFMA R6, R5, R8, R6 ;  /* 0x0000000805067223 */ /* 0x000fe20000000006 */
[----:B0-2---:R-:W-:Y:S06]  /*0200*/  @!P0 BRA `(.L_x_127) ;  /* 0x00000000000c8947 */ /* 0x005fec0003800000 */
[----:B------:R-:W-:-:S07]  /*0210*/  MOV R6, 0x230 ;  /* 0x0000023000067802 */ /* 0x000fce0000000f00 */
[----:B------:R-:W-:Y:S05]  /*0220*/  CALL.REL.NOINC `($__internal_1_$__cuda_sm3x_div_rn_noftz_f32_slowpath) ;  /* 0x0000000000cc7944 */ /* 0x000fea0003c00000 */
[----:B------:R-:W-:-:S07]  /*0230*/  IMAD.MOV.U32 R6, RZ, RZ, R0 ;  /* 0x000000ffff067224 */ /* 0x000fce00078e0000 */
.L_x_127:
[----:B------:R-:W-:Y:S05]  /*0240*/  BSYNC.RECONVERGENT B0 ;  /* 0x0000000000007941 */ /* 0x000fea0003800200 */
.L_x_126:
[----:B------:R-:W0:Y:S01]  /*0250*/  F2F.F64.F32 R8, R6 ;  /* 0x0000000600087310 */ /* 0x000e220000201800 */
[----:B------:R-:W1:Y:S01]  /*0260*/  LDC.64 R10, c[0x0][0x380] ;  /* 0x0000e000ff0a7b82 */ /* 0x000e620000000a00 */
[----:B------:R-:W-:Y:S01]  /*0270*/  LEA R7, R7, 0x1, 0x1 ;  /* 0x0000000107077811 */ /* 0x000fe200078e08ff */
[----:B------:R-:W-:Y:S05]  /*0280*/  BSSY.RECONVERGENT B0, `(.L_x_128) ;  /* 0x0000013000007945 */ /* 0x000fea0003800200 */
[----:B------:R-:W2:Y:S01]  /*0290*/  MUFU.RCP R0, R3 ;  /* 0x0000000300007308 */ /* 0x000ea20000001000 */
[----:B0-----:R-:W-:-:S08]  /*02a0*/  DADD R8, -R8, 1 ;  /* 0x3ff0000008087429 */ /* 0x001fd00000000100 */
[----:B------:R-:W-:Y:S01]  /*02b0*/  DMUL R8, R8, 5 ;  /* 0x4014000008087828 */ /* 0x000fe20000000000 */
[----:B-1----:R-:W-:Y:S01]  /*02c0*/  IMAD.WIDE R4, R4, 0x4, R10 ;  /* 0x0000000404047825 */ /* 0x002fe200078e020a */
[----:B------:R-:W-:-:S03]  /*02d0*/  I2FP.F32.U32 R10, R7 ;  /* 0x00000007000a7245 */ /* 0x000fc60000201000 */
[----:B--2---:R-:W-:Y:S01]  /*02e0*/  FFMA R11, -R3, R0, 1 ;  /* 0x3f800000030b7423 */ /* 0x004fe20000000100 */
[----:B------:R-:W0:Y:S03]  /*02f0*/  FCHK P0, R10, R3 ;  /* 0x000000030a007302 */ /* 0x000e260000000000 */
[----:B------:R-:W-:-:S04]  /*0300*/  FFMA R0, R0, R11, R0 ;  /* 0x0000000b00007223 */ /* 0x000fc80000000000 */
[----:B------:R-:W-:Y:S01]  /*0310*/  FFMA R7, R0, R10, RZ ;  /* 0x0000000a00077223 */ /* 0x000fe200000000ff */
[----:B------:R-:W1:Y:S03]  /*0320*/  F2F.F32.F64 R9, R8 ;  /* 0x0000000800097310 */ /* 0x000e660000301000 */
[----:B------:R-:W-:-:S04]  /*0330*/  FFMA R6, -R3, R7, R10 ;  /* 0x0000000703067223 */ /* 0x000fc8000000010a */
[----:B------:R-:W-:Y:S01]  /*0340*/  FFMA R11, R0, R6, R7 ;  /* 0x00000006000b7223 */ /* 0x000fe20000000007 */
[----:B-1----:R1:W-:Y:S01]  /*0350*/  STG.E desc[UR4][R4.64], R9 ;  /* 0x0000000904007986 */ /* 0x0023e2000c101904 */
[----:B0-----:R-:W-:Y:S05]  /*0360*/  @!P0 BRA `(.L_x_129) ;  /* 0x0000000000108947 */ /* 0x001fea0003800000 */
[----:B------:R-:W-:Y:S01]  /*0370*/  IMAD.MOV.U32 R0, RZ, RZ, R10 ;  /* 0x000000ffff007224 */ /* 0x000fe200078e000a */
[----:B------:R-:W-:-:S07]  /*0380*/  MOV R6, 0x3a0 ;  /* 0x000003a000067802 */ /* 0x000fce0000000f00 */
[----:B-1----:R-:W-:Y:S05]  /*0390*/  CALL.REL.NOINC `($__internal_1_$__cuda_sm3x_div_rn_noftz_f32_slowpath) ;  /* 0x0000000000707944 */ /* 0x002fea0003c00000 */
[----:B------:R-:W-:-:S07]  /*03a0*/  IMAD.MOV.U32 R11, RZ, RZ, R0 ;  /* 0x000000ffff0b7224 */ /* 0x000fce00078e0000 */
.L_x_129:
[----:B------:R-:W-:Y:S05]  /*03b0*/  BSYNC.RECONVERGENT B0 ;  /* 0x0000000000007941 */ /* 0x000fea0003800200 */
.L_x_128:
[----:B------:R-:W0:Y:S01]  /*03c0*/  F2F.F64.F32 R6, R11 ;  /* 0x0000000b00067310 */ /* 0x000e220000201800 */
[----:B------:R-:W-:Y:S01]  /*03d0*/  LEA R2, R2, 0x1, 0x1 ;  /* 0x0000000102027811 */ /* 0x000fe200078e08ff */
[----:B------:R-:W-:Y:S03]  /*03e0*/  BSSY.RECONVERGENT B0, `(.L_x_130) ;  /* 0x0000011000007945 */ /* 0x000fe60003800200 */
[----:B------:R-:W-:-:S03]  /*03f0*/  I2FP.F32.U32 R2, R2 ;  /* 0x0000000200027245 */ /* 0x000fc60000201000 */
[----:B------:R-:W1:Y:S01]  /*0400*/  MUFU.RCP R0, R3 ;  /* 0x0000000300007308 */ /* 0x000e620000001000 */
[----:B0-----:R-:W-:-:S07]  /*0410*/  DADD R6, -R6, 1 ;  /* 0x3ff0000006067429 */ /* 0x001fce0000000100 */
[----:B------:R-:W0:Y:S01]  /*0420*/  FCHK P0, R2, R3 ;  /* 0x0000000302007302 */ /* 0x000e220000000000 */
[----:B------:R-:W-:Y:S01]  /*0430*/  DMUL R6, R6, 5 ;  /* 0x4014000006067828 */ /* 0x000fe20000000000 */
[----:B-1----:R-:W-:-:S04]  /*0440*/  FFMA R9, -R3, R0, 1 ;  /* 0x3f80000003097423 */ /* 0x002fc80000000100 */
[----:B------:R-:W-:-:S05]  /*0450*/  FFMA R0, R0, R9, R0 ;  /* 0x0000000900007223 */ /* 0x000fca0000000000 */
[----:B------:R-:W1:Y:S01]  /*0460*/  F2F.F32.F64 R7, R6 ;  /* 0x0000000600077310 */ /* 0x000e620000301000 */
[----:B------:R-:W-:-:S04]  /*0470*/  FFMA R9, R0, R2, RZ ;  /* 0x0000000200097223 */ /* 0x000fc800000000ff */
[----:B------:R-:W-:-:S04]  /*0480*/  FFMA R8, -R3, R9, R2 ;  /* 0x0000000903087223 */ /* 0x000fc80000000102 */
[----:B------:R-:W-:Y:S01]  /*0490*/  FFMA R0, R0, R8, R9 ;  /* 0x0000000800007223 */ /* 0x000fe20000000009 */
[----:B-1----:R1:W-:Y:S01]  /*04a0*/  STG.E desc[UR4][R4.64+0x320], R7 ;  /* 0x0003200704007986 */ /* 0x0023e2000c101904 */
[----:B0-----:R-:W-:Y:S05]  /*04b0*/  @!P0 BRA `(.L_x_131) ;  /* 0x00000000000c8947 */ /* 0x001fea0003800000 */
[----:B------:R-:W-:Y:S01]  /*04c0*/  IMAD.MOV.U32 R0, RZ, RZ, R2 ;  /* 0x000000ffff007224 */ /* 0x000fe200078e0002 */
[----:B------:R-:W-:-:S07]  /*04d0*/  MOV R6, 0x4f0 ;  /* 0x000004f000067802 */ /* 0x000fce0000000f00 */
[----:B-1----:R-:W-:Y:S05]  /*04e0*/  CALL.REL.NOINC `($__internal_1_$__cuda_sm3x_div_rn_noftz_f32_slowpath) ;  /* 0x00000000001c7944 */ /* 0x002fea0003c00000 */
.L_x_131:
[----:B------:R-:W-:Y:S05]  /*04f0*/  BSYNC.RECONVERGENT B0 ;  /* 0x0000000000007941 */ /* 0x000fea0003800200 */
.L_x_130:
[----:B------:R-:W0:Y:S02]  /*0500*/  F2F.F64.F32 R2, R0 ;  /* 0x0000000000027310 */ /* 0x000e240000201800 */
[----:B0-----:R-:W-:-:S08]  /*0510*/  DADD R2, -R2, 1 ;  /* 0x3ff0000002027429 */ /* 0x001fd00000000100 */
[----:B------:R-:W-:-:S10]  /*0520*/  DMUL R2, R2, 5 ;  /* 0x4014000002027828 */ /* 0x000fd40000000000 */
[----:B------:R-:W0:Y:S02]  /*0530*/  F2F.F32.F64 R3, R2 ;  /* 0x0000000200037310 */ /* 0x000e240000301000 */
[----:B0-----:R-:W-:Y:S01]  /*0540*/  STG.E desc[UR4][R4.64+0x640], R3 ;  /* 0x0006400304007986 */ /* 0x001fe2000c101904 */
[----:B------:R-:W-:Y:S05]  /*0550*/  EXIT ;  /* 0x000000000000794d */ /* 0x000fea0003800000 */
        .weak           $__internal_1_$__cuda_sm3x_div_rn_noftz_f32_slowpath
        .type           $__internal_1_$__cuda_sm3x_div_rn_noftz_f32_slowpath,@function
        .size           $__internal_1_$__cuda_sm3x_div_rn_noftz_f32_slowpath,(.L_x_146 - $__internal_1_$__cuda_sm3x_div_rn_noftz_f32_slowpath)
$__internal_1_$__cuda_sm3x_div_rn_noftz_f32_slowpath:
[--C-:B------:R-:W-:Y:S01]  /*0560*/  SHF.R.U32.HI R9, RZ, 0x17, R3.reuse ;  /* 0x00000017ff097819 */ /* 0x100fe20000011603 */
[----:B------:R-:W-:Y:S01]  /*0570*/  BSSY.RECONVERGENT B1, `(.L_x_132) ;  /* 0x0000063000017945 */ /* 0x000fe20003800200 */
[----:B------:R-:W-:Y:S01]  /*0580*/  SHF.R.U32.HI R8, RZ, 0x17, R0 ;  /* 0x00000017ff087819 */ /* 0x000fe20000011600 */
[----:B------:R-:W-:Y:S01]  /*0590*/  IMAD.MOV.U32 R11, RZ, RZ, R3 ;  /* 0x000000ffff0b7224 */ /* 0x000fe200078e0003 */
[----:B------:R-:W-:Y:S02]  /*05a0*/  LOP3.LUT R9, R9, 0xff, RZ, 0xc0, !PT ;  /* 0x000000ff09097812 */ /* 0x000fe400078ec0ff */
[----:B------:R-:W-:-:S03]  /*05b0*/  LOP3.LUT R14, R8, 0xff, RZ, 0xc0, !PT ;  /* 0x000000ff080e7812 */ /* 0x000fc600078ec0ff */
[----:B------:R-:W-:Y:S02]  /*05c0*/  VIADD R12, R9, 0xffffffff ;  /* 0xffffffff090c7836 */ /* 0x000fe40000000000 */
[----:B------:R-:W-:-:S03]  /*05d0*/  VIADD R10, R14, 0xffffffff ;  /* 0xffffffff0e0a7836 */ /* 0x000fc60000000000 */
[----:B------:R-:W-:-:S04]  /*05e0*/  ISETP.GT.U32.AND P0, PT, R12, 0xfd, PT ;  /* 0x000000fd0c00780c */ /* 0x000fc80003f04070 */
[----:B------:R-:W-:-:S13]  /*05f0*/  ISETP.GT.U32.OR P0, PT, R10, 0xfd, P0 ;  /* 0x000000fd0a00780c */ /* 0x000fda0000704470 */
[----:B------:R-:W-:Y:S01]  /*0600*/  @!P0 IMAD.MOV.U32 R8, RZ, RZ, RZ ;  /* 0x000000ffff088224 */ /* 0x000fe200078e00ff */
[----:B------:R-:W-:Y:S06]  /*0610*/  @!P0 BRA `(.L_x_133) ;  /* 0x00000000005c8947 */ /* 0x000fec0003800000 */
[----:B------:R-:W-:Y:S02]  /*0620*/  FSETP.GTU.FTZ.AND P0, PT, |R0|, +INF , PT ;  /* 0x7f8000000000780b */ /* 0x000fe40003f1c200 */
[----:B------:R-:W-:-:S04]  /*0630*/  FSETP.GTU.FTZ.AND P1, PT, |R3|, +INF , PT ;  /* 0x7f8000000300780b */ /* 0x000fc80003f3c200 */
[----:B------:R-:W-:-:S13]  /*0640*/  PLOP3.LUT P0, PT, P0, P1, PT, 0xf8, 0x8f ;  /* 0x00000000008f781c */ /* 0x000fda0000703f70 */
[----:B------:R-:W-:Y:S05]  /*0650*/  @P0 BRA `(.L_x_134) ;  /* 0x00000004004c0947 */ /* 0x000fea0003800000 */
[----:B------:R-:W-:-:S13]  /*0660*/  LOP3.LUT P0, RZ, R11, 0x7fffffff, R0, 0xc8, !PT ;  /* 0x7fffffff0bff7812 */ /* 0x000fda000780c800 */
[----:B------:R-:W-:Y:S05]  /*0670*/  @!P0 BRA `(.L_x_135) ;  /* 0x00000004003c8947 */ /* 0x000fea0003800000 */
[C---:B------:R-:W-:Y:S02]  /*0680*/  FSETP.NEU.FTZ.AND P2, PT, |R0|.reuse, +INF , PT ;  /* 0x7f8000000000780b */ /* 0x040fe40003f5d200 */
[----:B------:R-:W-:Y:S02]  /*0690*/  FSETP.NEU.FTZ.AND P1, PT, |R3|, +INF , PT ;  /* 0x7f8000000300780b */ /* 0x000fe40003f3d200 */
[----:B------:R-:W-:-:S11]  /*06a0*/  FSETP.NEU.FTZ.AND P0, PT, |R0|, +INF , PT ;  /* 0x7f8000000000780b */ /* 0x000fd60003f1d200 */
[----:B------:R-:W-:Y:S05]  /*06b0*/  @!P1 BRA !P2, `(.L_x_135) ;  /* 0x00000004002c9947 */ /* 0x000fea0005000000 */
[----:B------:R-:W-:-:S04]  /*06c0*/  LOP3.LUT P2, RZ, R0, 0x7fffffff, RZ, 0xc0, !PT ;  /* 0x7fffffff00ff7812 */ /* 0x000fc8000784c0ff */
[----:B------:R-:W-:-:S13]  /*06d0*/  PLOP3.LUT P1, PT, P1, P2, PT, 0x2f, 0xf2 ;  /* 0x0000000000f2781c */ /* 0x000fda0000f24577 */
[----:B------:R-:W-:Y:S05]  /*06e0*/  @P1 BRA `(.L_x_136) ;  /* 0x0000000400181947 */ /* 0x000fea0003800000 */
[----:B------:R-:W-:-:S04]  /*06f0*/  LOP3.LUT P1, RZ, R11, 0x7fffffff, RZ, 0xc0, !PT ;  /* 0x7fffffff0bff7812 */ /* 0x000fc8000782c0ff */
[----:B------:R-:W-:-:S13]  /*0700*/  PLOP3.LUT P0, PT, P0, P1, PT, 0x2f, 0xf2 ;  /* 0x0000000000f2781c */ /* 0x000fda0000702577 */
[----:B------:R-:W-:Y:S05]  /*0710*/  @P0 BRA `(.L_x_137) ;  /* 0x0000000400000947 */ /* 0x000fea0003800000 */
[----:B------:R-:W-:Y:S02]  /*0720*/  ISETP.GE.AND P0, PT, R10, RZ, PT ;  /* 0x000000ff0a00720c */ /* 0x000fe40003f06270 */
[----:B------:R-:W-:-:S11]  /*0730*/  ISETP.GE.AND P1, PT, R12, RZ, PT ;  /* 0x000000ff0c00720c */ /* 0x000fd60003f26270 */
[----:B------:R-:W-:Y:S02]  /*0740*/  @P0 IMAD.MOV.U32 R8, RZ, RZ, RZ ;  /* 0x000000ffff080224 */ /* 0x000fe400078e00ff */
[----:B------:R-:W-:Y:S01]  /*0750*/  @!P0 FFMA R0, R0, 1.84467440737095516160e+19, RZ ;  /* 0x5f80000000008823 */ /* 0x000fe200000000ff */
[----:B------:R-:W-:Y:S02]  /*0760*/  @!P0 IMAD.MOV.U32 R8, RZ, RZ, -0x40 ;  /* 0xffffffc0ff088424 */ /* 0x000fe400078e00ff */
[----:B------:R-:W-:Y:S02]  /*0770*/  @!P1 FFMA R11, R3, 1.84467440737095516160e+19, RZ ;  /* 0x5f800000030b9823 */ /* 0x000fe400000000ff */
[----:B------:R-:W-:-:S07]  /*0780*/  @!P1 VIADD R8, R8, 0x40 ;  /* 0x0000004008089836 */ /* 0x000fce0000000000 */
.L_x_133:
[----:B------:R-:W-:Y:S01]  /*0790*/  LEA R10, R9, 0xc0800000, 0x17 ;  /* 0xc0800000090a7811 */ /* 0x000fe200078eb8ff */
[----:B------:R-:W-:Y:S04]  /*07a0*/  BSSY.RECONVERGENT B2, `(.L_x_138) ;  /* 0x0000036000027945 */ /* 0x000fe80003800200 */
[----:B------:R-:W-:Y:S02]  /*07b0*/  IMAD.IADD R11, R11, 0x1, -R10 ;  /* 0x000000010b0b7824 */ /* 0x000fe400078e0a0a */
[----:B------:R-:W-:Y:S02]  /*07c0*/  VIADD R10, R14, 0xffffff81 ;  /* 0xffffff810e0a7836 */ /* 0x000fe40000000000 */
[----:B------:R0:W1:Y:S01]  /*07d0*/  MUFU.RCP R12, R11 ;  /* 0x0000000b000c7308 */ /* 0x0000620000001000 */
[----:B------:R-:W-:Y:S01]  /*07e0*/  FADD.FTZ R13, -R11, -RZ ;  /* 0x800000ff0b0d7221 */ /* 0x000fe20000010100 */
[C---:B------:R-:W-:Y:S01]  /*07f0*/  IMAD R0, R10.reuse, -0x800000, R0 ;  /* 0xff8000000a007824 */ /* 0x040fe200078e0200 */
[----:B0-----:R-:W-:-:S05]  /*0800*/  IADD3 R11, PT, PT, R10, 0x7f, -R9 ;  /* 0x0000007f0a0b7810 */ /* 0x001fca0007ffe809 */
[----:B------:R-:W-:Y:S02]  /*0810*/  IMAD.IADD R11, R11, 0x1, R8 ;  /* 0x000000010b0b7824 */ /* 0x000fe400078e0208 */
[----:B-1----:R-:W-:-:S04]  /*0820*/  FFMA R15, R12, R13, 1 ;  /* 0x3f8000000c0f7423 */ /* 0x002fc8000000000d */
[----:B------:R-:W-:-:S04]  /*0830*/  FFMA R17, R12, R15, R12 ;  /* 0x0000000f0c117223 */ /* 0x000fc8000000000c */
[----:B------:R-:W-:-:S04]  /*0840*/  FFMA R12, R0, R17, RZ ;  /* 0x00000011000c7223 */ /* 0x000fc800000000ff */
[----:B------:R-:W-:-:S04]  /*0850*/  FFMA R15, R13, R12, R0 ;  /* 0x0000000c0d0f7223 */ /* 0x000fc80000000000 */
[----:B------:R-:W-:-:S04]  /*0860*/  FFMA R12, R17, R15, R12 ;  /* 0x0000000f110c7223 */ /* 0x000fc8000000000c */
[----:B------:R-:W-:-:S04]  /*0870*/  FFMA R13, R13, R12, R0 ;  /* 0x0000000c0d0d7223 */ /* 0x000fc80000000000 */
[----:B------:R-:W-:-:S05]  /*0880*/  FFMA R0, R17, R13, R12 ;  /* 0x0000000d11007223 */ /* 0x000fca000000000c */
[----:B------:R-:W-:-:S04]  /*0890*/  SHF.R.U32.HI R9, RZ, 0x17, R0 ;  /* 0x00000017ff097819 */ /* 0x000fc80000011600 */
[----:B------:R-:W-:-:S05]  /*08a0*/  LOP3.LUT R9, R9, 0xff, RZ, 0xc0, !PT ;  /* 0x000000ff09097812 */ /* 0x000fca00078ec0ff */
[----:B------:R-:W-:-:S04]  /*08b0*/  IMAD.IADD R14, R9, 0x1, R11 ;  /* 0x00000001090e7824 */ /* 0x000fc800078e020b */
[----:B------:R-:W-:-:S05]  /*08c0*/  VIADD R8, R14, 0xffffffff ;  /* 0xffffffff0e087836 */ /* 0x000fca0000000000 */
[----:B------:R-:W-:-:S13]  /*08d0*/  ISETP.GE.U32.AND P0, PT, R8, 0xfe, PT ;  /* 0x000000fe0800780c */ /* 0x000fda0003f06070 */
[----:B------:R-:W-:Y:S05]  /*08e0*/  @!P0 BRA `(.L_x_139) ;  /* 0x0000000000808947 */ /* 0x000fea0003800000 */
[----:B------:R-:W-:-:S13]  /*08f0*/  ISETP.GT.AND P0, PT, R14, 0xfe, PT ;  /* 0x000000fe0e00780c */ /* 0x000fda0003f04270 */
[----:B------:R-:W-:Y:S05]  /*0900*/  @P0 BRA `(.L_x_140) ;  /* 0x00000000006c0947 */ /* 0x000fea0003800000 */
[----:B------:R-:W-:-:S13]  /*0910*/  ISETP.GE.AND P0, PT, R14, 0x1, PT ;  /* 0x000000010e00780c */ /* 0x000fda0003f06270 */
[----:B------:R-:W-:Y:S05]  /*0920*/  @P0 BRA `(.L_x_141) ;  /* 0x0000000000740947 */ /* 0x000fea0003800000 */
[----:B------:R-:W-:Y:S02]  /*0930*/  ISETP.GE.AND P0, PT, R14, -0x18, PT ;  /* 0xffffffe80e00780c */ /* 0x000fe40003f06270 */
[----:B------:R-:W-:-:S11]  /*0940*/  LOP3.LUT R0, R0, 0x80000000, RZ, 0xc0, !PT ;  /* 0x8000000000007812 */ /* 0x000fd600078ec0ff */
[----:B------:R-:W-:Y:S05]  /*0950*/  @!P0 BRA `(.L_x_141) ;  /* 0x0000000000688947 */ /* 0x000fea0003800000 */
[CCC-:B------:R-:W-:Y:S01]  /*0960*/  FFMA.RZ R8, R17.reuse, R13.reuse, R12.reuse ;  /* 0x0000000d11087223 */ /* 0x1c0fe2000000c00c */
[C---:B------:R-:W-:Y:S02]  /*0970*/  VIADD R11, R14.reuse, 0x20 ;  /* 0x000000200e0b7836 */ /* 0x040fe40000000000 */
[CCC-:B------:R-:W-:Y:S01]  /*0980*/  FFMA.RM R9, R17.reuse, R13.reuse, R12.reuse ;  /* 0x0000000d11097223 */ /* 0x1c0fe2000000400c */
[----:B------:R-:W-:Y:S02]  /*0990*/  ISETP.NE.AND P2, PT, R14, RZ, PT ;  /* 0x000000ff0e00720c */ /* 0x000fe40003f45270 */
[----:B------:R-:W-:Y:S01]  /*09a0*/  LOP3.LUT R10, R8, 0x7fffff, RZ, 0xc0, !PT ;  /* 0x007fffff080a7812 */ /* 0x000fe200078ec0ff */
[----:B------:R-:W-:Y:S01]  /*09b0*/  FFMA.RP R8, R17, R13, R12 ;  /* 0x0000000d11087223 */ /* 0x000fe2000000800c */
[----:B------:R-:W-:Y:S01]  /*09c0*/  IMAD.MOV R12, RZ, RZ, -R14 ;  /* 0x000000ffff0c7224 */ /* 0x000fe200078e0a0e */
[----:B------:R-:W-:Y:S02]  /*09d0*/  ISETP.NE.AND P1, PT, R14, RZ, PT ;  /* 0x000000ff0e00720c */ /* 0x000fe40003f25270 */
[----:B------:R-:W-:-:S02]  /*09e0*/  LOP3.LUT R10, R10, 0x800000, RZ, 0xfc, !PT ;  /* 0x008000000a0a7812 */ /* 0x000fc400078efcff */
[----:B------:R-:W-:Y:S02]  /*09f0*/  FSETP.NEU.FTZ.AND P0, PT, R8, R9, PT ;  /* 0x000000090800720b */ /* 0x000fe40003f1d000 */
[----:B------:R-:W-:Y:S02]  /*0a00*/  SHF.L.U32 R11, R10, R11, RZ ;  /* 0x0000000b0a0b7219 */ /* 0x000fe400000006ff */
[----:B------:R-:W-:Y:S02]  /*0a10*/  SEL R9, R12, RZ, P2 ;  /* 0x000000ff0c097207 */ /* 0x000fe40001000000 */
[----:B------:R-:W-:Y:S02]  /*0a20*/  ISETP.NE.AND P1, PT, R11, RZ, P1 ;  /* 0x000000ff0b00720c */ /* 0x000fe40000f25270 */
[----:B------:R-:W-:Y:S02]  /*0a30*/  SHF.R.U32.HI R9, RZ, R9, R10 ;  /* 0x00000009ff097219 */ /* 0x000fe4000001160a */
[----:B------:R-:W-:-:S02]  /*0a40*/  PLOP3.LUT P0, PT, P0, P1, PT, 0xf8, 0x8f ;  /* 0x00000000008f781c */ /* 0x000fc40000703f70 */
[----:B------:R-:W-:Y:S02]  /*0a50*/  SHF.R.U32.HI R11, RZ, 0x1, R9 ;  /* 0x00000001ff0b7819 */ /* 0x000fe40000011609 */
[----:B------:R-:W-:-:S04]  /*0a60*/  SEL R8, RZ, 0x1, !P0 ;  /* 0x00000001ff087807 */ /* 0x000fc80004000000 */
[----:B------:R-:W-:-:S04]  /*0a70*/  LOP3.LUT R8, R8, 0x1, R11, 0xf8, !PT ;  /* 0x0000000108087812 */ /* 0x000fc800078ef80b */
[----:B------:R-:W-:-:S05]  /*0a80*/  LOP3.LUT R8, R8, R9, RZ, 0xc0, !PT ;  /* 0x0000000908087212 */ /* 0x000fca00078ec0ff */
[----:B------:R-:W-:-:S05]  /*0a90*/  IMAD.IADD R11, R11, 0x1, R8 ;  /* 0x000000010b0b7824 */ /* 0x000fca00078e0208 */
[----:B------:R-:W-:Y:S01]  /*0aa0*/  LOP3.LUT R0, R11, R0, RZ, 0xfc, !PT ;  /* 0x000000000b007212 */ /* 0x000fe200078efcff */
[----:B------:R-:W-:Y:S06]  /*0ab0*/  BRA `(.L_x_141) ;  /* 0x0000000000107947 */ /* 0x000fec0003800000 */
.L_x_140:
[----:B------:R-:W-:-:S04]  /*0ac0*/  LOP3.LUT R0, R0, 0x80000000, RZ, 0xc0, !PT ;  /* 0x8000000000007812 */ /* 0x000fc800078ec0ff */
[----:B------:R-:W-:Y:S01]  /*0ad0*/  LOP3.LUT R0, R0, 0x7f800000, RZ, 0xfc, !PT ;  /* 0x7f80000000007812 */ /* 0x000fe200078efcff */
[----:B------:R-:W-:Y:S06]  /*0ae0*/  BRA `(.L_x_141) ;  /* 0x0000000000047947 */ /* 0x000fec0003800000 */
.L_x_139:
[----:B------:R-:W-:-:S07]  /*0af0*/  IMAD R0, R11, 0x800000, R0 ;  /* 0x008000000b007824 */ /* 0x000fce00078e0200 */
.L_x_141:
[----:B------:R-:W-:Y:S05]  /*0b00*/  BSYNC.RECONVERGENT B2 ;  /* 0x0000000000027941 */ /* 0x000fea0003800200 */
.L_x_138:
[----:B------:R-:W-:Y:S05]  /*0b10*/  BRA `(.L_x_142) ;  /* 0x0000000000207947 */ /* 0x000fea0003800000 */
.L_x_137:
[----:B------:R-:W-:-:S04]  /*0b20*/  LOP3.LUT R0, R11, 0x80000000, R0, 0x48, !PT ;  /* 0x800000000b007812 */ /* 0x000fc800078e4800 */
[----:B------:R-:W-:Y:S01]  /*0b30*/  LOP3.LUT R0, R0, 0x7f800000, RZ, 0xfc, !PT ;  /* 0x7f80000000007812 */ /* 0x000fe200078efcff */
[----:B------:R-:W-:Y:S06]  /*0b40*/  BRA `(.L_x_142) ;  /* 0x0000000000147947 */ /* 0x000fec0003800000 */
.L_x_136:
[----:B------:R-:W-:Y:S01]  /*0b50*/  LOP3.LUT R0, R11, 0x80000000, R0, 0x48, !PT ;  /* 0x800000000b007812 */ /* 0x000fe200078e4800 */
[----:B------:R-:W-:Y:S06]  /*0b60*/  BRA `(.L_x_142) ;  /* 0x00000000000c7947 */ /* 0x000fec0003800000 */
.L_x_135:
[----:B------:R-:W0:Y:S01]  /*0b70*/  MUFU.RSQ R0, -QNAN ;  /* 0xffc0000000007908 */ /* 0x000e220000001400 */
[----:B------:R-:W-:Y:S05]  /*0b80*/  BRA `(.L_x_142) ;  /* 0x0000000000047947 */ /* 0x000fea0003800000 */
.L_x_134:
[----:B------:R-:W-:-:S07]  /*0b90*/  FADD.FTZ R0, R0, R3 ;  /* 0x0000000300007221 */ /* 0x000fce0000010000 */
.L_x_142:
[----:B------:R-:W-:Y:S05]  /*0ba0*/  BSYNC.RECONVERGENT B1 ;  /* 0x0000000000017941 */ /* 0x000fea0003800200 */
.L_x_132:
[----:B------:R-:W-:Y:S02]  /*0bb0*/  IMAD.MOV.U32 R8, RZ, RZ, R6 ;  /* 0x000000ffff087224 */ /* 0x000fe400078e0006 */
[----:B------:R-:W-:-:S04]  /*0bc0*/  IMAD.MOV.U32 R9, RZ, RZ, 0x0 ;  /* 0x00000000ff097424 */ /* 0x000fc800078e00ff */
[----:B0-----:R-:W-:Y:S05]  /*0bd0*/  RET.REL.NODEC R8 `(_Z6init_rPfi) ;  /* 0xfffffff408087950 */ /* 0x001fea0003c3ffff */
.L_x_143:
        /* <DEDUP_REMOVED lines=10> */
.L_x_146:


//--------------------- .text._Z7make_nlPs        --------------------------
	.section	.text._Z7make_nlPs,"ax",@progbits
	.align	128
        .global         _Z7make_nlPs
        .type           _Z7make_nlPs,@function
        .size           _Z7make_nlPs,(.L_x_150 - _Z7make_nlPs)
        .other          _Z7make_nlPs,@"STO_CUDA_ENTRY STV_DEFAULT"
_Z7make_nlPs:
.text._Z7make_nlPs:
[----:B------:R-:W-:Y:S01]  /*0000*/  LDC R1, c[0x0][0x37c] ;  /* 0x0000df00ff017b82 */ /* 0x000fe20000000800 */
[----:B------:R-:W0:Y:S07]  /*0010*/  S2R R2, SR_TID.X ;  /* 0x0000000000027919 */ /* 0x000e2e0000002100 */
[----:B------:R-:W0:Y:S01]  /*0020*/  S2UR UR4, SR_CTAID.X ;  /* 0x00000000000479c3 */ /* 0x000e220000002500 */
[----:B------:R-:W1:Y:S01]  /*0030*/  S2R R0, SR_TID.Y ;  /* 0x0000000000007919 */ /* 0x000e620000002200 */
[----:B------:R-:W2:Y:S06]  /*0040*/  S2R R6, SR_TID.Z ;  /* 0x0000000000067919 */ /* 0x000eac0000002300 */
[----:B------:R-:W0:Y:S08]  /*0050*/  LDC R3, c[0x0][0x360] ;  /* 0x0000d800ff037b82 */ /* 0x000e300000000800 */
[----:B------:R-:W1:Y:S08]  /*0060*/  S2UR UR5, SR_CTAID.Y ;  /* 0x00000000000579c3 */ /* 0x000e700000002600 */
[----:B------:R-:W1:Y:S08]  /*0070*/  LDC R5, c[0x0][0x364] ;  /* 0x0000d900ff057b82 */ /* 0x000e700000000800 */
[----:B------:R-:W2:Y:S01]  /*0080*/  S2UR UR6, SR_CTAID.Z ;  /* 0x00000000000679c3 */ /* 0x000ea20000002700 */
[----:B0-----:R-:W-:-:S04]  /*0090*/  IMAD R2, R3, UR4, R2 ;  /* 0x0000000403027c24 */ /* 0x001fc8000f8e0202 */
[C---:B------:R-:W-:Y:S01]  /*00a0*/  VIADD R11, R2.reuse, 0x1 ;  /* 0x00000001020b7836 */ /* 0x040fe20000000000 */
[C---:B------:R-:W-:Y:S02]  /*00b0*/  LOP3.LUT P0, RZ, R2.reuse, 0x8000, RZ, 0xc0, !PT ;  /* 0x0000800002ff7812 */ /* 0x040fe4000780c0ff */
[----:B------:R-:W2:Y:S02]  /*00c0*/  LDC R9, c[0x0][0x368] ;  /* 0x0000da00ff097b82 */ /* 0x000ea40000000800 */
[----:B------:R-:W-:Y:S02]  /*00d0*/  SEL R7, R2, 0x3, !P0 ;  /* 0x0000000302077807 */ /* 0x000fe40004000000 */
[----:B------:R-:W-:Y:S02]  /*00e0*/  LOP3.LUT P1, RZ, R11, 0x8000, RZ, 0xc0, !PT ;  /* 0x000080000bff7812 */ /* 0x000fe4000782c0ff */
[----:B------:R-:W-:Y:S01]  /*00f0*/  PRMT R4, R7, 0x9910, RZ ;  /* 0x0000991007047816 */ /* 0x000fe200000000ff */
[----:B-1----:R-:W-:Y:S01]  /*0100*/  IMAD R3, R5, UR5, R0 ;  /* 0x0000000505037c24 */ /* 0x002fe2000f8e0200 */
[----:B------:R-:W-:Y:S01]  /*0110*/  SEL R11, R11, 0x3, !P1 ;  /* 0x000000030b0b7807 */ /* 0x000fe20004800000 */
[----:B------:R-:W0:Y:S01]  /*0120*/  LDCU.64 UR4, c[0x0][0x358] ;  /* 0x00006b00ff0477ac */ /* 0x000e220008000a00 */
[----:B------:R-:W-:Y:S01]  /*0130*/  ISETP.GT.AND P2, PT, R4, 0x3, PT ;  /* 0x000000030400780c */ /* 0x000fe20003f44270 */
[C---:B------:R-:W-:Y:S01]  /*0140*/  VIADD R4, R3.reuse, 0xffffffff ;  /* 0xffffffff03047836 */ /* 0x040fe20000000000 */
[C---:B------:R-:W-:Y:S01]  /*0150*/  LOP3.LUT P0, RZ, R3.reuse, 0x8000, RZ, 0xc0, !PT ;  /* 0x0000800003ff7812 */ /* 0x040fe2000780c0ff */
[----:B------:R-:W-:Y:S01]  /*0160*/  IMAD R8, R3, 0x4, R2 ;  /* 0x0000000403087824 */ /* 0x000fe200078e0202 */
[----:B------:R-:W-:-:S02]  /*0170*/  PRMT R10, R11, 0x9910, RZ ;  /* 0x000099100b0a7816 */ /* 0x000fc400000000ff */
[----:B------:R-:W-:Y:S02]  /*0180*/  SEL R0, R3, 0x3, !P0 ;  /* 0x0000000303007807 */ /* 0x000fe40004000000 */
[C---:B------:R-:W-:Y:S02]  /*0190*/  LOP3.LUT P3, RZ, R4.reuse, 0x8000, RZ, 0xc0, !PT ;  /* 0x0000800004ff7812 */ /* 0x040fe4000786c0ff */
[----:B------:R-:W-:Y:S02]  /*01a0*/  SEL R7, R7, RZ, !P2 ;  /* 0x000000ff07077207 */ /* 0x000fe40005000000 */
[----:B------:R-:W-:Y:S01]  /*01b0*/  SEL R4, R4, 0x3, !P3 ;  /* 0x0000000304047807 */ /* 0x000fe20005800000 */
[----:B--2---:R-:W-:Y:S01]  /*01c0*/  IMAD R5, R9, UR6, R6 ;  /* 0x0000000609057c24 */ /* 0x004fe2000f8e0206 */
[----:B------:R-:W-:Y:S01]  /*01d0*/  PRMT R6, R0, 0x9910, RZ ;  /* 0x0000991000067816 */ /* 0x000fe200000000ff */
[----:B------:R-:W-:Y:S01]  /*01e0*/  VIADD R9, R2, 0xffffffff ;  /* 0xffffffff02097836 */ /* 0x000fe20000000000 */
[----:B------:R-:W-:Y:S01]  /*01f0*/  PRMT R12, R4, 0x9910, RZ ;  /* 0x00009910040c7816 */ /* 0x000fe200000000ff */
[----:B------:R-:W-:Y:S01]  /*0200*/  VIADD R13, R5, 0x1 ;  /* 0x00000001050d7836 */ /* 0x000fe20000000000 */
[----:B------:R-:W-:-:S02]  /*0210*/  ISETP.GT.AND P6, PT, R6, 0x3, PT ;  /* 0x000000030600780c */ /* 0x000fc40003fc4270 */
[----:B------:R-:W-:Y:S02]  /*0220*/  LOP3.LUT P0, RZ, R9, 0x8000, RZ, 0xc0, !PT ;  /* 0x0000800009ff7812 */ /* 0x000fe4000780c0ff */
[----:B------:R-:W-:Y:S02]  /*0230*/  LOP3.LUT P4, RZ, R13, 0x8000, RZ, 0xc0, !PT ;  /* 0x000080000dff7812 */ /* 0x000fe4000788c0ff */
[----:B------:R-:W-:Y:S02]  /*0240*/  SEL R9, R9, 0x3, !P0 ;  /* 0x0000000309097807 */ /* 0x000fe40004000000 */
[----:B------:R-:W-:Y:S02]  /*0250*/  SEL R0, R0, RZ, !P6 ;  /* 0x000000ff00007207 */ /* 0x000fe40007000000 */
[----:B------:R-:W-:Y:S02]  /*0260*/  PRMT R6, R9, 0x9910, RZ ;  /* 0x0000991009067816 */ /* 0x000fe400000000ff */
[----:B------:R-:W-:-:S03]  /*0270*/  PRMT R0, R0, 0x9910, RZ ;  /* 0x0000991000007816 */ /* 0x000fc600000000ff */
[----:B------:R-:W-:Y:S02]  /*0280*/  IMAD.MOV.U32 R2, RZ, RZ, R6 ;  /* 0x000000ffff027224 */ /* 0x000fe400078e0006 */
[----:B------:R-:W-:Y:S02]  /*0290*/  VIADD R6, R3, 0x1 ;  /* 0x0000000103067836 */ /* 0x000fe40000000000 */
[----:B------:R-:W-:Y:S01]  /*02a0*/  IMAD.MOV.U32 R3, RZ, RZ, R10 ;  /* 0x000000ffff037224 */ /* 0x000fe200078e000a */
[----:B------:R-:W-:Y:S01]  /*02b0*/  ISETP.GT.AND P1, PT, R2, 0x3, PT ;  /* 0x000000030200780c */ /* 0x000fe20003f24270 */
[----:B------:R-:W-:Y:S01]  /*02c0*/  IMAD.MOV.U32 R10, RZ, RZ, R12 ;  /* 0x000000ffff0a7224 */ /* 0x000fe200078e000c */
[----:B------:R-:W-:Y:S01]  /*02d0*/  LOP3.LUT P3, RZ, R6, 0x8000, RZ, 0xc0, !PT ;  /* 0x0000800006ff7812 */ /* 0x000fe2000786c0ff */
[----:B------:R-:W-:Y:S01]  /*02e0*/  IMAD R12, R5, 0x10, R8 ;  /* 0x00000010050c7824 */ /* 0x000fe200078e0208 */
[----:B------:R-:W-:Y:S02]  /*02f0*/  ISETP.GT.AND P0, PT, R3, 0x3, PT ;  /* 0x000000030300780c */ /* 0x000fe40003f04270 */
[----:B------:R-:W-:Y:S01]  /*0300*/  ISETP.GT.AND P5, PT, R10, 0x3, PT ;  /* 0x000000030a00780c */ /* 0x000fe20003fa4270 */
[C---:B------:R-:W-:Y:S01]  /*0310*/  VIADD R10, R5.reuse, 0xffffffff ;  /* 0xffffffff050a7836 */ /* 0x040fe20000000000 */
[----:B------:R-:W-:Y:S01]  /*0320*/  SEL R6, R6, 0x3, !P3 ;  /* 0x0000000306067807 */ /* 0x000fe20005800000 */
[----:B------:R-:W1:Y:S01]  /*0330*/  LDC.64 R2, c[0x0][0x380] ;  /* 0x0000e000ff027b82 */ /* 0x000e620000000a00 */
[----:B------:R-:W-:-:S02]  /*0340*/  LOP3.LUT P3, RZ, R5, 0x8000, RZ, 0xc0, !PT ;  /* 0x0000800005ff7812 */ /* 0x000fc4000786c0ff */
[----:B------:R-:W-:Y:S02]  /*0350*/  PRMT R14, R6, 0x9910, RZ ;  /* 0x00009910060e7816 */ /* 0x000fe400000000ff */
[----:B------:R-:W-:Y:S02]  /*0360*/  SEL R8, R5, 0x3, !P3 ;  /* 0x0000000305087807 */ /* 0x000fe40005800000 */
[----:B------:R-:W-:Y:S02]  /*0370*/  LOP3.LUT P3, RZ, R10, 0x8000, RZ, 0xc0, !PT ;  /* 0x000080000aff7812 */ /* 0x000fe4000786c0ff */
[----:B------:R-:W-:Y:S02]  /*0380*/  PRMT R15, R8, 0x9910, RZ ;  /* 0x00009910080f7816 */ /* 0x000fe400000000ff */
[----:B------:R-:W-:Y:S02]  /*0390*/  SEL R5, R10, 0x3, !P3 ;  /* 0x000000030a057807 */ /* 0x000fe40005800000 */
[----:B------:R-:W-:-:S02]  /*03a0*/  ISETP.GT.AND P3, PT, R14, 0x3, PT ;  /* 0x000000030e00780c */ /* 0x000fc40003f64270 */
[----:B------:R-:W-:Y:S02]  /*03b0*/  MOV R14, R15 ;  /* 0x0000000f000e7202 */ /* 0x000fe40000000f00 */
[----:B------:R-:W-:Y:S02]  /*03c0*/  SEL R10, R13, 0x3, !P4 ;  /* 0x000000030d0a7807 */ /* 0x000fe40006000000 */
[----:B------:R-:W-:Y:S02]  /*03d0*/  PRMT R13, R5, 0x9910, RZ ;  /* 0x00009910050d7816 */ /* 0x000fe400000000ff */
[----:B------:R-:W-:Y:S02]  /*03e0*/  ISETP.GT.AND P4, PT, R14, 0x3, PT ;  /* 0x000000030e00780c */ /* 0x000fe40003f84270 */
[----:B------:R-:W-:Y:S01]  /*03f0*/  PRMT R15, R12, 0x9910, RZ ;  /* 0x000099100c0f7816 */ /* 0x000fe200000000ff */
[----:B------:R-:W-:Y:S01]  /*0400*/  IMAD.MOV.U32 R12, RZ, RZ, R13 ;  /* 0x000000ffff0c7224 */ /* 0x000fe200078e000d */
[----:B------:R-:W-:-:S02]  /*0410*/  PRMT R14, R10, 0x9910, RZ ;  /* 0x000099100a0e7816 */ /* 0x000fc400000000ff */
[----:B------:R-:W-:Y:S01]  /*0420*/  SEL R8, R8, RZ, !P4 ;  /* 0x000000ff08087207 */ /* 0x000fe20006000000 */
[----:B-1----:R-:W-:Y:S01]  /*0430*/  IMAD.WIDE.U32 R2, R15, 0x36, R2 ;  /* 0x000000360f027825 */ /* 0x002fe200078e0002 */
[----:B------:R-:W-:Y:S02]  /*0440*/  ISETP.GT.AND P6, PT, R12, 0x3, PT ;  /* 0x000000030c00780c */ /* 0x000fe40003fc4270 */
[----:B------:R-:W-:Y:S01]  /*0450*/  SEL R4, R4, RZ, !P5 ;  /* 0x000000ff04047207 */ /* 0x000fe20006800000 */
[----:B------:R-:W-:Y:S01]  /*0460*/  IMAD.MOV.U32 R13, RZ, RZ, R14 ;  /* 0x000000ffff0d7224 */ /* 0x000fe200078e000e */
[----:B------:R-:W-:Y:S02]  /*0470*/  SEL R5, R5, RZ, !P6 ;  /* 0x000000ff05057207 */ /* 0x000fe40007000000 */
[----:B------:R-:W-:Y:S02]  /*0480*/  PRMT R8, R8, 0x9910, RZ ;  /* 0x0000991008087816 */ /* 0x000fe400000000ff */
[----:B------:R-:W-:-:S02]  /*0490*/  ISETP.GT.AND P5, PT, R13, 0x3, PT ;  /* 0x000000030d00780c */ /* 0x000fc40003fa4270 */
[----:B------:R-:W-:Y:S02]  /*04a0*/  SHF.R.S32.HI R12, RZ, 0x1f, R15 ;  /* 0x0000001fff0c7819 */ /* 0x000fe4000001140f */
[----:B------:R-:W-:Y:S02]  /*04b0*/  SEL R10, R10, RZ, !P5 ;  /* 0x000000ff0a0a7207 */ /* 0x000fe40006800000 */
[----:B------:R-:W-:Y:S01]  /*04c0*/  PRMT R15, R5, 0x9910, RZ ;  /* 0x00009910050f7816 */ /* 0x000fe200000000ff */
[----:B------:R-:W-:Y:S01]  /*04d0*/  IMAD.MOV.U32 R5, RZ, RZ, R8 ;  /* 0x000000ffff057224 */ /* 0x000fe200078e0008 */
[----:B------:R-:W-:Y:S01]  /*04e0*/  SEL R6, R6, RZ, !P3 ;  /* 0x000000ff06067207 */ /* 0x000fe20005800000 */
[----:B------:R-:W-:Y:S01]  /*04f0*/  IMAD R13, R12, 0x36, RZ ;  /* 0x000000360c0d7824 */ /* 0x000fe200078e02ff */
[----:B------:R-:W-:Y:S01]  /*0500*/  PRMT R17, R10, 0x9910, RZ ;  /* 0x000099100a117816 */ /* 0x000fe200000000ff */
[----:B------:R-:W-:Y:S01]  /*0510*/  IMAD.SHL.U32 R5, R5, 0x10, RZ ;  /* 0x0000001005057824 */ /* 0x000fe200078e00ff */
[----:B------:R-:W-:Y:S01]  /*0520*/  PRMT R4, R4, 0x9910, RZ ;  /* 0x0000991004047816 */ /* 0x000fe200000000ff */
[----:B------:R-:W-:Y:S01]  /*0530*/  IMAD.SHL.U32 R15, R15, 0x10, RZ ;  /* 0x000000100f0f7824 */ /* 0x000fe200078e00ff */
[----:B------:R-:W-:Y:S01]  /*0540*/  PRMT R18, R6, 0x9910, RZ ;  /* 0x0000991006127816 */ /* 0x000fe200000000ff */
[--C-:B------:R-:W-:Y:S01]  /*0550*/  IMAD R16, R0, 0x4, R5.reuse ;  /* 0x0000000400107824 */ /* 0x100fe200078e0205 */
[----:B------:R-:W-:Y:S01]  /*0560*/  SHF.L.U32 R17, R17, 0x4, RZ ;  /* 0x0000000411117819 */ /* 0x000fe200000006ff */
[--C-:B------:R-:W-:Y:S01]  /*0570*/  IMAD R14, R4, 0x4, R5.reuse ;  /* 0x00000004040e7824 */ /* 0x100fe200078e0205 */
[----:B------:R-:W-:Y:S01]  /*0580*/  SEL R9, R9, RZ, !P1 ;  /* 0x000000ff09097207 */ /* 0x000fe20004800000 */
[----:B------:R-:W-:Y:S01]  /*0590*/  IMAD R12, R18, 0x4, R5 ;  /* 0x00000004120c7824 */ /* 0x000fe200078e0205 */
[----:B------:R-:W-:Y:S01]  /*05a0*/  SEL R11, R11, RZ, !P0 ;  /* 0x000000ff0b0b7207 */ /* 0x000fe20004000000 */
[----:B------:R-:W-:Y:S01]  /*05b0*/  IMAD R10, R0, 0x4, R15 ;  /* 0x00000004000a7824 */ /* 0x000fe200078e020f */
[----:B------:R-:W-:Y:S01]  /*05c0*/  IADD3 R29, PT, PT, R16, R9, RZ ;  /* 0x00000009101d7210 */ /* 0x000fe20007ffe0ff */
[----:B------:R-:W-:-:S02]  /*05d0*/  IMAD R5, R0, 0x4, R17 ;  /* 0x0000000400057824 */ /* 0x000fc400078e0211 */
[C---:B------:R-:W-:Y:S01]  /*05e0*/  IMAD R6, R18.reuse, 0x4, R15 ;  /* 0x0000000412067824 */ /* 0x040fe200078e020f */
[----:B------:R-:W-:Y:S01]  /*05f0*/  IADD3 R21, PT, PT, R9, R10, RZ ;  /* 0x0000000a09157210 */ /* 0x000fe20007ffe0ff */
[----:B------:R-:W-:Y:S02]  /*0600*/  IMAD R0, R18, 0x4, R17 ;  /* 0x0000000412007824 */ /* 0x000fe400078e0211 */
[----:B------:R-:W-:Y:S02]  /*0610*/  IMAD.IADD R3, R3, 0x1, R13 ;  /* 0x0000000103037824 */ /* 0x000fe400078e020d */
[----:B------:R-:W-:Y:S02]  /*0620*/  IMAD.IADD R27, R16, 0x1, R7 ;  /* 0x00000001101b7824 */ /* 0x000fe400078e0207 */
[----:B------:R-:W-:Y:S01]  /*0630*/  IMAD.IADD R18, R7, 0x1, R14 ;  /* 0x0000000107127824 */ /* 0x000fe200078e020e */
[----:B0-----:R0:W-:Y:S01]  /*0640*/  STG.E.U16 desc[UR4][R2.64+0x2], R29 ;  /* 0x0000021d02007986 */ /* 0x0011e2000c101504 */
[----:B------:R-:W-:-:S02]  /*0650*/  IMAD R8, R4, 0x4, R15 ;  /* 0x0000000404087824 */ /* 0x000fc400078e020f */
[----:B------:R-:W-:Y:S01]  /*0660*/  IMAD.IADD R16, R16, 0x1, R11 ;  /* 0x0000000110107824 */ /* 0x000fe200078e020b */
[----:B------:R1:W-:Y:S01]  /*0670*/  STG.E.U16 desc[UR4][R2.64], R27 ;  /* 0x0000001b02007986 */ /* 0x0003e2000c101504 */
[----:B------:R-:W-:Y:S02]  /*0680*/  IMAD R4, R4, 0x4, R17 ;  /* 0x0000000404047824 */ /* 0x000fe400078e0211 */
[--C-:B------:R-:W-:Y:S01]  /*0690*/  IMAD.IADD R13, R9, 0x1, R14.reuse ;  /* 0x00000001090d7824 */ /* 0x100fe200078e020e */
[----:B------:R2:W-:Y:S01]  /*06a0*/  STG.E.U16 desc[UR4][R2.64+0x6], R18 ;  /* 0x0000061202007986 */ /* 0x0005e2000c101504 */
[----:B------:R-:W-:Y:S02]  /*06b0*/  IMAD.IADD R19, R11, 0x1, R14 ;  /* 0x000000010b137824 */ /* 0x000fe400078e020e */
[--C-:B------:R-:W-:Y:S01]  /*06c0*/  IMAD.IADD R17, R7, 0x1, R12.reuse ;  /* 0x0000000107117824 */ /* 0x100fe200078e020c */
[----:B------:R3:W-:Y:S01]  /*06d0*/  STG.E.U16 desc[UR4][R2.64+0x4], R16 ;  /* 0x0000041002007986 */ /* 0x0007e2000c101504 */
[----:B------:R-:W-:-:S02]  /*06e0*/  IMAD.IADD R15, R9, 0x1, R12 ;  /* 0x00000001090f7824 */ /* 0x000fc400078e020c */
[----:B------:R-:W-:Y:S01]  /*06f0*/  IMAD.IADD R25, R11, 0x1, R12 ;  /* 0x000000010b197824 */ /* 0x000fe200078e020c */
[----:B------:R-:W-:Y:S01]  /*0700*/  STG.E.U16 desc[UR4][R2.64+0x8], R13 ;  /* 0x0000080d02007986 */ /* 0x000fe2000c101504 */
[--C-:B0-----:R-:W-:Y:S02]  /*0710*/  IMAD.IADD R29, R7, 0x1, R8.reuse ;  /* 0x00000001071d7824 */ /* 0x101fe400078e0208 */
[--C-:B-1----:R-:W-:Y:S01]  /*0720*/  IMAD.IADD R27, R9, 0x1, R8.reuse ;  /* 0x00000001091b7824 */ /* 0x102fe200078e0208 */
[----:B------:R-:W-:Y:S01]  /*0730*/  STG.E.U16 desc[UR4][R2.64+0xa], R19 ;  /* 0x00000a1302007986 */ /* 0x000fe2000c101504 */
[----:B------:R-:W-:Y:S02]  /*0740*/  IMAD.IADD R14, R11, 0x1, R8 ;  /* 0x000000010b0e7824 */ /* 0x000fe400078e0208 */
[--C-:B------:R-:W-:Y:S01]  /*0750*/  IMAD.IADD R12, R7, 0x1, R6.reuse ;  /* 0x00000001070c7824 */ /* 0x100fe200078e0206 */
[----:B------:R-:W-:Y:S01]  /*0760*/  STG.E.U16 desc[UR4][R2.64+0xc], R17 ;  /* 0x00000c1102007986 */ /* 0x000fe2000c101504 */
[----:B------:R-:W-:-:S02]  /*0770*/  IMAD.IADD R8, R9, 0x1, R6 ;  /* 0x0000000109087824 */ /* 0x000fc400078e0206 */
[----:B--2---:R-:W-:Y:S01]  /*0780*/  IMAD.IADD R18, R11, 0x1, R6 ;  /* 0x000000010b127824 */ /* 0x004fe200078e0206 */
[----:B------:R-:W-:Y:S01]  /*0790*/  IADD3 R6, PT, PT, R9, R5, RZ ;  /* 0x0000000509067210 */ /* 0x000fe20007ffe0ff */
[--C-:B---3--:R-:W-:Y:S01]  /*07a0*/  IMAD.IADD R16, R7, 0x1, R5.reuse ;  /* 0x0000000107107824 */ /* 0x108fe200078e0205 */
[----:B------:R-:W-:Y:S01]  /*07b0*/  STG.E.U16 desc[UR4][R2.64+0xe], R15 ;  /* 0x00000e0f02007986 */ /* 0x000fe2000c101504 */
[----:B------:R-:W-:Y:S02]  /*07c0*/  IMAD.IADD R20, R11, 0x1, R5 ;  /* 0x000000010b147824 */ /* 0x000fe400078e0205 */
[C---:B------:R-:W-:Y:S01]  /*07d0*/  IMAD.IADD R23, R7.reuse, 0x1, R10 ;  /* 0x0000000107177824 */ /* 0x040fe200078e020a */
[----:B------:R-:W-:Y:S01]  /*07e0*/  STG.E.U16 desc[UR4][R2.64+0x10], R25 ;  /* 0x0000101902007986 */ /* 0x000fe2000c101504 */
[C---:B------:R-:W-:Y:S02]  /*07f0*/  IMAD.IADD R5, R7.reuse, 0x1, R4 ;  /* 0x0000000107057824 */ /* 0x040fe400078e0204 */
[----:B------:R-:W-:Y:S01]  /*0800*/  IMAD.IADD R22, R7, 0x1, R0 ;  /* 0x0000000107167824 */ /* 0x000fe200078e0200 */
[----:B------:R-:W-:Y:S01]  /*0810*/  STG.E.U16 desc[UR4][R2.64+0x12], R23 ;  /* 0x0000121702007986 */ /* 0x000fe2000c101504 */
[----:B------:R-:W-:-:S02]  /*0820*/  IMAD.IADD R7, R9, 0x1, R4 ;  /* 0x0000000109077824 */ /* 0x000fc400078e0204 */
[C---:B------:R-:W-:Y:S01]  /*0830*/  IMAD.IADD R10, R11.reuse, 0x1, R10 ;  /* 0x000000010b0a7824 */ /* 0x040fe200078e020a */
[----:B------:R-:W-:Y:S01]  /*0840*/  STG.E.U16 desc[UR4][R2.64+0x14], R21 ;  /* 0x0000141502007986 */ /* 0x000fe2000c101504 */
[----:B------:R-:W-:Y:S02]  /*0850*/  IMAD.IADD R4, R11, 0x1, R4 ;  /* 0x000000010b047824 */ /* 0x000fe400078e0204 */
[--C-:B------:R-:W-:Y:S01]  /*0860*/  IMAD.IADD R9, R9, 0x1, R0.reuse ;  /* 0x0000000109097824 */ /* 0x100fe200078e0200 */
[----:B------:R-:W-:Y:S01]  /*0870*/  STG.E.U16 desc[UR4][R2.64+0x16], R10 ;  /* 0x0000160a02007986 */ /* 0x000fe2000c101504 */
[----:B------:R-:W-:-:S03]  /*0880*/  IMAD.IADD R11, R11, 0x1, R0 ;  /* 0x000000010b0b7824 */ /* 0x000fc600078e0200 */
[----:B------:R-:W-:Y:S04]  /*0890*/  STG.E.U16 desc[UR4][R2.64+0x18], R29 ;  /* 0x0000181d02007986 */ /* 0x000fe8000c101504 */
        /* <DEDUP_REMOVED lines=13> */
[----:B------:R-:W-:Y:S01]  /*0970*/  STG.E.U16 desc[UR4][R2.64+0x34], R11 ;  /* 0x0000340b02007986 */ /* 0x000fe2000c101504 */
[----:B------:R-:W-:Y:S05]  /*0980*/  EXIT ;  /* 0x000000000000794d */ /* 0x000fea0003800000 */
.L_x_144:
        /* <DEDUP_REMOVED lines=15> */
.L_x_150:


//--------------------- .nv.global.init           --------------------------
	.section	.nv.global.init,"aw",@progbits
	.align	4
.nv.global.init:
	.type		mrg32k3aM1SubSeq,@object
	.size		mrg32k3aM1SubSeq,(mrg32k3aM2SubSeq - mrg32k3aM1SubSeq)
mrg32k3aM1SubSeq:
        /*0000*/ 	.byte	0x0b, 0xcc, 0xee, 0x04, 0x73, 0x29, 0x8b, 0x6f, 0xf6, 0x53, 0x03, 0xf6, 0x23, 0xf6, 0xea, 0xda
        /* <DEDUP_REMOVED lines=125> */
	.type		mrg32k3aM2SubSeq,@object
	.size		mrg32k3aM2SubSeq,(mrg32k3aM1 - mrg32k3aM2SubSeq)
mrg32k3aM2SubSeq:
        /* <DEDUP_REMOVED lines=126> */
	.type		mrg32k3aM1,@object
	.size		mrg32k3aM1,(mrg32k3aM1Seq - mrg32k3aM1)
mrg32k3aM1:
        /* <DEDUP_REMOVED lines=144> */
	.type		mrg32k3aM1Seq,@object
	.size		mrg32k3aM1Seq,(mrg32k3aM2 - mrg32k3aM1Seq)
mrg32k3aM1Seq:
        /* <DEDUP_REMOVED lines=144> */
	.type		mrg32k3aM2,@object
	.size		mrg32k3aM2,(mrg32k3aM2Seq - mrg32k3aM2)
mrg32k3aM2:
        /* <DEDUP_REMOVED lines=144> */
	.type		mrg32k3aM2Seq,@object
	.size		mrg32k3aM2Seq,(precalc_xorwow_matrix - mrg32k3aM2Seq)
mrg32k3aM2Seq:
        /* <DEDUP_REMOVED lines=144> */
	.type		precalc_xorwow_matrix,@object
	.size		precalc_xorwow_matrix,(precalc_xorwow_offset_matrix - precalc_xorwow_matrix)
precalc_xorwow_matrix:
        /* <DEDUP_REMOVED lines=6400> */
	.type		precalc_xorwow_offset_matrix,@object
	.size		precalc_xorwow_offset_matrix,($str - precalc_xorwow_offset_matrix)
precalc_xorwow_offset_matrix:
        /* <DEDUP_REMOVED lines=6400> */
	.type		$str,@object
	.size		$str,($str$1 - $str)
$str:
        /*353c0*/ 	.byte	0x0a, 0x20, 0x0a, 0x00
	.type		$str$1,@object
	.size		$str$1,($str$2 - $str$1)
$str$1:
        /*353c4*/ 	.byte	0x25, 0x66, 0x09, 0x00
	.type		$str$2,@object
	.size		$str$2,($str$3 - $str$2)
$str$2:
        /*353c8*/ 	.byte	0x0a, 0x0a, 0x4f, 0x72, 0x69, 0x67, 0x69, 0x6e, 0x61, 0x6c, 0x20, 0x6c, 0x64, 0x69, 0x73, 0x6b
        /*353d8*/ 	.byte	0x20, 0x62, 0x65, 0x66, 0x6f, 0x72, 0x65, 0x20, 0x73, 0x68, 0x75, 0x66, 0x66, 0x6c, 0x65, 0x3a
        /*353e8*/ 	.byte	0x0a, 0x28, 0x6e, 0x75, 0x6d, 0x62, 0x65, 0x72, 0x20, 0x6f, 0x66, 0x20, 0x61, 0x74, 0x6f, 0x6d
        /*353f8*/ 	.byte	0x73, 0x20, 0x69, 0x6e, 0x20, 0x63, 0x75, 0x72, 0x72, 0x65, 0x6e, 0x74, 0x20, 0x62, 0x6c, 0x6f
        /*35408*/ 	.byte	0x63, 0x6b, 0x20, 0x3d, 0x20, 0x25, 0x69, 0x0a, 0x20, 0x09, 0x09, 0x09, 0x6e, 0x75, 0x6d, 0x62
        /*35418*/ 	.byte	0x65, 0x72, 0x20, 0x6f, 0x66, 0x20, 0x61, 0x74, 0x6f, 0x6d, 0x73, 0x20, 0x69, 0x6e, 0x20, 0x63
        /*35428*/ 	.byte	0x75, 0x72, 0x72, 0x65, 0x6e, 0x74, 0x20, 0x63, 0x65, 0x6c, 0x6c, 0x20, 0x3d, 0x20, 0x25, 0x69
        /*35438*/ 	.byte	0x0a, 0x00
	.type		$str$3,@object
	.size		$str$3,(.L_12 - $str$3)
$str$3:
        /*3543a*/ 	.byte	0x0a, 0x0a, 0x4f, 0x72, 0x69, 0x67, 0x69, 0x6e, 0x61, 0x6c, 0x20, 0x6c, 0x64, 0x69, 0x73, 0x6b
        /*3544a*/ 	.byte	0x20, 0x61, 0x66, 0x74, 0x65, 0x72, 0x20, 0x73, 0x68, 0x75, 0x66, 0x66, 0x6c, 0x65, 0x3a, 0x0a
        /*3545a*/ 	.byte	0x28, 0x6e, 0x75, 0x6d, 0x62, 0x65, 0x72, 0x20, 0x6f, 0x66, 0x20, 0x61, 0x74, 0x6f, 0x6d, 0x73
        /*3546a*/ 	.byte	0x20, 0x69, 0x6e, 0x20, 0x63, 0x75, 0x72, 0x72, 0x65, 0x6e, 0x74, 0x20, 0x62, 0x6c, 0x6f, 0x63
        /*3547a*/ 	.byte	0x6b, 0x20, 0x3d, 0x20, 0x25, 0x69, 0x0a, 0x20, 0x09, 0x09, 0x09, 0x20, 0x20, 0x20, 0x09, 0x09
        /*3548a*/ 	.byte	0x09, 0x20, 0x20, 0x20, 0x09, 0x09, 0x09, 0x6e, 0x75, 0x6d, 0x62, 0x65, 0x72, 0x20, 0x6f, 0x66
        /*3549a*/ 	.byte	0x20, 0x61, 0x74, 0x6f, 0x6d, 0x73, 0x20, 0x69, 0x6e, 0x20, 0x63, 0x75, 0x72, 0x72, 0x65, 0x6e
        /*354aa*/ 	.byte	0x74, 0x20, 0x63, 0x65, 0x6c, 0x6c, 0x20, 0x3d, 0x20, 0x25, 0x69, 0x0a, 0x00
.L_12:


//--------------------- .nv.shared._Z8subSweepPfPsS0_iii --------------------------
	.section	.nv.shared._Z8subSweepPfPsS0_iii,"aw",@nobits
	.sectionflags	@""
	.align	4
.nv.shared._Z8subSweepPfPsS0_iii:
	.zero		12637


//--------------------- .nv.shared.reserved.0     --------------------------
	.section	.nv.shared.reserved.0,"aw",@nobits
	.weak		__nv_reservedSMEM_offset_0_alias
	.size		__nv_reservedSMEM_offset_0_alias, 0, 64
	.other		__nv_reservedSMEM_offset_0_alias,@"STO_CUDA_RESERVED_SHARED STV_DEFAULT"
__nv_reservedSMEM_offset_0_alias:
	.zero		0
	.zero		64


//--------------------- .nv.shared._Z6assignPfS_Ps --------------------------
	.section	.nv.shared._Z6assignPfS_Ps,"aw",@nobits
	.sectionflags	@""
	.align	4
.nv.shared._Z6assignPfS_Ps:
	.zero		3552


//--------------------- .nv.constant0._Z8subSweepPfPsS0_iii --------------------------
	.section	.nv.constant0._Z8subSweepPfPsS0_iii,"a",@progbits
	.sectionflags	@""
	.align	4
.nv.constant0._Z8subSweepPfPsS0_iii:
	.zero		932


//--------------------- .nv.constant0._Z6assignPfS_Ps --------------------------
	.section	.nv.constant0._Z6assignPfS_Ps,"a",@progbits
	.sectionflags	@""
	.align	4
.nv.constant0._Z6assignPfS_Ps:
	.zero		920


//--------------------- .nv.constant0._Z6init_rPfi --------------------------
	.section	.nv.constant0._Z6init_rPfi,"a",@progbits
	.sectionflags	@""
	.align	4
.nv.constant0._Z6init_rPfi:
	.zero		908


//--------------------- .nv.constant0._Z7make_nlPs --------------------------
	.section	.nv.constant0._Z7make_nlPs,"a",@progbits
	.sectionflags	@""
	.align	4
.nv.constant0._Z7make_nlPs:
	.zero		904


//--------------------- SYMBOLS --------------------------

	.type		.nv.reservedSmem.offset0,@object
	.size		.nv.reservedSmem.offset0,0x4
	.type		.nv.reservedSmem.cap,@object
	.size		.nv.reservedSmem.cap,0x4
	.type		vprintf,@function
